	.target	sm_100a

	.elftype	@"ET_EXEC"


//--------------------- .note.nv.tkinfo           --------------------------
	.section	.note.nv.tkinfo,"",@"SHT_NOTE"
	.sectionflags	@"SHF_NOTE_NV_TKINFO"
	.tkinfo
        /*0018*/ 	.word	0x00000002
        /*0030*/ 	.string	""
        /*0030*/ 	.string	"ptxas"
        /*0030*/ 	.string	"Cuda compilation tools, release 13.0, V13.0.88"
        /*0030*/ 	.string	"Build cuda_13.0.r13.0/compiler.36424714_0"
        /*0030*/ 	.string	"-arch sm_100a -m 64 "



//--------------------- .note.nv.cuinfo           --------------------------
	.section	.note.nv.cuinfo,"",@"SHT_NOTE"
	.sectionflags	@"SHF_NOTE_NV_CUINFO"
        /*0018*/ 	.short	0x0002
        /*001a*/ 	.short	0x0064
        /*001c*/ 	.short	0x0082
	.zero		2


//--------------------- .nv.info                  --------------------------
	.section	.nv.info,"",@"SHT_CUDA_INFO"
	.align	4


	//----- nvinfo : EIATTR_REGCOUNT
	.align		4
        /*0000*/ 	.byte	0x04, 0x2f
        /*0002*/ 	.short	(.L_19 - .L_18)
	.align		4
.L_18:
        /*0004*/ 	.word	index@(_ZN7cutlass13device_kernelINS_4conv6kernel13ConvUniversalINS1_16ConvProblemShapeILNS1_8OperatorE0ELi2EEENS1_10collective14CollectiveConvINS1_47MainloopSm100TmaUmmaWarpSpecializedImplicitGemmILS5_0ELi6ELi2ELi1ELi2EN4cute5tupleIJNSA_1CILi2EEENSC_ILi1EEESE_EEEEENSB_IJNSC_ILi128EEESH_NSB_IJNSC_ILi64EEEEEEEEENS_10tfloat32_tESL_NSA_8TiledMMAINSA_8MMA_AtomIJNSA_23SM100_MMA_TF32_2x1SM_SSISL_SL_fLi128ELi128ELNSA_4UMMA5MajorE0ELSQ_0ELNSP_7ScaleInE0ELSR_0EEEEEENSA_6LayoutINSB_IJSE_SE_SE_EEENSB_IJNSC_ILi0EEESW_SW_EEEEENSB_IJNSA_10UnderscoreESZ_SZ_EEEEENS7_6detail27Sm100ImplicitGemmTileTraitsINSA_25SM100_TMA_2SM_LOAD_IM2COLENSA_14ComposedLayoutINSA_7SwizzleILi3ELi4ELi3EEENSA_18smem_ptr_flag_bitsILi32EEENSU_INSB_IJNSC_ILi8EEENSC_ILi32EEEEEENSB_IJS1B_SE_EEEEEEEvEENS13_INSA_18SM100_TMA_2SM_LOADES1F_vEEEENS_8epilogue10collective18CollectiveEpilogueINS1K_23Sm100TmaWarpSpecializedILi4ELi2ELi16ELb1ELb0EEEJNSB_IJSI_SH_SJ_EEENSB_IJNSU_ISI_SE_EENSU_INSB_IJNSC_ILi16EEESD_EEENSB_IJSE_SI_EEEEEEEESL_NSB_IJNSB_IJlllEEESE_SW_EEESL_S1X_NS1K_6fusion15FusionCallbacksIS1O_NS1Y_17LinearCombinationISL_fSL_fLNS_15FloatRoundStyleE2EEES1P_S1V_JEEENSA_5SM1004TMEM4LOAD26SM100_TMEM_LOAD_32dp32b16xENSA_20SM90_TMA_LOAD_IM2COLENS15_INS16_ILi2ELi4ELi3EEES19_NSU_INSB_IJS1A_S1R_EEENSB_IJS1R_SE_EEEEEEENSA_39AutoVectorizingCopyWithAssumedAlignmentILi128EEENSA_21SM90_TMA_STORE_IM2COLES2D_S2F_S2F_EEEvvEEEEvNT_6ParamsE)
        /*0008*/ 	.word	0x00000060


	//----- nvinfo : EIATTR_FRAME_SIZE
	.align		4
.L_19:
        /*000c*/ 	.byte	0x04, 0x11
        /*000e*/ 	.short	(.L_21 - .L_20)
	.align		4
.L_20:
        /*0010*/ 	.word	index@($__internal_2_$__cuda_sm10x_tcgen05_guardrail_trap_unallocated_columns_being_dealloced)
        /*0014*/ 	.word	0x00000008


	//----- nvinfo : EIATTR_FRAME_SIZE
	.align		4
.L_21:
        /*0018*/ 	.byte	0x04, 0x11
        /*001a*/ 	.short	(.L_23 - .L_22)
	.align		4
.L_22:
        /*001c*/ 	.word	index@($__internal_1_$__cuda_sm10x_tcgen05_guardrail_trap_phase_invalid_during_alloc)
        /*0020*/ 	.word	0x00000008


	//----- nvinfo : EIATTR_FRAME_SIZE
	.align		4
.L_23:
        /*0024*/ 	.byte	0x04, 0x11
        /*0026*/ 	.short	(.L_25 - .L_24)
	.align		4
.L_24:
        /*0028*/ 	.word	index@($__internal_0_$__cuda_sm10x_tcgen05_guardrail_trap_col_being_dealloced_not_returned_by_alloc)
        /*002c*/ 	.word	0x00000008


	//----- nvinfo : EIATTR_FRAME_SIZE
	.align		4
.L_25:
        /*0030*/ 	.byte	0x04, 0x11
        /*0032*/ 	.short	(.L_27 - .L_26)
	.align		4
.L_26:
        /*0034*/ 	.word	index@(_ZN7cutlass13device_kernelINS_4conv6kernel13ConvUniversalINS1_16ConvProblemShapeILNS1_8OperatorE0ELi2EEENS1_10collective14CollectiveConvINS1_47MainloopSm100TmaUmmaWarpSpecializedImplicitGemmILS5_0ELi6ELi2ELi1ELi2EN4cute5tupleIJNSA_1CILi2EEENSC_ILi1EEESE_EEEEENSB_IJNSC_ILi128EEESH_NSB_IJNSC_ILi64EEEEEEEEENS_10tfloat32_tESL_NSA_8TiledMMAINSA_8MMA_AtomIJNSA_23SM100_MMA_TF32_2x1SM_SSISL_SL_fLi128ELi128ELNSA_4UMMA5MajorE0ELSQ_0ELNSP_7ScaleInE0ELSR_0EEEEEENSA_6LayoutINSB_IJSE_SE_SE_EEENSB_IJNSC_ILi0EEESW_SW_EEEEENSB_IJNSA_10UnderscoreESZ_SZ_EEEEENS7_6detail27Sm100ImplicitGemmTileTraitsINSA_25SM100_TMA_2SM_LOAD_IM2COLENSA_14ComposedLayoutINSA_7SwizzleILi3ELi4ELi3EEENSA_18smem_ptr_flag_bitsILi32EEENSU_INSB_IJNSC_ILi8EEENSC_ILi32EEEEEENSB_IJS1B_SE_EEEEEEEvEENS13_INSA_18SM100_TMA_2SM_LOADES1F_vEEEENS_8epilogue10collective18CollectiveEpilogueINS1K_23Sm100TmaWarpSpecializedILi4ELi2ELi16ELb1ELb0EEEJNSB_IJSI_SH_SJ_EEENSB_IJNSU_ISI_SE_EENSU_INSB_IJNSC_ILi16EEESD_EEENSB_IJSE_SI_EEEEEEEESL_NSB_IJNSB_IJlllEEESE_SW_EEESL_S1X_NS1K_6fusion15FusionCallbacksIS1O_NS1Y_17LinearCombinationISL_fSL_fLNS_15FloatRoundStyleE2EEES1P_S1V_JEEENSA_5SM1004TMEM4LOAD26SM100_TMEM_LOAD_32dp32b16xENSA_20SM90_TMA_LOAD_IM2COLENS15_INS16_ILi2ELi4ELi3EEES19_NSU_INSB_IJS1A_S1R_EEENSB_IJS1R_SE_EEEEEEENSA_39AutoVectorizingCopyWithAssumedAlignmentILi128EEENSA_21SM90_TMA_STORE_IM2COLES2D_S2F_S2F_EEEvvEEEEvNT_6ParamsE)
        /*0038*/ 	.word	0x00000008


	//----- nvinfo : EIATTR_MIN_STACK_SIZE
	.align		4
.L_27:
        /*003c*/ 	.byte	0x04, 0x12
        /*003e*/ 	.short	(.L_29 - .L_28)
	.align		4
.L_28:
        /*0040*/ 	.word	index@(_ZN7cutlass13device_kernelINS_4conv6kernel13ConvUniversalINS1_16ConvProblemShapeILNS1_8OperatorE0ELi2EEENS1_10collective14CollectiveConvINS1_47MainloopSm100TmaUmmaWarpSpecializedImplicitGemmILS5_0ELi6ELi2ELi1ELi2EN4cute5tupleIJNSA_1CILi2EEENSC_ILi1EEESE_EEEEENSB_IJNSC_ILi128EEESH_NSB_IJNSC_ILi64EEEEEEEEENS_10tfloat32_tESL_NSA_8TiledMMAINSA_8MMA_AtomIJNSA_23SM100_MMA_TF32_2x1SM_SSISL_SL_fLi128ELi128ELNSA_4UMMA5MajorE0ELSQ_0ELNSP_7ScaleInE0ELSR_0EEEEEENSA_6LayoutINSB_IJSE_SE_SE_EEENSB_IJNSC_ILi0EEESW_SW_EEEEENSB_IJNSA_10UnderscoreESZ_SZ_EEEEENS7_6detail27Sm100ImplicitGemmTileTraitsINSA_25SM100_TMA_2SM_LOAD_IM2COLENSA_14ComposedLayoutINSA_7SwizzleILi3ELi4ELi3EEENSA_18smem_ptr_flag_bitsILi32EEENSU_INSB_IJNSC_ILi8EEENSC_ILi32EEEEEENSB_IJS1B_SE_EEEEEEEvEENS13_INSA_18SM100_TMA_2SM_LOADES1F_vEEEENS_8epilogue10collective18CollectiveEpilogueINS1K_23Sm100TmaWarpSpecializedILi4ELi2ELi16ELb1ELb0EEEJNSB_IJSI_SH_SJ_EEENSB_IJNSU_ISI_SE_EENSU_INSB_IJNSC_ILi16EEESD_EEENSB_IJSE_SI_EEEEEEEESL_NSB_IJNSB_IJlllEEESE_SW_EEESL_S1X_NS1K_6fusion15FusionCallbacksIS1O_NS1Y_17LinearCombinationISL_fSL_fLNS_15FloatRoundStyleE2EEES1P_S1V_JEEENSA_5SM1004TMEM4LOAD26SM100_TMEM_LOAD_32dp32b16xENSA_20SM90_TMA_LOAD_IM2COLENS15_INS16_ILi2ELi4ELi3EEES19_NSU_INSB_IJS1A_S1R_EEENSB_IJS1R_SE_EEEEEEENSA_39AutoVectorizingCopyWithAssumedAlignmentILi128EEENSA_21SM90_TMA_STORE_IM2COLES2D_S2F_S2F_EEEvvEEEEvNT_6ParamsE)
        /*0044*/ 	.word	0x00000008
.L_29:


//--------------------- .nv.compat                --------------------------
	.section	.nv.compat,"",@"SHT_CUDA_COMPAT_INFO"
	.align	4
        /*0000*/ 	.byte	0x02, 0x09, 0x01, 0x00, 0x02, 0x02, 0x02, 0x00, 0x02, 0x05, 0x05, 0x00, 0x03, 0x07, 0x01, 0x01
        /*0010*/ 	.byte	0x02, 0x03, 0x01, 0x00, 0x02, 0x06, 0x01, 0x00, 0x04, 0x0b, 0x08, 0x00, 0x09, 0x00, 0x00, 0x00
        /*0020*/ 	.byte	0x00, 0x00, 0x00, 0x00


//--------------------- .nv.info._ZN7cutlass13device_kernelINS_4conv6kernel13ConvUniversalINS1_16ConvProblemShapeILNS1_8OperatorE0ELi2EEENS1_10collective14CollectiveConvINS1_47MainloopSm100TmaUmmaWarpSpecializedImplicitGemmILS5_0ELi6ELi2ELi1ELi2EN4cute5tupleIJNSA_1CILi2EEENSC_ILi1EEESE_EEEEENSB_IJNSC_ILi128EEESH_NSB_IJNSC_ILi64EEEEEEEEENS_10tfloat32_tESL_NSA_8TiledMMAINSA_8MMA_AtomIJNSA_23SM100_MMA_TF32_2x1SM_SSISL_SL_fLi128ELi128ELNSA_4UMMA5MajorE0ELSQ_0ELNSP_7ScaleInE0ELSR_0EEEEEENSA_6LayoutINSB_IJSE_SE_SE_EEENSB_IJNSC_ILi0EEESW_SW_EEEEENSB_IJNSA_10UnderscoreESZ_SZ_EEEEENS7_6detail27Sm100ImplicitGemmTileTraitsINSA_25SM100_TMA_2SM_LOAD_IM2COLENSA_14ComposedLayoutINSA_7SwizzleILi3ELi4ELi3EEENSA_18smem_ptr_flag_bitsILi32EEENSU_INSB_IJNSC_ILi8EEENSC_ILi32EEEEEENSB_IJS1B_SE_EEEEEEEvEENS13_INSA_18SM100_TMA_2SM_LOADES1F_vEEEENS_8epilogue10collective18CollectiveEpilogueINS1K_23Sm100TmaWarpSpecializedILi4ELi2ELi16ELb1ELb0EEEJNSB_IJSI_SH_SJ_EEENSB_IJNSU_ISI_SE_EENSU_INSB_IJNSC_ILi16EEESD_EEENSB_IJSE_SI_EEEEEEEESL_NSB_IJNSB_IJlllEEESE_SW_EEESL_S1X_NS1K_6fusion15FusionCallbacksIS1O_NS1Y_17LinearCombinationISL_fSL_fLNS_15FloatRoundStyleE2EEES1P_S1V_JEEENSA_5SM1004TMEM4LOAD26SM100_TMEM_LOAD_32dp32b16xENSA_20SM90_TMA_LOAD_IM2COLENS15_INS16_ILi2ELi4ELi3EEES19_NSU_INSB_IJS1A_S1R_EEENSB_IJS1R_SE_EEEEEEENSA_39AutoVectorizingCopyWithAssumedAlignmentILi128EEENSA_21SM90_TMA_STORE_IM2COLES2D_S2F_S2F_EEEvvEEEEvNT_6ParamsE --------------------------
	.section	.nv.info._ZN7cutlass13device_kernelINS_4conv6kernel13ConvUniversalINS1_16ConvProblemShapeILNS1_8OperatorE0ELi2EEENS1_10collective14CollectiveConvINS1_47MainloopSm100TmaUmmaWarpSpecializedImplicitGemmILS5_0ELi6ELi2ELi1ELi2EN4cute5tupleIJNSA_1CILi2EEENSC_ILi1EEESE_EEEEENSB_IJNSC_ILi128EEESH_NSB_IJNSC_ILi64EEEEEEEEENS_10tfloat32_tESL_NSA_8TiledMMAINSA_8MMA_AtomIJNSA_23SM100_MMA_TF32_2x1SM_SSISL_SL_fLi128ELi128ELNSA_4UMMA5MajorE0ELSQ_0ELNSP_7ScaleInE0ELSR_0EEEEEENSA_6LayoutINSB_IJSE_SE_SE_EEENSB_IJNSC_ILi0EEESW_SW_EEEEENSB_IJNSA_10UnderscoreESZ_SZ_EEEEENS7_6detail27Sm100ImplicitGemmTileTraitsINSA_25SM100_TMA_2SM_LOAD_IM2COLENSA_14ComposedLayoutINSA_7SwizzleILi3ELi4ELi3EEENSA_18smem_ptr_flag_bitsILi32EEENSU_INSB_IJNSC_ILi8EEENSC_ILi32EEEEEENSB_IJS1B_SE_EEEEEEEvEENS13_INSA_18SM100_TMA_2SM_LOADES1F_vEEEENS_8epilogue10collective18CollectiveEpilogueINS1K_23Sm100TmaWarpSpecializedILi4ELi2ELi16ELb1ELb0EEEJNSB_IJSI_SH_SJ_EEENSB_IJNSU_ISI_SE_EENSU_INSB_IJNSC_ILi16EEESD_EEENSB_IJSE_SI_EEEEEEEESL_NSB_IJNSB_IJlllEEESE_SW_EEESL_S1X_NS1K_6fusion15FusionCallbacksIS1O_NS1Y_17LinearCombinationISL_fSL_fLNS_15FloatRoundStyleE2EEES1P_S1V_JEEENSA_5SM1004TMEM4LOAD26SM100_TMEM_LOAD_32dp32b16xENSA_20SM90_TMA_LOAD_IM2COLENS15_INS16_ILi2ELi4ELi3EEES19_NSU_INSB_IJS1A_S1R_EEENSB_IJS1R_SE_EEEEEEENSA_39AutoVectorizingCopyWithAssumedAlignmentILi128EEENSA_21SM90_TMA_STORE_IM2COLES2D_S2F_S2F_EEEvvEEEEvNT_6ParamsE,"",@"SHT_CUDA_INFO"
	.sectionflags	@""
	.align	4


	//----- nvinfo : EIATTR_CUDA_API_VERSION
	.align		4
        /*0000*/ 	.byte	0x04, 0x37
        /*0002*/ 	.short	(.L_31 - .L_30)
.L_30:
        /*0004*/ 	.word	0x00000082


	//----- nvinfo : EIATTR_KPARAM_INFO
	.align		4
.L_31:
        /*0008*/ 	.byte	0x04, 0x17
        /*000a*/ 	.short	(.L_33 - .L_32)
.L_32:
        /*000c*/ 	.word	0x00000000
        /*0010*/ 	.short	0x0000
        /*0012*/ 	.short	0x0000
        /*0014*/ 	.byte	0x00, 0xf0, 0x01, 0x20


	//----- nvinfo : EIATTR_AT_ENTRY_FRAGMENTS
	.align		4
.L_33:
        /*0018*/ 	.byte	0x04, 0x4f
        /*001a*/ 	.short	(.L_35 - .L_34)


	//   ....[0]....
.L_34:
        /*001c*/ 	.word	0x00000007


	//----- nvinfo : EIATTR_RESERVED_SMEM_USED
	.align		4
.L_35:
        /*0020*/ 	.byte	0x01, 0x41
	.zero		2


	//----- nvinfo : EIATTR_SPARSE_MMA_MASK
	.align		4
        /*0024*/ 	.byte	0x03, 0x50
        /*0026*/ 	.short	0x0000


	//----- nvinfo : EIATTR_TCGEN05_2CTA_USED
	.align		4
        /*0028*/ 	.byte	0x01, 0x52
	.zero		2


	//----- nvinfo : EIATTR_MAXREG_COUNT
	.align		4
        /*002c*/ 	.byte	0x03, 0x1b
        /*002e*/ 	.short	0x00ff


	//----- nvinfo : EIATTR_NUM_BARRIERS
	.align		4
        /*0030*/ 	.byte	0x02, 0x4c
        /*0032*/ 	.byte	0x07
	.zero		1


	//----- nvinfo : EIATTR_EXTERNS
	.align		4
        /*0034*/ 	.byte	0x04, 0x0f
        /*0036*/ 	.short	(.L_37 - .L_36)


	//   ....[0]....
	.align		4
.L_36:
        /*0038*/ 	.word	index@(__assertfail)


	//----- nvinfo : EIATTR_MERCURY_ISA_VERSION
	.align		4
.L_37:
        /*003c*/ 	.byte	0x03, 0x5f
        /*003e*/ 	.short	0x0101


	//----- nvinfo : EIATTR_INT_WARP_WIDE_INSTR_OFFSETS
	.align		4
        /*0040*/ 	.byte	0x04, 0x31
        /*0042*/ 	.short	(.L_39 - .L_38)


	//   ....[0]....
.L_38:
        /*0044*/ 	.word	0x00000c90


	//   ....[1]....
        /*0048*/ 	.word	0x00000d40


	//   ....[2]....
        /*004c*/ 	.word	0x00007130


	//   ....[3]....
        /*0050*/ 	.word	0x00007150


	//   ....[4]....
        /*0054*/ 	.word	0x00007180


	//   ....[5]....
        /*0058*/ 	.word	0x00007e40


	//   ....[6]....
        /*005c*/ 	.word	0x00007f00


	//   ....[7]....
        /*0060*/ 	.word	0x00007f90


	//   ....[8]....
        /*0064*/ 	.word	0x00008000


	//   ....[9]....
        /*0068*/ 	.word	0x000080d0


	//   ....[10]....
        /*006c*/ 	.word	0x00008190


	//   ....[11]....
        /*0070*/ 	.word	0x00008200


	//   ....[12]....
        /*0074*/ 	.word	0x000082f0


	//   ....[13]....
        /*0078*/ 	.word	0x000083b0


	//   ....[14]....
        /*007c*/ 	.word	0x000084a0


	//   ....[15]....
        /*0080*/ 	.word	0x000085c0


	//   ....[16]....
        /*0084*/ 	.word	0x00008600


	//----- nvinfo : EIATTR_COOP_GROUP_MASK_REGIDS
	.align		4
.L_39:
        /*0088*/ 	.byte	0x04, 0x29
        /*008a*/ 	.short	(.L_41 - .L_40)


	//   ....[0]....
.L_40:
        /*008c*/ 	.word	0xffffffff


	//   ....[1]....
        /*0090*/ 	.word	0xffffffff


	//   ....[2]....
        /*0094*/ 	.word	0xffffffff


	//   ....[3]....
        /*0098*/ 	.word	0xffffffff


	//   ....[4]....
        /*009c*/ 	.word	0xffffffff


	//   ....[5]....
        /*00a0*/ 	.word	0xffffffff


	//   ....[6]....
        /*00a4*/ 	.word	0xffffffff


	//   ....[7]....
        /*00a8*/ 	.word	0xffffffff


	//   ....[8]....
        /*00ac*/ 	.word	0xffffffff


	//   ....[9]....
        /*00b0*/ 	.word	0xffffffff


	//   ....[10]....
        /*00b4*/ 	.word	0xffffffff


	//   ....[11]....
        /*00b8*/ 	.word	0xffffffff


	//   ....[12]....
        /*00bc*/ 	.word	0xffffffff


	//----- nvinfo : EIATTR_COOP_GROUP_INSTR_OFFSETS
	.align		4
.L_41:
        /*00c0*/ 	.byte	0x04, 0x28
        /*00c2*/ 	.short	(.L_43 - .L_42)


	//   ....[0]....
.L_42:
        /*00c4*/ 	.word	0x000000d0


	//   ....[1]....
        /*00c8*/ 	.word	0x00000540


	//   ....[2]....
        /*00cc*/ 	.word	0x00000720


	//   ....[3]....
        /*00d0*/ 	.word	0x000008c0


	//   ....[4]....
        /*00d4*/ 	.word	0x000009c0


	//   ....[5]....
        /*00d8*/ 	.word	0x00000b10


	//   ....[6]....
        /*00dc*/ 	.word	0x00000db0


	//   ....[7]....
        /*00e0*/ 	.word	0x00004ff0


	//   ....[8]....
        /*00e4*/ 	.word	0x00005e10


	//   ....[9]....
        /*00e8*/ 	.word	0x000062e0


	//   ....[10]....
        /*00ec*/ 	.word	0x00006310


	//   ....[11]....
        /*00f0*/ 	.word	0x00007050


	//   ....[12]....
        /*00f4*/ 	.word	0x00007250


	//----- nvinfo : EIATTR_VRC_CTA_INIT_COUNT
	.align		4
.L_43:
        /*00f8*/ 	.byte	0x02, 0x4a
        /*00fa*/ 	.byte	0x80
	.zero		1


	//----- nvinfo : EIATTR_SYSCALL_OFFSETS
	.align		4
        /*00fc*/ 	.byte	0x04, 0x46
        /*00fe*/ 	.short	(.L_45 - .L_44)


	//   ....[0]....
.L_44:
        /*0100*/ 	.word	0x00009200


	//   ....[1]....
        /*0104*/ 	.word	0x000092f0


	//   ....[2]....
        /*0108*/ 	.word	0x00009c10


	//   ....[3]....
        /*010c*/ 	.word	0x0000a610


	//   ....[4]....
        /*0110*/ 	.word	0x0000afc0


	//   ....[5]....
        /*0114*/ 	.word	0x0000b960


	//----- nvinfo : EIATTR_MBARRIER_INSTR_OFFSETS
	.align		4
.L_45:
        /*0118*/ 	.byte	0x04, 0x39
        /*011a*/ 	.short	(.L_47 - .L_46)


	//   ....[0]....
.L_46:
        /*011c*/ 	.word	0x00000650
        /*0120*/ 	.word	0x000000ff
        /*0124*/ 	.word	0x00000000
        /*0128*/ 	.short	0x0100
        /*012a*/ 	.byte	0x04
	.zero		1


	//   ....[1]....
        /*012c*/ 	.word	0x00000660
        /*0130*/ 	.word	0x000000ff
        /*0134*/ 	.word	0x00000030
        /*0138*/ 	.short	0x0100
        /*013a*/ 	.byte	0x04
	.zero		1


	//   ....[2]....
        /*013c*/ 	.word	0x00000670
        /*0140*/ 	.word	0x000000ff
        /*0144*/ 	.word	0x00000008
        /*0148*/ 	.short	0x0100
        /*014a*/ 	.byte	0x04
	.zero		1


	//   ....[3]....
        /*014c*/ 	.word	0x00000680
        /*0150*/ 	.word	0x000000ff
        /*0154*/ 	.word	0x00000038
        /*0158*/ 	.short	0x0100
        /*015a*/ 	.byte	0x04
	.zero		1


	//   ....[4]....
        /*015c*/ 	.word	0x00000690
        /*0160*/ 	.word	0x000000ff
        /*0164*/ 	.word	0x00000010
        /*0168*/ 	.short	0x0100
        /*016a*/ 	.byte	0x04
	.zero		1


	//   ....[5]....
        /*016c*/ 	.word	0x000006a0
        /*0170*/ 	.word	0x000000ff
        /*0174*/ 	.word	0x00000040
        /*0178*/ 	.short	0x0100
        /*017a*/ 	.byte	0x04
	.zero		1


	//   ....[6]....
        /*017c*/ 	.word	0x000006b0
        /*0180*/ 	.word	0x000000ff
        /*0184*/ 	.word	0x00000018
        /*0188*/ 	.short	0x0100
        /*018a*/ 	.byte	0x04
	.zero		1


	//   ....[7]....
        /*018c*/ 	.word	0x000006c0
        /*0190*/ 	.word	0x000000ff
        /*0194*/ 	.word	0x00000048
        /*0198*/ 	.short	0x0100
        /*019a*/ 	.byte	0x04
	.zero		1


	//   ....[8]....
        /*019c*/ 	.word	0x000006d0
        /*01a0*/ 	.word	0x000000ff
        /*01a4*/ 	.word	0x00000020
        /*01a8*/ 	.short	0x0100
        /*01aa*/ 	.byte	0x04
	.zero		1


	//   ....[9]....
        /*01ac*/ 	.word	0x000006e0
        /*01b0*/ 	.word	0x000000ff
        /*01b4*/ 	.word	0x00000050
        /*01b8*/ 	.short	0x0100
        /*01ba*/ 	.byte	0x04
	.zero		1


	//   ....[10]....
        /*01bc*/ 	.word	0x000006f0
        /*01c0*/ 	.word	0x000000ff
        /*01c4*/ 	.word	0x00000028
        /*01c8*/ 	.short	0x0100
        /*01ca*/ 	.byte	0x04
	.zero		1


	//   ....[11]....
        /*01cc*/ 	.word	0x00000700
        /*01d0*/ 	.word	0x000000ff
        /*01d4*/ 	.word	0x00000058
        /*01d8*/ 	.short	0x0100
        /*01da*/ 	.byte	0x04
	.zero		1


	//   ....[12]....
        /*01dc*/ 	.word	0x00000830
        /*01e0*/ 	.word	0x000000ff
        /*01e4*/ 	.word	0x00000060
        /*01e8*/ 	.short	0x0100
        /*01ea*/ 	.byte	0x04
	.zero		1


	//   ....[13]....
        /*01ec*/ 	.word	0x00000840
        /*01f0*/ 	.word	0x000000ff
        /*01f4*/ 	.word	0x00000080
        /*01f8*/ 	.short	0x0100
        /*01fa*/ 	.byte	0x04
	.zero		1


	//   ....[14]....
        /*01fc*/ 	.word	0x00000850
        /*0200*/ 	.word	0x000000ff
        /*0204*/ 	.word	0x00000068
        /*0208*/ 	.short	0x0100
        /*020a*/ 	.byte	0x04
	.zero		1


	//   ....[15]....
        /*020c*/ 	.word	0x00000860
        /*0210*/ 	.word	0x000000ff
        /*0214*/ 	.word	0x00000088
        /*0218*/ 	.short	0x0100
        /*021a*/ 	.byte	0x04
	.zero		1


	//   ....[16]....
        /*021c*/ 	.word	0x00000870
        /*0220*/ 	.word	0x000000ff
        /*0224*/ 	.word	0x00000070
        /*0228*/ 	.short	0x0100
        /*022a*/ 	.byte	0x04
	.zero		1


	//   ....[17]....
        /*022c*/ 	.word	0x00000880
        /*0230*/ 	.word	0x000000ff
        /*0234*/ 	.word	0x00000090
        /*0238*/ 	.short	0x0100
        /*023a*/ 	.byte	0x04
	.zero		1


	//   ....[18]....
        /*023c*/ 	.word	0x00000890
        /*0240*/ 	.word	0x000000ff
        /*0244*/ 	.word	0x00000078
        /*0248*/ 	.short	0x0100
        /*024a*/ 	.byte	0x04
	.zero		1


	//   ....[19]....
        /*024c*/ 	.word	0x000008a0
        /*0250*/ 	.word	0x000000ff
        /*0254*/ 	.word	0x00000098
        /*0258*/ 	.short	0x0100
        /*025a*/ 	.byte	0x04
	.zero		1


	//   ....[20]....
        /*025c*/ 	.word	0x00000990
        /*0260*/ 	.word	0x000000ff
        /*0264*/ 	.word	0x000000a0
        /*0268*/ 	.short	0x0100
        /*026a*/ 	.byte	0x04
	.zero		1


	//   ....[21]....
        /*026c*/ 	.word	0x000009a0
        /*0270*/ 	.word	0x000000ff
        /*0274*/ 	.word	0x000000a8
        /*0278*/ 	.short	0x0100
        /*027a*/ 	.byte	0x04
	.zero		1


	//   ....[22]....
        /*027c*/ 	.word	0x00000ae0
        /*0280*/ 	.word	0x000000ff
        /*0284*/ 	.word	0x000000b0
        /*0288*/ 	.short	0x0100
        /*028a*/ 	.byte	0x06
	.zero		1


	//   ....[23]....
        /*028c*/ 	.word	0x00000af0
        /*0290*/ 	.word	0x000000ff
        /*0294*/ 	.word	0x000000b8
        /*0298*/ 	.short	0x0100
        /*029a*/ 	.byte	0x06
	.zero		1


	//   ....[24]....
        /*029c*/ 	.word	0x00000c30
        /*02a0*/ 	.word	0x000000ff
        /*02a4*/ 	.word	0x000000c0
        /*02a8*/ 	.short	0x0100
        /*02aa*/ 	.byte	0x04
	.zero		1


	//   ....[25]....
        /*02ac*/ 	.word	0x00000c40
        /*02b0*/ 	.word	0x000000ff
        /*02b4*/ 	.word	0x000000d0
        /*02b8*/ 	.short	0x0100
        /*02ba*/ 	.byte	0x04
	.zero		1


	//   ....[26]....
        /*02bc*/ 	.word	0x00000c50
        /*02c0*/ 	.word	0x000000ff
        /*02c4*/ 	.word	0x000000c8
        /*02c8*/ 	.short	0x0100
        /*02ca*/ 	.byte	0x04
	.zero		1


	//   ....[27]....
        /*02cc*/ 	.word	0x00000c60
        /*02d0*/ 	.word	0x000000ff
        /*02d4*/ 	.word	0x000000d8
        /*02d8*/ 	.short	0x0100
        /*02da*/ 	.byte	0x04
	.zero		1


	//   ....[28]....
        /*02dc*/ 	.word	0x00000d60
        /*02e0*/ 	.word	0x000000ff
        /*02e4*/ 	.word	0x000000e0
        /*02e8*/ 	.short	0x0100
        /*02ea*/ 	.byte	0x06
	.zero		1


	//   ....[29]....
        /*02ec*/ 	.word	0x00001900
        /*02f0*/ 	.word	0x000000ff
        /*02f4*/ 	.word	0x00000030
        /*02f8*/ 	.short	0x010a
        /*02fa*/ 	.byte	0x04
	.zero		1


	//   ....[30]....
        /*02fc*/ 	.word	0x00002410
        /*0300*/ 	.word	0x000000ff
        /*0304*/ 	.word	0x00000030
        /*0308*/ 	.short	0x010a
        /*030a*/ 	.byte	0x06
	.zero		1


	//   ....[31]....
        /*030c*/ 	.word	0x00002720
        /*0310*/ 	.word	0x000000ff
        /*0314*/ 	.word	0x00000030
        /*0318*/ 	.short	0x010a
        /*031a*/ 	.byte	0x08
	.zero		1


	//   ....[32]....
        /*031c*/ 	.word	0x00003470
        /*0320*/ 	.word	0x000000ff
        /*0324*/ 	.word	0x000000a8
        /*0328*/ 	.short	0x0101
        /*032a*/ 	.byte	0x37
	.zero		1


	//   ....[33]....
        /*032c*/ 	.word	0x000034a0
        /*0330*/ 	.word	0x000000ff
        /*0334*/ 	.word	0x00000030
        /*0338*/ 	.short	0x010a
        /*033a*/ 	.byte	0x04
	.zero		1


	//   ....[34]....
        /*033c*/ 	.word	0x00003f60
        /*0340*/ 	.word	0x000000ff
        /*0344*/ 	.word	0x00000030
        /*0348*/ 	.short	0x010a
        /*034a*/ 	.byte	0x06
	.zero		1


	//   ....[35]....
        /*034c*/ 	.word	0x00004240
        /*0350*/ 	.word	0x000000ff
        /*0354*/ 	.word	0x00000030
        /*0358*/ 	.short	0x010a
        /*035a*/ 	.byte	0x08
	.zero		1


	//   ....[36]....
        /*035c*/ 	.word	0x00005000
        /*0360*/ 	.word	0x000000ff
        /*0364*/ 	.word	0x000000b0
        /*0368*/ 	.short	0x010a
        /*036a*/ 	.byte	0x37
	.zero		1


	//   ....[37]....
        /*036c*/ 	.word	0x000050d0
        /*0370*/ 	.word	0x000000ff
        /*0374*/ 	.word	0x00000000
        /*0378*/ 	.short	0x0101
        /*037a*/ 	.byte	0x04
	.zero		1


	//   ....[38]....
        /*037c*/ 	.word	0x00005750
        /*0380*/ 	.word	0x000000ff
        /*0384*/ 	.word	0x00000000
        /*0388*/ 	.short	0x010a
        /*038a*/ 	.byte	0x04
	.zero		1


	//   ....[39]....
        /*038c*/ 	.word	0x000057f0
        /*0390*/ 	.word	0x000000ff
        /*0394*/ 	.word	0x00000000
        /*0398*/ 	.short	0x010a
        /*039a*/ 	.byte	0x05
	.zero		1


	//   ....[40]....
        /*039c*/ 	.word	0x00005890
        /*03a0*/ 	.word	0x000000ff
        /*03a4*/ 	.word	0x00000000
        /*03a8*/ 	.short	0x010a
        /*03aa*/ 	.byte	0x05
	.zero		1


	//   ....[41]....
        /*03ac*/ 	.word	0x00005930
        /*03b0*/ 	.word	0x000000ff
        /*03b4*/ 	.word	0x00000000
        /*03b8*/ 	.short	0x010a
        /*03ba*/ 	.byte	0x05
	.zero		1


	//   ....[42]....
        /*03bc*/ 	.word	0x000059d0
        /*03c0*/ 	.word	0x000000ff
        /*03c4*/ 	.word	0x00000000
        /*03c8*/ 	.short	0x010a
        /*03ca*/ 	.byte	0x05
	.zero		1


	//   ....[43]....
        /*03cc*/ 	.word	0x00005a80
        /*03d0*/ 	.word	0x00000000
        /*03d4*/ 	.word	0x00000000
        /*03d8*/ 	.short	0x010a
        /*03da*/ 	.byte	0xff
	.zero		1


	//   ....[44]....
        /*03dc*/ 	.word	0x00005bd0
        /*03e0*/ 	.word	0x000000ff
        /*03e4*/ 	.word	0x000000b8
        /*03e8*/ 	.short	0x010a
        /*03ea*/ 	.byte	0x04
	.zero		1


	//   ....[45]....
        /*03ec*/ 	.word	0x00005c70
        /*03f0*/ 	.word	0x000000ff
        /*03f4*/ 	.word	0x000000b0
        /*03f8*/ 	.short	0x010a
        /*03fa*/ 	.byte	0x04
	.zero		1


	//   ....[46]....
        /*03fc*/ 	.word	0x00005d10
        /*0400*/ 	.word	0x000000ff
        /*0404*/ 	.word	0x00000000
        /*0408*/ 	.short	0x0101
        /*040a*/ 	.byte	0x05
	.zero		1


	//   ....[47]....
        /*040c*/ 	.word	0x00005d50
        /*0410*/ 	.word	0x000000ff
        /*0414*/ 	.word	0x000000b8
        /*0418*/ 	.short	0x0106
        /*041a*/ 	.byte	0x04
	.zero		1


	//   ....[48]....
        /*041c*/ 	.word	0x00005d90
        /*0420*/ 	.word	0x00000000
        /*0424*/ 	.word	0x000000b8
        /*0428*/ 	.short	0x010a
        /*042a*/ 	.byte	0xff
	.zero		1


	//   ....[49]....
        /*042c*/ 	.word	0x00005fe0
        /*0430*/ 	.word	0x000000ff
        /*0434*/ 	.word	0x00000008
        /*0438*/ 	.short	0x010a
        /*043a*/ 	.byte	0x05
	.zero		1


	//   ....[50]....
        /*043c*/ 	.word	0x00006000
        /*0440*/ 	.word	0x000000ff
        /*0444*/ 	.word	0x00000008
        /*0448*/ 	.short	0x010a
        /*044a*/ 	.byte	0x05
	.zero		1


	//   ....[51]....
        /*044c*/ 	.word	0x00006190
        /*0450*/ 	.word	0x000000ff
        /*0454*/ 	.word	0x00000008
        /*0458*/ 	.short	0x010a
        /*045a*/ 	.byte	0x05
	.zero		1


	//   ....[52]....
        /*045c*/ 	.word	0x000061b0
        /*0460*/ 	.word	0x000000ff
        /*0464*/ 	.word	0x00000008
        /*0468*/ 	.short	0x010a
        /*046a*/ 	.byte	0x05
	.zero		1


	//   ....[53]....
        /*046c*/ 	.word	0x00006270
        /*0470*/ 	.word	0x000000ff
        /*0474*/ 	.word	0x00000000
        /*0478*/ 	.short	0x0101
        /*047a*/ 	.byte	0x04
	.zero		1


	//   ....[54]....
        /*047c*/ 	.word	0x00006670
        /*0480*/ 	.word	0x000000ff
        /*0484*/ 	.word	0x000000b0
        /*0488*/ 	.short	0x010a
        /*048a*/ 	.byte	0x16
	.zero		1


	//   ....[55]....
        /*048c*/ 	.word	0x00006710
        /*0490*/ 	.word	0x000000ff
        /*0494*/ 	.word	0x00000000
        /*0498*/ 	.short	0x0101
        /*049a*/ 	.byte	0x2b
	.zero		1


	//   ....[56]....
        /*049c*/ 	.word	0x00006750
        /*04a0*/ 	.word	0x000000ff
        /*04a4*/ 	.word	0x000000d0
        /*04a8*/ 	.short	0x010a
        /*04aa*/ 	.byte	0x1b
	.zero		1


	//   ....[57]....
        /*04ac*/ 	.word	0x000067f0
        /*04b0*/ 	.word	0x000000ff
        /*04b4*/ 	.word	0x00000000
        /*04b8*/ 	.short	0x010a
        /*04ba*/ 	.byte	0x04
	.zero		1


	//   ....[58]....
        /*04bc*/ 	.word	0x00006840
        /*04c0*/ 	.word	0x000000ff
        /*04c4*/ 	.word	0x00000000
        /*04c8*/ 	.short	0x010a
        /*04ca*/ 	.byte	0x14
	.zero		1


	//   ....[59]....
        /*04cc*/ 	.word	0x00006990
        /*04d0*/ 	.word	0x000000ff
        /*04d4*/ 	.word	0x00000000
        /*04d8*/ 	.short	0x010a
        /*04da*/ 	.byte	0x05
	.zero		1


	//   ....[60]....
        /*04dc*/ 	.word	0x00006e40
        /*04e0*/ 	.word	0x000000ff
        /*04e4*/ 	.word	0x00000000
        /*04e8*/ 	.short	0x010a
        /*04ea*/ 	.byte	0x04
	.zero		1


	//   ....[61]....
        /*04ec*/ 	.word	0x00006ee0
        /*04f0*/ 	.word	0x00000002
        /*04f4*/ 	.word	0x00000000
        /*04f8*/ 	.short	0x010a
        /*04fa*/ 	.byte	0xff
	.zero		1


	//   ....[62]....
        /*04fc*/ 	.word	0x00006f20
        /*0500*/ 	.word	0x00000002
        /*0504*/ 	.word	0x00000000
        /*0508*/ 	.short	0x010a
        /*050a*/ 	.byte	0xff
	.zero		1


	//   ....[63]....
        /*050c*/ 	.word	0x00006f90
        /*0510*/ 	.word	0x000000ff
        /*0514*/ 	.word	0x00000000
        /*0518*/ 	.short	0x0101
        /*051a*/ 	.byte	0x04
	.zero		1


	//   ....[64]....
        /*051c*/ 	.word	0x00006fd0
        /*0520*/ 	.word	0x000000ff
        /*0524*/ 	.word	0x000000e0
        /*0528*/ 	.short	0x010a
        /*052a*/ 	.byte	0x16
	.zero		1


	//   ....[65]....
        /*052c*/ 	.word	0x00007040
        /*0530*/ 	.word	0x000000ff
        /*0534*/ 	.word	0x00000000
        /*0538*/ 	.short	0x0101
        /*053a*/ 	.byte	0x04
	.zero		1


	//   ....[66]....
        /*053c*/ 	.word	0x00007580
        /*0540*/ 	.word	0x000000ff
        /*0544*/ 	.word	0x000000b0
        /*0548*/ 	.short	0x010a
        /*054a*/ 	.byte	0x1f
	.zero		1


	//   ....[67]....
        /*054c*/ 	.word	0x00007620
        /*0550*/ 	.word	0x000000ff
        /*0554*/ 	.word	0x00000000
        /*0558*/ 	.short	0x0101
        /*055a*/ 	.byte	0x3c
	.zero		1


	//   ....[68]....
        /*055c*/ 	.word	0x00007b70
        /*0560*/ 	.word	0x000000ff
        /*0564*/ 	.word	0x000000a8
        /*0568*/ 	.short	0x010a
        /*056a*/ 	.byte	0x1f
	.zero		1


	//   ....[69]....
        /*056c*/ 	.word	0x00007d10
        /*0570*/ 	.word	0x000000ff
        /*0574*/ 	.word	0x00000080
        /*0578*/ 	.short	0x010a
        /*057a*/ 	.byte	0x1f
	.zero		1


	//   ....[70]....
        /*057c*/ 	.word	0x00007fb0
        /*0580*/ 	.word	0x000000ff
        /*0584*/ 	.word	0x00000060
        /*0588*/ 	.short	0x010b
        /*058a*/ 	.byte	0x1f
	.zero		1


	//   ....[71]....
        /*058c*/ 	.word	0x00007fc0
        /*0590*/ 	.word	0x000000ff
        /*0594*/ 	.word	0x00000000
        /*0598*/ 	.short	0x0101
        /*059a*/ 	.byte	0x40
	.zero		1


	//   ....[72]....
        /*059c*/ 	.word	0x00007fd0
        /*05a0*/ 	.word	0x000000ff
        /*05a4*/ 	.word	0x00000088
        /*05a8*/ 	.short	0x010a
        /*05aa*/ 	.byte	0x1f
	.zero		1


	//   ....[73]....
        /*05ac*/ 	.word	0x000081b0
        /*05b0*/ 	.word	0x000000ff
        /*05b4*/ 	.word	0x00000068
        /*05b8*/ 	.short	0x010b
        /*05ba*/ 	.byte	0x1f
	.zero		1


	//   ....[74]....
        /*05bc*/ 	.word	0x000081c0
        /*05c0*/ 	.word	0x000000ff
        /*05c4*/ 	.word	0x00000000
        /*05c8*/ 	.short	0x0101
        /*05ca*/ 	.byte	0x3f
	.zero		1


	//   ....[75]....
        /*05cc*/ 	.word	0x000081d0
        /*05d0*/ 	.word	0x000000ff
        /*05d4*/ 	.word	0x00000090
        /*05d8*/ 	.short	0x010a
        /*05da*/ 	.byte	0x1f
	.zero		1


	//   ....[76]....
        /*05dc*/ 	.word	0x000083d0
        /*05e0*/ 	.word	0x000000ff
        /*05e4*/ 	.word	0x00000070
        /*05e8*/ 	.short	0x010b
        /*05ea*/ 	.byte	0x1f
	.zero		1


	//   ....[77]....
        /*05ec*/ 	.word	0x000083e0
        /*05f0*/ 	.word	0x000000ff
        /*05f4*/ 	.word	0x00000000
        /*05f8*/ 	.short	0x0101
        /*05fa*/ 	.byte	0x3e
	.zero		1


	//   ....[78]....
        /*05fc*/ 	.word	0x000083f0
        /*0600*/ 	.word	0x000000ff
        /*0604*/ 	.word	0x00000098
        /*0608*/ 	.short	0x010a
        /*060a*/ 	.byte	0x1f
	.zero		1


	//   ....[79]....
        /*060c*/ 	.word	0x00008620
        /*0610*/ 	.word	0x000000ff
        /*0614*/ 	.word	0x00000078
        /*0618*/ 	.short	0x010b
        /*061a*/ 	.byte	0x1f
	.zero		1


	//   ....[80]....
        /*061c*/ 	.word	0x00008630
        /*0620*/ 	.word	0x000000ff
        /*0624*/ 	.word	0x00000000
        /*0628*/ 	.short	0x0101
        /*062a*/ 	.byte	0x3d
	.zero		1


	//   ....[81]....
        /*062c*/ 	.word	0x00008670
        /*0630*/ 	.word	0x000000ff
        /*0634*/ 	.word	0x00000080
        /*0638*/ 	.short	0x010a
        /*063a*/ 	.byte	0x1f
	.zero		1


	//   ....[82]....
        /*063c*/ 	.word	0x00008690
        /*0640*/ 	.word	0x000000ff
        /*0644*/ 	.word	0x00000088
        /*0648*/ 	.short	0x010a
        /*064a*/ 	.byte	0x1f
	.zero		1


	//   ....[83]....
        /*064c*/ 	.word	0x000086b0
        /*0650*/ 	.word	0x000000ff
        /*0654*/ 	.word	0x00000090
        /*0658*/ 	.short	0x010a
        /*065a*/ 	.byte	0x1f
	.zero		1


	//   ....[84]....
        /*065c*/ 	.word	0x000086f0
        /*0660*/ 	.word	0x00000000
        /*0664*/ 	.word	0x00000098
        /*0668*/ 	.short	0x010a
        /*066a*/ 	.byte	0xff
	.zero		1


	//   ....[85]....
        /*066c*/ 	.word	0x00008aa0
        /*0670*/ 	.word	0x000000ff
        /*0674*/ 	.word	0x000000b0
        /*0678*/ 	.short	0x010a
        /*067a*/ 	.byte	0x2b
	.zero		1


	//   ....[86]....
        /*067c*/ 	.word	0x00008b70
        /*0680*/ 	.word	0x000000ff
        /*0684*/ 	.word	0x00000000
        /*0688*/ 	.short	0x0101
        /*068a*/ 	.byte	0x04
	.zero		1


	//   ....[87]....
        /*068c*/ 	.word	0x000097b0
        /*0690*/ 	.word	0x000000ff
        /*0694*/ 	.word	0x00000060
        /*0698*/ 	.short	0x010a
        /*069a*/ 	.byte	0x2b
	.zero		1


	//   ....[88]....
        /*069c*/ 	.word	0x00009840
        /*06a0*/ 	.word	0x00000056
        /*06a4*/ 	.word	0x000000c0
        /*06a8*/ 	.short	0x010a
        /*06aa*/ 	.byte	0xff
	.zero		1


	//   ....[89]....
        /*06ac*/ 	.word	0x00009a00
        /*06b0*/ 	.word	0x000000ff
        /*06b4*/ 	.word	0x00000060
        /*06b8*/ 	.short	0x010a
        /*06ba*/ 	.byte	0x2b
	.zero		1


	//   ....[90]....
        /*06bc*/ 	.word	0x00009af0
        /*06c0*/ 	.word	0x00000056
        /*06c4*/ 	.word	0x000000c0
        /*06c8*/ 	.short	0x010a
        /*06ca*/ 	.byte	0xff
	.zero		1


	//   ....[91]....
        /*06cc*/ 	.word	0x0000a340
        /*06d0*/ 	.word	0x00000000
        /*06d4*/ 	.word	0x00000000
        /*06d8*/ 	.short	0x0101
        /*06da*/ 	.byte	0xff
	.zero		1


	//   ....[92]....
        /*06dc*/ 	.word	0x0000a350
        /*06e0*/ 	.word	0x00000003
        /*06e4*/ 	.word	0x00000060
        /*06e8*/ 	.short	0x010a
        /*06ea*/ 	.byte	0xff
	.zero		1


	//   ....[93]....
        /*06ec*/ 	.word	0x0000a430
        /*06f0*/ 	.word	0x00000003
        /*06f4*/ 	.word	0x00000060
        /*06f8*/ 	.short	0x010a
        /*06fa*/ 	.byte	0xff
	.zero		1


	//   ....[94]....
        /*06fc*/ 	.word	0x0000acf0
        /*0700*/ 	.word	0x0000005b
        /*0704*/ 	.word	0x00000000
        /*0708*/ 	.short	0x0101
        /*070a*/ 	.byte	0xff
	.zero		1


	//   ....[95]....
        /*070c*/ 	.word	0x0000ad10
        /*0710*/ 	.word	0x00000028
        /*0714*/ 	.word	0x00000060
        /*0718*/ 	.short	0x010a
        /*071a*/ 	.byte	0xff
	.zero		1


	//   ....[96]....
        /*071c*/ 	.word	0x0000ade0
        /*0720*/ 	.word	0x00000028
        /*0724*/ 	.word	0x00000060
        /*0728*/ 	.short	0x010a
        /*072a*/ 	.byte	0xff
	.zero		1


	//   ....[97]....
        /*072c*/ 	.word	0x0000b690
        /*0730*/ 	.word	0x0000005b
        /*0734*/ 	.word	0x00000000
        /*0738*/ 	.short	0x0101
        /*073a*/ 	.byte	0xff
	.zero		1


	//   ....[98]....
        /*073c*/ 	.word	0x0000b6b0
        /*0740*/ 	.word	0x0000005c
        /*0744*/ 	.word	0x00000060
        /*0748*/ 	.short	0x010a
        /*074a*/ 	.byte	0xff
	.zero		1


	//   ....[99]....
        /*074c*/ 	.word	0x0000b780
        /*0750*/ 	.word	0x0000005c
        /*0754*/ 	.word	0x00000060
        /*0758*/ 	.short	0x010a
        /*075a*/ 	.byte	0xff
	.zero		1


	//   ....[100]....
        /*075c*/ 	.word	0x0000ba90
        /*0760*/ 	.word	0x00000056
        /*0764*/ 	.word	0x00000000
        /*0768*/ 	.short	0x0101
        /*076a*/ 	.byte	0xff
	.zero		1


	//   ....[101]....
        /*076c*/ 	.word	0x0000c080
        /*0770*/ 	.word	0x00000003
        /*0774*/ 	.word	0x00000000
        /*0778*/ 	.short	0x0101
        /*077a*/ 	.byte	0xff
	.zero		1


	//   ....[102]....
        /*077c*/ 	.word	0x0000c300
        /*0780*/ 	.word	0x000000ff
        /*0784*/ 	.word	0x00000000
        /*0788*/ 	.short	0x0101
        /*078a*/ 	.byte	0x04
	.zero		1


	//   ....[103]....
        /*078c*/ 	.word	0x0000c330
        /*0790*/ 	.word	0x00000018
        /*0794*/ 	.word	0x00000030
        /*0798*/ 	.short	0x010a
        /*079a*/ 	.byte	0xff
	.zero		1


	//   ....[104]....
        /*079c*/ 	.word	0x0000c390
        /*07a0*/ 	.word	0x00000023
        /*07a4*/ 	.word	0x00000030
        /*07a8*/ 	.short	0x010a
        /*07aa*/ 	.byte	0xff
	.zero		1


	//   ....[105]....
        /*07ac*/ 	.word	0x0000c3f0
        /*07b0*/ 	.word	0x00000000
        /*07b4*/ 	.word	0x000000b0
        /*07b8*/ 	.short	0x010a
        /*07ba*/ 	.byte	0xff
	.zero		1


	//   ....[106]....
        /*07bc*/ 	.word	0x0000c450
        /*07c0*/ 	.word	0x00000000
        /*07c4*/ 	.word	0x00000000
        /*07c8*/ 	.short	0x010a
        /*07ca*/ 	.byte	0xff
	.zero		1


	//   ....[107]....
        /*07cc*/ 	.word	0x0000c4b0
        /*07d0*/ 	.word	0x00000000
        /*07d4*/ 	.word	0x00000000
        /*07d8*/ 	.short	0x010a
        /*07da*/ 	.byte	0xff
	.zero		1


	//   ....[108]....
        /*07dc*/ 	.word	0x0000c510
        /*07e0*/ 	.word	0x00000000
        /*07e4*/ 	.word	0x00000000
        /*07e8*/ 	.short	0x010a
        /*07ea*/ 	.byte	0xff
	.zero		1


	//   ....[109]....
        /*07ec*/ 	.word	0x0000c570
        /*07f0*/ 	.word	0x00000000
        /*07f4*/ 	.word	0x00000000
        /*07f8*/ 	.short	0x010a
        /*07fa*/ 	.byte	0xff
	.zero		1


	//   ....[110]....
        /*07fc*/ 	.word	0x0000c5d0
        /*0800*/ 	.word	0x00000000
        /*0804*/ 	.word	0x00000000
        /*0808*/ 	.short	0x010a
        /*080a*/ 	.byte	0xff
	.zero		1


	//   ....[111]....
        /*080c*/ 	.word	0x0000c630
        /*0810*/ 	.word	0x00000004
        /*0814*/ 	.word	0x000000b8
        /*0818*/ 	.short	0x010a
        /*081a*/ 	.byte	0xff
	.zero		1


	//   ....[112]....
        /*081c*/ 	.word	0x0000c690
        /*0820*/ 	.word	0x00000004
        /*0824*/ 	.word	0x000000b0
        /*0828*/ 	.short	0x010a
        /*082a*/ 	.byte	0xff
	.zero		1


	//   ....[113]....
        /*082c*/ 	.word	0x0000c6f0
        /*0830*/ 	.word	0x00000000
        /*0834*/ 	.word	0x00000008
        /*0838*/ 	.short	0x010a
        /*083a*/ 	.byte	0xff
	.zero		1


	//   ....[114]....
        /*083c*/ 	.word	0x0000c7d0
        /*0840*/ 	.word	0x00000000
        /*0844*/ 	.word	0x00000008
        /*0848*/ 	.short	0x010a
        /*084a*/ 	.byte	0xff
	.zero		1


	//   ....[115]....
        /*084c*/ 	.word	0x0000c830
        /*0850*/ 	.word	0x00000004
        /*0854*/ 	.word	0x000000b0
        /*0858*/ 	.short	0x010a
        /*085a*/ 	.byte	0xff
	.zero		1


	//   ....[116]....
        /*085c*/ 	.word	0x0000c890
        /*0860*/ 	.word	0x00000004
        /*0864*/ 	.word	0x000000d0
        /*0868*/ 	.short	0x010a
        /*086a*/ 	.byte	0xff
	.zero		1


	//   ....[117]....
        /*086c*/ 	.word	0x0000c8f0
        /*0870*/ 	.word	0x00000004
        /*0874*/ 	.word	0x00000000
        /*0878*/ 	.short	0x010a
        /*087a*/ 	.byte	0xff
	.zero		1


	//   ....[118]....
        /*087c*/ 	.word	0x0000c950
        /*0880*/ 	.word	0x00000002
        /*0884*/ 	.word	0x00000000
        /*0888*/ 	.short	0x010a
        /*088a*/ 	.byte	0xff
	.zero		1


	//   ....[119]....
        /*088c*/ 	.word	0x0000c9b0
        /*0890*/ 	.word	0x00000002
        /*0894*/ 	.word	0x000000e0
        /*0898*/ 	.short	0x010a
        /*089a*/ 	.byte	0xff
	.zero		1


	//   ....[120]....
        /*089c*/ 	.word	0x0000ca10
        /*08a0*/ 	.word	0x00000002
        /*08a4*/ 	.word	0x000000b0
        /*08a8*/ 	.short	0x010a
        /*08aa*/ 	.byte	0xff
	.zero		1


	//   ....[121]....
        /*08ac*/ 	.word	0x0000ca70
        /*08b0*/ 	.word	0x00000002
        /*08b4*/ 	.word	0x000000a8
        /*08b8*/ 	.short	0x010a
        /*08ba*/ 	.byte	0xff
	.zero		1


	//   ....[122]....
        /*08bc*/ 	.word	0x0000cad0
        /*08c0*/ 	.word	0x00000003
        /*08c4*/ 	.word	0x00000080
        /*08c8*/ 	.short	0x010a
        /*08ca*/ 	.byte	0xff
	.zero		1


	//   ....[123]....
        /*08cc*/ 	.word	0x0000cb30
        /*08d0*/ 	.word	0x00000003
        /*08d4*/ 	.word	0x00000088
        /*08d8*/ 	.short	0x010a
        /*08da*/ 	.byte	0xff
	.zero		1


	//   ....[124]....
        /*08dc*/ 	.word	0x0000cb90
        /*08e0*/ 	.word	0x00000003
        /*08e4*/ 	.word	0x00000090
        /*08e8*/ 	.short	0x010a
        /*08ea*/ 	.byte	0xff
	.zero		1


	//   ....[125]....
        /*08ec*/ 	.word	0x0000cbf0
        /*08f0*/ 	.word	0x00000003
        /*08f4*/ 	.word	0x00000098
        /*08f8*/ 	.short	0x010a
        /*08fa*/ 	.byte	0xff
	.zero		1


	//   ....[126]....
        /*08fc*/ 	.word	0x0000cc50
        /*0900*/ 	.word	0x00000000
        /*0904*/ 	.word	0x00000080
        /*0908*/ 	.short	0x010a
        /*090a*/ 	.byte	0xff
	.zero		1


	//   ....[127]....
        /*090c*/ 	.word	0x0000ccb0
        /*0910*/ 	.word	0x00000000
        /*0914*/ 	.word	0x00000088
        /*0918*/ 	.short	0x010a
        /*091a*/ 	.byte	0xff
	.zero		1


	//   ....[128]....
        /*091c*/ 	.word	0x0000cd10
        /*0920*/ 	.word	0x00000000
        /*0924*/ 	.word	0x00000090
        /*0928*/ 	.short	0x010a
        /*092a*/ 	.byte	0xff
	.zero		1


	//   ....[129]....
        /*092c*/ 	.word	0x0000cd70
        /*0930*/ 	.word	0x00000000
        /*0934*/ 	.word	0x000000b0
        /*0938*/ 	.short	0x010a
        /*093a*/ 	.byte	0xff
	.zero		1


	//   ....[130]....
        /*093c*/ 	.word	0x0000cdd0
        /*0940*/ 	.word	0x00000000
        /*0944*/ 	.word	0x00000060
        /*0948*/ 	.short	0x010a
        /*094a*/ 	.byte	0xff
	.zero		1


	//   ....[131]....
        /*094c*/ 	.word	0x0000ce20
        /*0950*/ 	.word	0x00000056
        /*0954*/ 	.word	0x000000c0
        /*0958*/ 	.short	0x010a
        /*095a*/ 	.byte	0xff
	.zero		1


	//   ....[132]....
        /*095c*/ 	.word	0x0000ce70
        /*0960*/ 	.word	0x00000003
        /*0964*/ 	.word	0x00000060
        /*0968*/ 	.short	0x010a
        /*096a*/ 	.byte	0xff
	.zero		1


	//   ....[133]....
        /*096c*/ 	.word	0x0000cec0
        /*0970*/ 	.word	0x00000028
        /*0974*/ 	.word	0x00000060
        /*0978*/ 	.short	0x010a
        /*097a*/ 	.byte	0xff
	.zero		1


	//   ....[134]....
        /*097c*/ 	.word	0x0000cf10
        /*0980*/ 	.word	0x0000005c
        /*0984*/ 	.word	0x00000060
        /*0988*/ 	.short	0x010a
        /*098a*/ 	.byte	0xff
	.zero		1


	//----- nvinfo : EIATTR_NUM_MBARRIERS
	.align		4
.L_47:
        /*098c*/ 	.byte	0x03, 0x38
        /*098e*/ 	.short	0x001d


	//----- nvinfo : EIATTR_EXIT_INSTR_OFFSETS
	.align		4
        /*0990*/ 	.byte	0x04, 0x1c
        /*0992*/ 	.short	(.L_49 - .L_48)


	//   ....[0]....
.L_48:
        /*0994*/ 	.word	0x00005ab0


	//   ....[1]....
        /*0998*/ 	.word	0x00005d60


	//   ....[2]....
        /*099c*/ 	.word	0x00005dc0


	//   ....[3]....
        /*09a0*/ 	.word	0x00007260


	//   ....[4]....
        /*09a4*/ 	.word	0x00008720


	//   ....[5]....
        /*09a8*/ 	.word	0x00008760


	//   ....[6]....
        /*09ac*/ 	.word	0x0000c1e0


	//   ....[7]....
        /*09b0*/ 	.word	0x0000c260


	//   ....[8]....
        /*09b4*/ 	.word	0x0000c290


	//   ....[9]....
        /*09b8*/ 	.word	0x0000c310


	//----- nvinfo : EIATTR_MAX_THREADS
	.align		4
.L_49:
        /*09bc*/ 	.byte	0x04, 0x05
        /*09be*/ 	.short	(.L_51 - .L_50)
.L_50:
        /*09c0*/ 	.word	0x00000100
        /*09c4*/ 	.word	0x00000001
        /*09c8*/ 	.word	0x00000001


	//----- nvinfo : EIATTR_CRS_STACK_SIZE
	.align		4
.L_51:
        /*09cc*/ 	.byte	0x04, 0x1e
        /*09ce*/ 	.short	(.L_53 - .L_52)
.L_52:
        /*09d0*/ 	.word	0x00000000


	//----- nvinfo : EIATTR_CBANK_PARAM_SIZE
	.align		4
.L_53:
        /*09d4*/ 	.byte	0x03, 0x19
        /*09d6*/ 	.short	0x0800


	//----- nvinfo : EIATTR_PARAM_CBANK
	.align		4
        /*09d8*/ 	.byte	0x04, 0x0a
        /*09da*/ 	.short	(.L_55 - .L_54)
	.align		4
.L_54:
        /*09dc*/ 	.word	index@(.nv.constant0._ZN7cutlass13device_kernelINS_4conv6kernel13ConvUniversalINS1_16ConvProblemShapeILNS1_8OperatorE0ELi2EEENS1_10collective14CollectiveConvINS1_47MainloopSm100TmaUmmaWarpSpecializedImplicitGemmILS5_0ELi6ELi2ELi1ELi2EN4cute5tupleIJNSA_1CILi2EEENSC_ILi1EEESE_EEEEENSB_IJNSC_ILi128EEESH_NSB_IJNSC_ILi64EEEEEEEEENS_10tfloat32_tESL_NSA_8TiledMMAINSA_8MMA_AtomIJNSA_23SM100_MMA_TF32_2x1SM_SSISL_SL_fLi128ELi128ELNSA_4UMMA5MajorE0ELSQ_0ELNSP_7ScaleInE0ELSR_0EEEEEENSA_6LayoutINSB_IJSE_SE_SE_EEENSB_IJNSC_ILi0EEESW_SW_EEEEENSB_IJNSA_10UnderscoreESZ_SZ_EEEEENS7_6detail27Sm100ImplicitGemmTileTraitsINSA_25SM100_TMA_2SM_LOAD_IM2COLENSA_14ComposedLayoutINSA_7SwizzleILi3ELi4ELi3EEENSA_18smem_ptr_flag_bitsILi32EEENSU_INSB_IJNSC_ILi8EEENSC_ILi32EEEEEENSB_IJS1B_SE_EEEEEEEvEENS13_INSA_18SM100_TMA_2SM_LOADES1F_vEEEENS_8epilogue10collective18CollectiveEpilogueINS1K_23Sm100TmaWarpSpecializedILi4ELi2ELi16ELb1ELb0EEEJNSB_IJSI_SH_SJ_EEENSB_IJNSU_ISI_SE_EENSU_INSB_IJNSC_ILi16EEESD_EEENSB_IJSE_SI_EEEEEEEESL_NSB_IJNSB_IJlllEEESE_SW_EEESL_S1X_NS1K_6fusion15FusionCallbacksIS1O_NS1Y_17LinearCombinationISL_fSL_fLNS_15FloatRoundStyleE2EEES1P_S1V_JEEENSA_5SM1004TMEM4LOAD26SM100_TMEM_LOAD_32dp32b16xENSA_20SM90_TMA_LOAD_IM2COLENS15_INS16_ILi2ELi4ELi3EEES19_NSU_INSB_IJS1A_S1R_EEENSB_IJS1R_SE_EEEEEEENSA_39AutoVectorizingCopyWithAssumedAlignmentILi128EEENSA_21SM90_TMA_STORE_IM2COLES2D_S2F_S2F_EEEvvEEEEvNT_6ParamsE)
        /*09e0*/ 	.short	0x0380
        /*09e2*/ 	.short	0x0800


	//----- nvinfo : EIATTR_SW_WAR
	.align		4
.L_55:
        /*09e4*/ 	.byte	0x04, 0x36
        /*09e6*/ 	.short	(.L_57 - .L_56)
.L_56:
        /*09e8*/ 	.word	0x00000008
.L_57:


//--------------------- .nv.callgraph             --------------------------
	.section	.nv.callgraph,"",@"SHT_CUDA_CALLGRAPH"
	.align	4
	.sectionentsize	8
	.align		4
        /*0000*/ 	.word	0x00000000
	.align		4
        /*0004*/ 	.word	0xffffffff
	.align		4
        /*0008*/ 	.word	index@(_ZN7cutlass13device_kernelINS_4conv6kernel13ConvUniversalINS1_16ConvProblemShapeILNS1_8OperatorE0ELi2EEENS1_10collective14CollectiveConvINS1_47MainloopSm100TmaUmmaWarpSpecializedImplicitGemmILS5_0ELi6ELi2ELi1ELi2EN4cute5tupleIJNSA_1CILi2EEENSC_ILi1EEESE_EEEEENSB_IJNSC_ILi128EEESH_NSB_IJNSC_ILi64EEEEEEEEENS_10tfloat32_tESL_NSA_8TiledMMAINSA_8MMA_AtomIJNSA_23SM100_MMA_TF32_2x1SM_SSISL_SL_fLi128ELi128ELNSA_4UMMA5MajorE0ELSQ_0ELNSP_7ScaleInE0ELSR_0EEEEEENSA_6LayoutINSB_IJSE_SE_SE_EEENSB_IJNSC_ILi0EEESW_SW_EEEEENSB_IJNSA_10UnderscoreESZ_SZ_EEEEENS7_6detail27Sm100ImplicitGemmTileTraitsINSA_25SM100_TMA_2SM_LOAD_IM2COLENSA_14ComposedLayoutINSA_7SwizzleILi3ELi4ELi3EEENSA_18smem_ptr_flag_bitsILi32EEENSU_INSB_IJNSC_ILi8EEENSC_ILi32EEEEEENSB_IJS1B_SE_EEEEEEEvEENS13_INSA_18SM100_TMA_2SM_LOADES1F_vEEEENS_8epilogue10collective18CollectiveEpilogueINS1K_23Sm100TmaWarpSpecializedILi4ELi2ELi16ELb1ELb0EEEJNSB_IJSI_SH_SJ_EEENSB_IJNSU_ISI_SE_EENSU_INSB_IJNSC_ILi16EEESD_EEENSB_IJSE_SI_EEEEEEEESL_NSB_IJNSB_IJlllEEESE_SW_EEESL_S1X_NS1K_6fusion15FusionCallbacksIS1O_NS1Y_17LinearCombinationISL_fSL_fLNS_15FloatRoundStyleE2EEES1P_S1V_JEEENSA_5SM1004TMEM4LOAD26SM100_TMEM_LOAD_32dp32b16xENSA_20SM90_TMA_LOAD_IM2COLENS15_INS16_ILi2ELi4ELi3EEES19_NSU_INSB_IJS1A_S1R_EEENSB_IJS1R_SE_EEEEEEENSA_39AutoVectorizingCopyWithAssumedAlignmentILi128EEENSA_21SM90_TMA_STORE_IM2COLES2D_S2F_S2F_EEEvvEEEEvNT_6ParamsE)
	.align		4
        /*000c*/ 	.word	index@(__assertfail)
	.align		4
        /*0010*/ 	.word	0x00000000
	.align		4
        /*0014*/ 	.word	0xfffffffe
	.align		4
        /*0018*/ 	.word	0x00000000
	.align		4
        /*001c*/ 	.word	0xfffffffd
	.align		4
        /*0020*/ 	.word	0x00000000
	.align		4
        /*0024*/ 	.word	0xfffffffc


//--------------------- .nv.constant4             --------------------------
	.section	.nv.constant4,"a",@progbits
	.align	8
	.align		8
.nv.constant4:
        /*0000*/ 	.dword	__assertfail
	.align		8
        /*0008*/ 	.dword	__unnamed_1
	.align		8
        /*0010*/ 	.dword	__unnamed_2
	.align		8
        /*0018*/ 	.dword	_ZN39_INTERNAL_6e985a0a_4_k_cu_eec2f45a_40564cuda3std3__45__cpo5beginE
	.align		8
        /*0020*/ 	.dword	_ZN39_INTERNAL_6e985a0a_4_k_cu_eec2f45a_40564cuda3std3__45__cpo3endE
	.align		8
        /*0028*/ 	.dword	_ZN39_INTERNAL_6e985a0a_4_k_cu_eec2f45a_40564cuda3std3__45__cpo6cbeginE
	.align		8
        /*0030*/ 	.dword	_ZN39_INTERNAL_6e985a0a_4_k_cu_eec2f45a_40564cuda3std3__45__cpo4cendE
	.align		8
        /*0038*/ 	.dword	_ZN39_INTERNAL_6e985a0a_4_k_cu_eec2f45a_40564cuda3std3__441_GLOBAL__N__6e985a0a_4_k_cu_eec2f45a_40566ignoreE
	.align		8
        /*0040*/ 	.dword	_ZN39_INTERNAL_6e985a0a_4_k_cu_eec2f45a_40564cuda3std3__419piecewise_constructE
	.align		8
        /*0048*/ 	.dword	_ZN39_INTERNAL_6e985a0a_4_k_cu_eec2f45a_40564cuda3std3__48in_placeE
	.align		8
        /*0050*/ 	.dword	_ZN39_INTERNAL_6e985a0a_4_k_cu_eec2f45a_40564cuda3std6ranges3__45__cpo4swapE
	.align		8
        /*0058*/ 	.dword	_ZN39_INTERNAL_6e985a0a_4_k_cu_eec2f45a_40564cuda3std6ranges3__45__cpo9iter_moveE
	.align		8
        /*0060*/ 	.dword	_ZN39_INTERNAL_6e985a0a_4_k_cu_eec2f45a_40564cute7productE
	.align		8
        /*0068*/ 	.dword	_ZN39_INTERNAL_6e985a0a_4_k_cu_eec2f45a_40564cute1_E
	.align		8
        /*0070*/ 	.dword	$str$27
	.align		8
        /*0078*/ 	.dword	$str$28
	.align		8
        /*0080*/ 	.dword	$str$29
	.align		8
        /*0088*/ 	.dword	$str$30


//--------------------- .text._ZN7cutlass13device_kernelINS_4conv6kernel13ConvUniversalINS1_16ConvProblemShapeILNS1_8OperatorE0ELi2EEENS1_10collective14CollectiveConvINS1_47MainloopSm100TmaUmmaWarpSpecializedImplicitGemmILS5_0ELi6ELi2ELi1ELi2EN4cute5tupleIJNSA_1CILi2EEENSC_ILi1EEESE_EEEEENSB_IJNSC_ILi128EEESH_NSB_IJNSC_ILi64EEEEEEEEENS_10tfloat32_tESL_NSA_8TiledMMAINSA_8MMA_AtomIJNSA_23SM100_MMA_TF32_2x1SM_SSISL_SL_fLi128ELi128ELNSA_4UMMA5MajorE0ELSQ_0ELNSP_7ScaleInE0ELSR_0EEEEEENSA_6LayoutINSB_IJSE_SE_SE_EEENSB_IJNSC_ILi0EEESW_SW_EEEEENSB_IJNSA_10UnderscoreESZ_SZ_EEEEENS7_6detail27Sm100ImplicitGemmTileTraitsINSA_25SM100_TMA_2SM_LOAD_IM2COLENSA_14ComposedLayoutINSA_7SwizzleILi3ELi4ELi3EEENSA_18smem_ptr_flag_bitsILi32EEENSU_INSB_IJNSC_ILi8EEENSC_ILi32EEEEEENSB_IJS1B_SE_EEEEEEEvEENS13_INSA_18SM100_TMA_2SM_LOADES1F_vEEEENS_8epilogue10collective18CollectiveEpilogueINS1K_23Sm100TmaWarpSpecializedILi4ELi2ELi16ELb1ELb0EEEJNSB_IJSI_SH_SJ_EEENSB_IJNSU_ISI_SE_EENSU_INSB_IJNSC_ILi16EEESD_EEENSB_IJSE_SI_EEEEEEEESL_NSB_IJNSB_IJlllEEESE_SW_EEESL_S1X_NS1K_6fusion15FusionCallbacksIS1O_NS1Y_17LinearCombinationISL_fSL_fLNS_15FloatRoundStyleE2EEES1P_S1V_JEEENSA_5SM1004TMEM4LOAD26SM100_TMEM_LOAD_32dp32b16xENSA_20SM90_TMA_LOAD_IM2COLENS15_INS16_ILi2ELi4ELi3EEES19_NSU_INSB_IJS1A_S1R_EEENSB_IJS1R_SE_EEEEEEENSA_39AutoVectorizingCopyWithAssumedAlignmentILi128EEENSA_21SM90_TMA_STORE_IM2COLES2D_S2F_S2F_EEEvvEEEEvNT_6ParamsE --------------------------
	.section	.text._ZN7cutlass13device_kernelINS_4conv6kernel13ConvUniversalINS1_16ConvProblemShapeILNS1_8OperatorE0ELi2EEENS1_10collective14CollectiveConvINS1_47MainloopSm100TmaUmmaWarpSpecializedImplicitGemmILS5_0ELi6ELi2ELi1ELi2EN4cute5tupleIJNSA_1CILi2EEENSC_ILi1EEESE_EEEEENSB_IJNSC_ILi128EEESH_NSB_IJNSC_ILi64EEEEEEEEENS_10tfloat32_tESL_NSA_8TiledMMAINSA_8MMA_AtomIJNSA_23SM100_MMA_TF32_2x1SM_SSISL_SL_fLi128ELi128ELNSA_4UMMA5MajorE0ELSQ_0ELNSP_7ScaleInE0ELSR_0EEEEEENSA_6LayoutINSB_IJSE_SE_SE_EEENSB_IJNSC_ILi0EEESW_SW_EEEEENSB_IJNSA_10UnderscoreESZ_SZ_EEEEENS7_6detail27Sm100ImplicitGemmTileTraitsINSA_25SM100_TMA_2SM_LOAD_IM2COLENSA_14ComposedLayoutINSA_7SwizzleILi3ELi4ELi3EEENSA_18smem_ptr_flag_bitsILi32EEENSU_INSB_IJNSC_ILi8EEENSC_ILi32EEEEEENSB_IJS1B_SE_EEEEEEEvEENS13_INSA_18SM100_TMA_2SM_LOADES1F_vEEEENS_8epilogue10collective18CollectiveEpilogueINS1K_23Sm100TmaWarpSpecializedILi4ELi2ELi16ELb1ELb0EEEJNSB_IJSI_SH_SJ_EEENSB_IJNSU_ISI_SE_EENSU_INSB_IJNSC_ILi16EEESD_EEENSB_IJSE_SI_EEEEEEEESL_NSB_IJNSB_IJlllEEESE_SW_EEESL_S1X_NS1K_6fusion15FusionCallbacksIS1O_NS1Y_17LinearCombinationISL_fSL_fLNS_15FloatRoundStyleE2EEES1P_S1V_JEEENSA_5SM1004TMEM4LOAD26SM100_TMEM_LOAD_32dp32b16xENSA_20SM90_TMA_LOAD_IM2COLENS15_INS16_ILi2ELi4ELi3EEES19_NSU_INSB_IJS1A_S1R_EEENSB_IJS1R_SE_EEEEEEENSA_39AutoVectorizingCopyWithAssumedAlignmentILi128EEENSA_21SM90_TMA_STORE_IM2COLES2D_S2F_S2F_EEEvvEEEEvNT_6ParamsE,"ax",@progbits
	.align	128
.text._ZN7cutlass13device_kernelINS_4conv6kernel13ConvUniversalINS1_16ConvProblemShapeILNS1_8OperatorE0ELi2EEENS1_10collective14CollectiveConvINS1_47MainloopSm100TmaUmmaWarpSpecializedImplicitGemmILS5_0ELi6ELi2ELi1ELi2EN4cute5tupleIJNSA_1CILi2EEENSC_ILi1EEESE_EEEEENSB_IJNSC_ILi128EEESH_NSB_IJNSC_ILi64EEEEEEEEENS_10tfloat32_tESL_NSA_8TiledMMAINSA_8MMA_AtomIJNSA_23SM100_MMA_TF32_2x1SM_SSISL_SL_fLi128ELi128ELNSA_4UMMA5MajorE0ELSQ_0ELNSP_7ScaleInE0ELSR_0EEEEEENSA_6LayoutINSB_IJSE_SE_SE_EEENSB_IJNSC_ILi0EEESW_SW_EEEEENSB_IJNSA_10UnderscoreESZ_SZ_EEEEENS7_6detail27Sm100ImplicitGemmTileTraitsINSA_25SM100_TMA_2SM_LOAD_IM2COLENSA_14ComposedLayoutINSA_7SwizzleILi3ELi4ELi3EEENSA_18smem_ptr_flag_bitsILi32EEENSU_INSB_IJNSC_ILi8EEENSC_ILi32EEEEEENSB_IJS1B_SE_EEEEEEEvEENS13_INSA_18SM100_TMA_2SM_LOADES1F_vEEEENS_8epilogue10collective18CollectiveEpilogueINS1K_23Sm100TmaWarpSpecializedILi4ELi2ELi16ELb1ELb0EEEJNSB_IJSI_SH_SJ_EEENSB_IJNSU_ISI_SE_EENSU_INSB_IJNSC_ILi16EEESD_EEENSB_IJSE_SI_EEEEEEEESL_NSB_IJNSB_IJlllEEESE_SW_EEESL_S1X_NS1K_6fusion15FusionCallbacksIS1O_NS1Y_17LinearCombinationISL_fSL_fLNS_15FloatRoundStyleE2EEES1P_S1V_JEEENSA_5SM1004TMEM4LOAD26SM100_TMEM_LOAD_32dp32b16xENSA_20SM90_TMA_LOAD_IM2COLENS15_INS16_ILi2ELi4ELi3EEES19_NSU_INSB_IJS1A_S1R_EEENSB_IJS1R_SE_EEEEEEENSA_39AutoVectorizingCopyWithAssumedAlignmentILi128EEENSA_21SM90_TMA_STORE_IM2COLES2D_S2F_S2F_EEEvvEEEEvNT_6ParamsE:
        .type           _ZN7cutlass13device_kernelINS_4conv6kernel13ConvUniversalINS1_16ConvProblemShapeILNS1_8OperatorE0ELi2EEENS1_10collective14CollectiveConvINS1_47MainloopSm100TmaUmmaWarpSpecializedImplicitGemmILS5_0ELi6ELi2ELi1ELi2EN4cute5tupleIJNSA_1CILi2EEENSC_ILi1EEESE_EEEEENSB_IJNSC_ILi128EEESH_NSB_IJNSC_ILi64EEEEEEEEENS_10tfloat32_tESL_NSA_8TiledMMAINSA_8MMA_AtomIJNSA_23SM100_MMA_TF32_2x1SM_SSISL_SL_fLi128ELi128ELNSA_4UMMA5MajorE0ELSQ_0ELNSP_7ScaleInE0ELSR_0EEEEEENSA_6LayoutINSB_IJSE_SE_SE_EEENSB_IJNSC_ILi0EEESW_SW_EEEEENSB_IJNSA_10UnderscoreESZ_SZ_EEEEENS7_6detail27Sm100ImplicitGemmTileTraitsINSA_25SM100_TMA_2SM_LOAD_IM2COLENSA_14ComposedLayoutINSA_7SwizzleILi3ELi4ELi3EEENSA_18smem_ptr_flag_bitsILi32EEENSU_INSB_IJNSC_ILi8EEENSC_ILi32EEEEEENSB_IJS1B_SE_EEEEEEEvEENS13_INSA_18SM100_TMA_2SM_LOADES1F_vEEEENS_8epilogue10collective18CollectiveEpilogueINS1K_23Sm100TmaWarpSpecializedILi4ELi2ELi16ELb1ELb0EEEJNSB_IJSI_SH_SJ_EEENSB_IJNSU_ISI_SE_EENSU_INSB_IJNSC_ILi16EEESD_EEENSB_IJSE_SI_EEEEEEEESL_NSB_IJNSB_IJlllEEESE_SW_EEESL_S1X_NS1K_6fusion15FusionCallbacksIS1O_NS1Y_17LinearCombinationISL_fSL_fLNS_15FloatRoundStyleE2EEES1P_S1V_JEEENSA_5SM1004TMEM4LOAD26SM100_TMEM_LOAD_32dp32b16xENSA_20SM90_TMA_LOAD_IM2COLENS15_INS16_ILi2ELi4ELi3EEES19_NSU_INSB_IJS1A_S1R_EEENSB_IJS1R_SE_EEEEEEENSA_39AutoVectorizingCopyWithAssumedAlignmentILi128EEENSA_21SM90_TMA_STORE_IM2COLES2D_S2F_S2F_EEEvvEEEEvNT_6ParamsE,@function
        .size           _ZN7cutlass13device_kernelINS_4conv6kernel13ConvUniversalINS1_16ConvProblemShapeILNS1_8OperatorE0ELi2EEENS1_10collective14CollectiveConvINS1_47MainloopSm100TmaUmmaWarpSpecializedImplicitGemmILS5_0ELi6ELi2ELi1ELi2EN4cute5tupleIJNSA_1CILi2EEENSC_ILi1EEESE_EEEEENSB_IJNSC_ILi128EEESH_NSB_IJNSC_ILi64EEEEEEEEENS_10tfloat32_tESL_NSA_8TiledMMAINSA_8MMA_AtomIJNSA_23SM100_MMA_TF32_2x1SM_SSISL_SL_fLi128ELi128ELNSA_4UMMA5MajorE0ELSQ_0ELNSP_7ScaleInE0ELSR_0EEEEEENSA_6LayoutINSB_IJSE_SE_SE_EEENSB_IJNSC_ILi0EEESW_SW_EEEEENSB_IJNSA_10UnderscoreESZ_SZ_EEEEENS7_6detail27Sm100ImplicitGemmTileTraitsINSA_25SM100_TMA_2SM_LOAD_IM2COLENSA_14ComposedLayoutINSA_7SwizzleILi3ELi4ELi3EEENSA_18smem_ptr_flag_bitsILi32EEENSU_INSB_IJNSC_ILi8EEENSC_ILi32EEEEEENSB_IJS1B_SE_EEEEEEEvEENS13_INSA_18SM100_TMA_2SM_LOADES1F_vEEEENS_8epilogue10collective18CollectiveEpilogueINS1K_23Sm100TmaWarpSpecializedILi4ELi2ELi16ELb1ELb0EEEJNSB_IJSI_SH_SJ_EEENSB_IJNSU_ISI_SE_EENSU_INSB_IJNSC_ILi16EEESD_EEENSB_IJSE_SI_EEEEEEEESL_NSB_IJNSB_IJlllEEESE_SW_EEESL_S1X_NS1K_6fusion15FusionCallbacksIS1O_NS1Y_17LinearCombinationISL_fSL_fLNS_15FloatRoundStyleE2EEES1P_S1V_JEEENSA_5SM1004TMEM4LOAD26SM100_TMEM_LOAD_32dp32b16xENSA_20SM90_TMA_LOAD_IM2COLENS15_INS16_ILi2ELi4ELi3EEES19_NSU_INSB_IJS1A_S1R_EEENSB_IJS1R_SE_EEEEEEENSA_39AutoVectorizingCopyWithAssumedAlignmentILi128EEENSA_21SM90_TMA_STORE_IM2COLES2D_S2F_S2F_EEEvvEEEEvNT_6ParamsE,(.L_x_193 - _ZN7cutlass13device_kernelINS_4conv6kernel13ConvUniversalINS1_16ConvProblemShapeILNS1_8OperatorE0ELi2EEENS1_10collective14CollectiveConvINS1_47MainloopSm100TmaUmmaWarpSpecializedImplicitGemmILS5_0ELi6ELi2ELi1ELi2EN4cute5tupleIJNSA_1CILi2EEENSC_ILi1EEESE_EEEEENSB_IJNSC_ILi128EEESH_NSB_IJNSC_ILi64EEEEEEEEENS_10tfloat32_tESL_NSA_8TiledMMAINSA_8MMA_AtomIJNSA_23SM100_MMA_TF32_2x1SM_SSISL_SL_fLi128ELi128ELNSA_4UMMA5MajorE0ELSQ_0ELNSP_7ScaleInE0ELSR_0EEEEEENSA_6LayoutINSB_IJSE_SE_SE_EEENSB_IJNSC_ILi0EEESW_SW_EEEEENSB_IJNSA_10UnderscoreESZ_SZ_EEEEENS7_6detail27Sm100ImplicitGemmTileTraitsINSA_25SM100_TMA_2SM_LOAD_IM2COLENSA_14ComposedLayoutINSA_7SwizzleILi3ELi4ELi3EEENSA_18smem_ptr_flag_bitsILi32EEENSU_INSB_IJNSC_ILi8EEENSC_ILi32EEEEEENSB_IJS1B_SE_EEEEEEEvEENS13_INSA_18SM100_TMA_2SM_LOADES1F_vEEEENS_8epilogue10collective18CollectiveEpilogueINS1K_23Sm100TmaWarpSpecializedILi4ELi2ELi16ELb1ELb0EEEJNSB_IJSI_SH_SJ_EEENSB_IJNSU_ISI_SE_EENSU_INSB_IJNSC_ILi16EEESD_EEENSB_IJSE_SI_EEEEEEEESL_NSB_IJNSB_IJlllEEESE_SW_EEESL_S1X_NS1K_6fusion15FusionCallbacksIS1O_NS1Y_17LinearCombinationISL_fSL_fLNS_15FloatRoundStyleE2EEES1P_S1V_JEEENSA_5SM1004TMEM4LOAD26SM100_TMEM_LOAD_32dp32b16xENSA_20SM90_TMA_LOAD_IM2COLENS15_INS16_ILi2ELi4ELi3EEES19_NSU_INSB_IJS1A_S1R_EEENSB_IJS1R_SE_EEEEEEENSA_39AutoVectorizingCopyWithAssumedAlignmentILi128EEENSA_21SM90_TMA_STORE_IM2COLES2D_S2F_S2F_EEEvvEEEEvNT_6ParamsE)
        .other          _ZN7cutlass13device_kernelINS_4conv6kernel13ConvUniversalINS1_16ConvProblemShapeILNS1_8OperatorE0ELi2EEENS1_10collective14CollectiveConvINS1_47MainloopSm100TmaUmmaWarpSpecializedImplicitGemmILS5_0ELi6ELi2ELi1ELi2EN4cute5tupleIJNSA_1CILi2EEENSC_ILi1EEESE_EEEEENSB_IJNSC_ILi128EEESH_NSB_IJNSC_ILi64EEEEEEEEENS_10tfloat32_tESL_NSA_8TiledMMAINSA_8MMA_AtomIJNSA_23SM100_MMA_TF32_2x1SM_SSISL_SL_fLi128ELi128ELNSA_4UMMA5MajorE0ELSQ_0ELNSP_7ScaleInE0ELSR_0EEEEEENSA_6LayoutINSB_IJSE_SE_SE_EEENSB_IJNSC_ILi0EEESW_SW_EEEEENSB_IJNSA_10UnderscoreESZ_SZ_EEEEENS7_6detail27Sm100ImplicitGemmTileTraitsINSA_25SM100_TMA_2SM_LOAD_IM2COLENSA_14ComposedLayoutINSA_7SwizzleILi3ELi4ELi3EEENSA_18smem_ptr_flag_bitsILi32EEENSU_INSB_IJNSC_ILi8EEENSC_ILi32EEEEEENSB_IJS1B_SE_EEEEEEEvEENS13_INSA_18SM100_TMA_2SM_LOADES1F_vEEEENS_8epilogue10collective18CollectiveEpilogueINS1K_23Sm100TmaWarpSpecializedILi4ELi2ELi16ELb1ELb0EEEJNSB_IJSI_SH_SJ_EEENSB_IJNSU_ISI_SE_EENSU_INSB_IJNSC_ILi16EEESD_EEENSB_IJSE_SI_EEEEEEEESL_NSB_IJNSB_IJlllEEESE_SW_EEESL_S1X_NS1K_6fusion15FusionCallbacksIS1O_NS1Y_17LinearCombinationISL_fSL_fLNS_15FloatRoundStyleE2EEES1P_S1V_JEEENSA_5SM1004TMEM4LOAD26SM100_TMEM_LOAD_32dp32b16xENSA_20SM90_TMA_LOAD_IM2COLENS15_INS16_ILi2ELi4ELi3EEES19_NSU_INSB_IJS1A_S1R_EEENSB_IJS1R_SE_EEEEEEENSA_39AutoVectorizingCopyWithAssumedAlignmentILi128EEENSA_21SM90_TMA_STORE_IM2COLES2D_S2F_S2F_EEEvvEEEEvNT_6ParamsE,@"STO_CUDA_ENTRY STV_DEFAULT"
_ZN7cutlass13device_kernelINS_4conv6kernel13ConvUniversalINS1_16ConvProblemShapeILNS1_8OperatorE0ELi2EEENS1_10collective14CollectiveConvINS1_47MainloopSm100TmaUmmaWarpSpecializedImplicitGemmILS5_0ELi6ELi2ELi1ELi2EN4cute5tupleIJNSA_1CILi2EEENSC_ILi1EEESE_EEEEENSB_IJNSC_ILi128EEESH_NSB_IJNSC_ILi64EEEEEEEEENS_10tfloat32_tESL_NSA_8TiledMMAINSA_8MMA_AtomIJNSA_23SM100_MMA_TF32_2x1SM_SSISL_SL_fLi128ELi128ELNSA_4UMMA5MajorE0ELSQ_0ELNSP_7ScaleInE0ELSR_0EEEEEENSA_6LayoutINSB_IJSE_SE_SE_EEENSB_IJNSC_ILi0EEESW_SW_EEEEENSB_IJNSA_10UnderscoreESZ_SZ_EEEEENS7_6detail27Sm100ImplicitGemmTileTraitsINSA_25SM100_TMA_2SM_LOAD_IM2COLENSA_14ComposedLayoutINSA_7SwizzleILi3ELi4ELi3EEENSA_18smem_ptr_flag_bitsILi32EEENSU_INSB_IJNSC_ILi8EEENSC_ILi32EEEEEENSB_IJS1B_SE_EEEEEEEvEENS13_INSA_18SM100_TMA_2SM_LOADES1F_vEEEENS_8epilogue10collective18CollectiveEpilogueINS1K_23Sm100TmaWarpSpecializedILi4ELi2ELi16ELb1ELb0EEEJNSB_IJSI_SH_SJ_EEENSB_IJNSU_ISI_SE_EENSU_INSB_IJNSC_ILi16EEESD_EEENSB_IJSE_SI_EEEEEEEESL_NSB_IJNSB_IJlllEEESE_SW_EEESL_S1X_NS1K_6fusion15FusionCallbacksIS1O_NS1Y_17LinearCombinationISL_fSL_fLNS_15FloatRoundStyleE2EEES1P_S1V_JEEENSA_5SM1004TMEM4LOAD26SM100_TMEM_LOAD_32dp32b16xENSA_20SM90_TMA_LOAD_IM2COLENS15_INS16_ILi2ELi4ELi3EEES19_NSU_INSB_IJS1A_S1R_EEENSB_IJS1R_SE_EEEEEEENSA_39AutoVectorizingCopyWithAssumedAlignmentILi128EEENSA_21SM90_TMA_STORE_IM2COLES2D_S2F_S2F_EEEvvEEEEvNT_6ParamsE:
[----:B------:R-:W1:Y:S01]  /*0000*/  LDC R1, c[0x0][0x37c] ;  /* 0x0000df00ff017b82 */ /* 0x000e620000000800 */
[----:B------:R-:W2:Y:S01]  /*0010*/  S2R R74, SR_TID.X ;  /* 0x00000000004a7919 */ /* 0x000ea20000002100 */
[----:B------:R-:W3:Y:S06]  /*0020*/  LDCU.64 UR8, c[0x0][0x890] ;  /* 0x00011200ff0877ac */ /* 0x000eec0008000a00 */
[----:B------:R-:W4:Y:S01]  /*0030*/  S2UR UR4, SR_CgaCtaId ;  /* 0x00000000000479c3 */ /* 0x000f220000008800 */
[----:B-1----:R-:W-:Y:S01]  /*0040*/  VIADD R1, R1, 0xfffffff8 ;  /* 0xfffffff801017836 */ /* 0x002fe20000000000 */
[----:B------:R-:W-:-:S02]  /*0050*/  PRMT R64, RZ, 0x7610, R64 ;  /* 0x00007610ff407816 */ /* 0x000fc40000000040 */
[----:B------:R-:W-:Y:S02]  /*0060*/  ELECT P1, URZ, PT ;  /* 0x0000000000ff782f */ /* 0x000fe40003820000 */
[----:B------:R-:W-:Y:S01]  /*0070*/  R2UR UR42, R1 ;  /* 0x00000000012a72ca */ /* 0x000fe200000e0000 */
[----:B---3--:R-:W-:-:S04]  /*0080*/  UISETP.NE.U32.AND UP0, UPT, UR8, URZ, UPT ;  /* 0x000000ff0800728c */ /* 0x008fc8000bf05070 */
[----:B------:R-:W-:Y:S02]  /*0090*/  UISETP.NE.AND.EX UP0, UPT, UR9, URZ, UPT, UP0 ;  /* 0x000000ff0900728c */ /* 0x000fe4000bf05300 */
[----:B----4-:R-:W-:Y:S02]  /*00a0*/  ULOP3.LUT UR50, UR4, 0x1, URZ, 0xc0, !UPT ;  /* 0x0000000104327892 */ /* 0x010fe4000f8ec0ff */
[----:B------:R-:W-:Y:S01]  /*00b0*/  ULOP3.LUT UR49, UR4, 0x1, URZ, 0x3c, !UPT ;  /* 0x0000000104317892 */ /* 0x000fe2000f8e3cff */
[----:B--2---:R-:W-:-:S05]  /*00c0*/  SHF.R.U32.HI R65, RZ, 0x5, R74 ;  /* 0x00000005ff417819 */ /* 0x004fca000001164a */
[----:B------:R-:W1:Y:S02]  /*00d0*/  SHFL.IDX PT, R0, R65, RZ, 0x1f ;  /* 0x00001fff41007589 */ /* 0x000e6400000e0000 */
[----:B-1----:R-:W-:Y:S01]  /*00e0*/  R2UR UR18, R0 ;  /* 0x00000000001272ca */ /* 0x002fe200000e0000 */
[----:B------:R-:W-:-:S14]  /*00f0*/  BRA.U UP0, `(.L_x_0) ;  /* 0x0000000100307547 */ /* 0x000fdc000b800000 */
[----:B------:R-:W1:Y:S02]  /*0100*/  LDCU.64 UR4, c[0x0][0x888] ;  /* 0x00011100ff0477ac */ /* 0x000e640008000a00 */
[----:B-1----:R-:W-:-:S04]  /*0110*/  UISETP.NE.U32.AND UP0, UPT, UR4, URZ, UPT ;  /* 0x000000ff0400728c */ /* 0x002fc8000bf05070 */
[----:B------:R-:W-:-:S09]  /*0120*/  UISETP.NE.AND.EX UP0, UPT, UR5, URZ, UPT, UP0 ;  /* 0x000000ff0500728c */ /* 0x000fd2000bf05300 */
[----:B------:R-:W-:Y:S05]  /*0130*/  BRA.U !UP0, `(.L_x_1) ;  /* 0x0000000108147547 */ /* 0x000fea000b800000 */
[----:B------:R-:W1:Y:S01]  /*0140*/  LDC.64 R2, c[0x0][0x888] ;  /* 0x00022200ff027b82 */ /* 0x000e620000000a00 */
[----:B------:R-:W1:Y:S02]  /*0150*/  LDCU.64 UR4, c[0x0][0x358] ;  /* 0x00006b00ff0477ac */ /* 0x000e640008000a00 */
[----:B-1----:R1:W5:Y:S01]  /*0160*/  LDG.E R27, desc[UR4][R2.64] ;  /* 0x00000004021b7981 */ /* 0x002362000c1e1900 */
[----:B------:R-:W-:Y:S01]  /*0170*/  HFMA2 R64, -RZ, RZ, 0, 5.9604644775390625e-08 ;  /* 0x00000001ff407431 */ /* 0x000fe200000001ff */
[----:B------:R-:W-:Y:S05]  /*0180*/  BRA `(.L_x_0) ;  /* 0x00000000000c7947 */ /* 0x000fea0003800000 */
.L_x_1:
[----:B------:R-:W1:Y:S01]  /*0190*/  LDCU UR4, c[0x0][0x880] ;  /* 0x00011000ff0477ac */ /* 0x000e620008000800 */
[----:B------:R-:W-:Y:S01]  /*01a0*/  HFMA2 R64, -RZ, RZ, 0, 5.9604644775390625e-08 ;  /* 0x00000001ff407431 */ /* 0x000fe200000001ff */
[----:B-1----:R-:W-:-:S07]  /*01b0*/  MOV R27, UR4 ;  /* 0x00000004001b7c02 */ /* 0x002fce0008000f00 */
.L_x_0:
[----:B------:R-:W2:Y:S02]  /*01c0*/  LDCU.64 UR4, c[0x0][0x8b0] ;  /* 0x00011600ff0477ac */ /* 0x000ea40008000a00 */
[----:B--2---:R-:W-:-:S04]  /*01d0*/  UISETP.NE.U32.AND UP0, UPT, UR4, URZ, UPT ;  /* 0x000000ff0400728c */ /* 0x004fc8000bf05070 */
[----:B------:R-:W-:-:S09]  /*01e0*/  UISETP.NE.AND.EX UP0, UPT, UR5, URZ, UPT, UP0 ;  /* 0x000000ff0500728c */ /* 0x000fd2000bf05300 */
[----:B------:R-:W-:Y:S05]  /*01f0*/  BRA.U UP0, `(.L_x_2) ;  /* 0x0000000100287547 */ /* 0x000fea000b800000 */
[----:B------:R-:W2:Y:S02]  /*0200*/  LDCU.64 UR4, c[0x0][0x8a8] ;  /* 0x00011500ff0477ac */ /* 0x000ea40008000a00 */
[----:B--2---:R-:W-:-:S04]  /*0210*/  UISETP.NE.U32.AND UP0, UPT, UR4, URZ, UPT ;  /* 0x000000ff0400728c */ /* 0x004fc8000bf05070 */
[----:B------:R-:W-:-:S09]  /*0220*/  UISETP.NE.AND.EX UP0, UPT, UR5, URZ, UPT, UP0 ;  /* 0x000000ff0500728c */ /* 0x000fd2000bf05300 */
[----:B------:R-:W-:Y:S05]  /*0230*/  BRA.U !UP0, `(.L_x_3) ;  /* 0x0000000108107547 */ /* 0x000fea000b800000 */
[----:B------:R-:W2:Y:S01]  /*0240*/  LDC.64 R24, c[0x0][0x8a8] ;  /* 0x00022a00ff187b82 */ /* 0x000ea20000000a00 */
[----:B------:R-:W2:Y:S02]  /*0250*/  LDCU.64 UR4, c[0x0][0x358] ;  /* 0x00006b00ff0477ac */ /* 0x000ea40008000a00 */
[----:B--2---:R2:W5:Y:S01]  /*0260*/  LDG.E R24, desc[UR4][R24.64] ;  /* 0x0000000418187981 */ /* 0x004562000c1e1900 */
[----:B------:R-:W-:Y:S05]  /*0270*/  BRA `(.L_x_2) ;  /* 0x0000000000087947 */ /* 0x000fea0003800000 */
.L_x_3:
[----:B------:R-:W2:Y:S02]  /*0280*/  LDCU UR4, c[0x0][0x8a0] ;  /* 0x00011400ff0477ac */ /* 0x000ea40008000800 */
[----:B--2---:R-:W-:Y:S02]  /*0290*/  MOV R24, UR4 ;  /* 0x0000000400187c02 */ /* 0x004fe40008000f00 */
.L_x_2:
[----:B------:R-:W-:Y:S01]  /*02a0*/  IMAD.U32 R0, RZ, RZ, UR18 ;  /* 0x00000012ff007e24 */ /* 0x000fe2000f8e00ff */
[----:B------:R-:W-:Y:S04]  /*02b0*/  BSSY.RECONVERGENT B0, `(.L_x_4) ;  /* 0x000000c000007945 */ /* 0x000fe80003800200 */
[C---:B------:R-:W-:Y:S02]  /*02c0*/  ISETP.NE.OR P2, PT, R0.reuse, 0x1, !P1 ;  /* 0x000000010000780c */ /* 0x040fe40004f45670 */
[----:B------:R-:W-:-:S11]  /*02d0*/  ISETP.NE.OR P0, PT, R0, 0x3, !P1 ;  /* 0x000000030000780c */ /* 0x000fd60004f05670 */
[----:B------:R-:W-:Y:S05]  /*02e0*/  @P2 BRA `(.L_x_5) ;  /* 0x0000000000202947 */ /* 0x000fea0003800000 */
[----:B------:R-:W3:Y:S02]  /*02f0*/  LDCU.64 UR4, c[0x0][0x348] ;  /* 0x00006900ff0477ac */ /* 0x000ee40008000a00 */
[----:B---3--:R-:W-:Y:S02]  /*0300*/  UIADD3 UR6, UP1, UPT, UR4, 0x80, URZ ;  /* 0x0000008004067890 */ /* 0x008fe4000ff3e0ff */
[----:B------:R-:W-:Y:S02]  /*0310*/  UIADD3 UR4, UP0, UPT, UR4, 0x180, URZ ;  /* 0x0000018004047890 */ /* 0x000fe4000ff1e0ff */
[----:B------:R-:W-:Y:S02]  /*0320*/  UIADD3.X UR7, UPT, UPT, URZ, UR5, URZ, UP1, !UPT ;  /* 0x00000005ff077290 */ /* 0x000fe40008ffe4ff */
[----:B------:R-:W-:-:S07]  /*0330*/  UIADD3.X UR5, UPT, UPT, URZ, UR5, URZ, UP0, !UPT ;  /* 0x00000005ff057290 */ /* 0x000fce00087fe4ff */
[----:B------:R3:W-:Y:S02]  /*0340*/  UTMACCTL.PF [UR6] ;  /* 0x00000000060079b9 */ /* 0x0007e40008040000 */
[----:B------:R3:W-:Y:S02]  /*0350*/  UTMACCTL.PF [UR4] ;  /* 0x00000000040079b9 */ /* 0x0007e40008040000 */
[----:B---3--:R-:W-:Y:S01]  /*0360*/  NOP ;  /* 0x0000000000007918 */ /* 0x008fe20000000000 */
.L_x_5:
[----:B------:R-:W-:Y:S05]  /*0370*/  BSYNC.RECONVERGENT B0 ;  /* 0x0000000000007941 */ /* 0x000fea0003800200 */
.L_x_4:
[----:B------:R-:W-:Y:S04]  /*0380*/  BSSY.RECONVERGENT B0, `(.L_x_6) ;  /* 0x000000a000007945 */ /* 0x000fe80003800200 */
        /* <DEDUP_REMOVED lines=9> */
.L_x_7:
[----:B------:R-:W-:Y:S05]  /*0420*/  BSYNC.RECONVERGENT B0 ;  /* 0x0000000000007941 */ /* 0x000fea0003800200 */
.L_x_6:
[----:B------:R-:W3:Y:S01]  /*0430*/  LDCU.64 UR4, c[0x0][0x888] ;  /* 0x00011100ff0477ac */ /* 0x000ee20008000a00 */
[----:B------:R-:W-:Y:S02]  /*0440*/  UISETP.EQ.U32.AND UP2, UPT, UR8, URZ, UPT ;  /* 0x000000ff0800728c */ /* 0x000fe4000bf42070 */
[----:B------:R-:W-:Y:S02]  /*0450*/  UPLOP3.LUT UP3, UPT, UPT, UPT, UPT, 0x80, 0x8 ;  /* 0x000000000008789c */ /* 0x000fe40003f6f070 */
[----:B---3--:R-:W-:-:S04]  /*0460*/  UISETP.NE.U32.AND UP0, UPT, UR4, URZ, UPT ;  /* 0x000000ff0400728c */ /* 0x008fc8000bf05070 */
[----:B------:R-:W-:-:S04]  /*0470*/  UISETP.NE.AND.EX UP1, UPT, UR5, URZ, UPT, UP0 ;  /* 0x000000ff0500728c */ /* 0x000fc8000bf25300 */
[----:B------:R-:W-:-:S04]  /*0480*/  UISETP.EQ.OR.EX UP4, UPT, UR9, URZ, !UP1, UP2 ;  /* 0x000000ff0900728c */ /* 0x000fc8000cf82720 */
[----:B------:R-:W-:-:S06]  /*0490*/  UP2UR UR4, UPR, URZ, 0x10 ;  /* 0x00000010ff047883 */ /* 0x000fcc0008000000 */
[----:B------:R-:W-:Y:S01]  /*04a0*/  MOV R66, UR4 ;  /* 0x0000000400427c02 */ /* 0x000fe20008000f00 */
[----:B------:R-:W-:Y:S06]  /*04b0*/  BRA.U !UP4, `(.L_x_8) ;  /* 0x000000010c207547 */ /* 0x000fec000b800000 */
[----:B------:R-:W-:Y:S01]  /*04c0*/  UISETP.NE.U32.AND UP2, UPT, UR8, URZ, UPT ;  /* 0x000000ff0800728c */ /* 0x000fe2000bf45070 */
[----:B-----5:R-:W-:Y:S01]  /*04d0*/  FSETP.NEU.AND P0, PT, R27, RZ, PT ;  /* 0x000000ff1b00720b */ /* 0x020fe20003f0d000 */
[----:B------:R-:W-:Y:S02]  /*04e0*/  USEL UR4, URZ, 0xffffffff, UP1 ;  /* 0xffffffffff047887 */ /* 0x000fe40008800000 */
[----:B------:R-:W-:-:S10]  /*04f0*/  UISETP.NE.AND.EX UP2, UPT, UR9, URZ, UPT, UP2 ;  /* 0x000000ff0900728c */ /* 0x000fd4000bf45320 */
[----:B------:R-:W-:Y:S01]  /*0500*/  VOTEU.ANY UP0, P0 ;  /* 0x0000000000ff7886 */ /* 0x000fe20000000100 */
[----:B------:R-:W-:-:S04]  /*0510*/  @!UP2 USEL UR4, URZ, 0xffffffff, UP0 ;  /* 0xffffffffff04a887 */ /* 0x000fc80008000000 */
[----:B------:R-:W-:-:S04]  /*0520*/  ULOP3.LUT UR4, UR4, 0x1, URZ, 0xc0, !UPT ;  /* 0x0000000104047892 */ /* 0x000fc8000f8ec0ff */
[----:B------:R-:W-:-:S11]  /*0530*/  UISETP.NE.U32.AND UP3, UPT, UR4, 0x1, UPT ;  /* 0x000000010400788c */ /* 0x000fd6000bf65070 */
.L_x_8:
[----:B------:R-:W3:Y:S01]  /*0540*/  SHFL.IDX PT, R0, R65, RZ, 0x1f ;  /* 0x00001fff41007589 */ /* 0x000ee200000e0000 */
[----:B------:R-:W-:Y:S02]  /*0550*/  UISETP.NE.AND UP5, UPT, UR18, 0x2, UPT ;  /* 0x000000021200788c */ /* 0x000fe4000bfa5270 */
[----:B------:R-:W-:Y:S02]  /*0560*/  UISETP.NE.AND UP0, UPT, UR18, 0x2, UPT ;  /* 0x000000021200788c */ /* 0x000fe4000bf05270 */
[----:B------:R-:W-:Y:S02]  /*0570*/  UISETP.NE.OR UP2, UPT, UR50, URZ, UP5 ;  /* 0x000000ff3200728c */ /* 0x000fe4000af45670 */
[----:B------:R-:W-:-:S04]  /*0580*/  USEL UR67, URZ, 0x1, UP0 ;  /* 0x00000001ff437887 */ /* 0x000fc80008000000 */
[----:B------:R-:W-:Y:S02]  /*0590*/  PLOP3.LUT P3, PT, P1, PT, UP2, 0xae, 0xea ;  /* 0x0000000000ea781c */ /* 0x000fe40000f6f52e */
[----:B---3--:R-:W-:-:S13]  /*05a0*/  ISETP.NE.AND P0, PT, R0, RZ, PT ;  /* 0x000000ff0000720c */ /* 0x008fda0003f05270 */
[----:B------:R-:W-:Y:S05]  /*05b0*/  @P0 BRA `(.L_x_9) ;  /* 0x0000000000580947 */ /* 0x000fea0003800000 */
[----:B------:R-:W3:Y:S01]  /*05c0*/  S2UR UR5, SR_CgaCtaId ;  /* 0x00000000000579c3 */ /* 0x000ee20000008800 */
[----:B------:R-:W-:Y:S01]  /*05d0*/  UMOV UR4, 0x400 ;  /* 0x0000040000047882 */ /* 0x000fe20000000000 */
[----:B------:R-:W-:Y:S01]  /*05e0*/  UMOV UR6, 0x1 ;  /* 0x0000000100067882 */ /* 0x000fe20000000000 */
[----:B------:R-:W-:Y:S01]  /*05f0*/  ELECT P0, URZ, PT ;  /* 0x0000000000ff782f */ /* 0x000fe20003800000 */
[----:B------:R-:W-:-:S04]  /*0600*/  UIADD3 UR6, UPT, UPT, -UR6, 0x100000, URZ ;  /* 0x0010000006067890 */ /* 0x000fc8000fffe1ff */
[----:B------:R-:W-:Y:S02]  /*0610*/  USHF.L.U32 UR7, UR6, 0xb, URZ ;  /* 0x0000000b06077899 */ /* 0x000fe400080006ff */
[----:B------:R-:W-:Y:S02]  /*0620*/  USHF.L.U32 UR6, UR6, 0x1, URZ ;  /* 0x0000000106067899 */ /* 0x000fe400080006ff */
[----:B---3--:R-:W-:Y:S01]  /*0630*/  ULEA UR4, UR5, UR4, 0x18 ;  /* 0x0000000405047291 */ /* 0x008fe2000f8ec0ff */
[----:B------:R-:W3:Y:S11]  /*0640*/  FENCE.VIEW.ASYNC.S ;  /* 0x00000000000073c6 */ /* 0x000ef60000000000 */
[----:B---3--:R3:W4:Y:S01]  /*0650*/  SYNCS.EXCH.64 URZ, [UR4], UR6 ;  /* 0x0000000604ff75b2 */ /* 0x0087220008000100 */
[----:B------:R3:W1:Y:S01]  /*0660*/  SYNCS.EXCH.64 URZ, [UR4+0x30], UR6 ;  /* 0x0000300604ff75b2 */ /* 0x0006620008000100 */
        /* <DEDUP_REMOVED lines=10> */
[----:B------:R-:W-:Y:S01]  /*0710*/  NOP ;  /* 0x0000000000007918 */ /* 0x000fe20000000000 */
.L_x_9:
[----:B------:R-:W2:Y:S01]  /*0720*/  SHFL.IDX PT, R0, R65, RZ, 0x1f ;  /* 0x00001fff41007589 */ /* 0x000ea200000e0000 */
[----:B------:R-:W-:Y:S01]  /*0730*/  NOP ;  /* 0x0000000000007918 */ /* 0x000fe20000000000 */
[----:B--2---:R-:W-:-:S13]  /*0740*/  ISETP.NE.AND P0, PT, R0, 0x1, PT ;  /* 0x000000010000780c */ /* 0x004fda0003f05270 */
[----:B------:R-:W-:Y:S05]  /*0750*/  @P0 BRA `(.L_x_10) ;  /* 0x0000000000580947 */ /* 0x000fea0003800000 */
[----:B------:R-:W2:Y:S01]  /*0760*/  S2UR UR5, SR_CgaCtaId ;  /* 0x00000000000579c3 */ /* 0x000ea20000008800 */
[----:B---3--:R-:W-:Y:S01]  /*0770*/  UMOV UR4, 0x400 ;  /* 0x0000040000047882 */ /* 0x008fe20000000000 */
[----:B------:R-:W-:Y:S01]  /*0780*/  UMOV UR8, 0x20 ;  /* 0x0000002000087882 */ /* 0x000fe20000000000 */
[----:B------:R-:W-:Y:S01]  /*0790*/  UMOV UR6, 0x80 ;  /* 0x0000008000067882 */ /* 0x000fe20000000000 */
[----:B------:R-:W-:-:S04]  /*07a0*/  UIADD3 UR8, UPT, UPT, -UR8, 0x100000, URZ ;  /* 0x0010000008087890 */ /* 0x000fc8000fffe1ff */
[----:B------:R-:W-:Y:S02]  /*07b0*/  USHF.L.U32 UR9, UR8, 0xb, URZ ;  /* 0x0000000b08097899 */ /* 0x000fe400080006ff */
[----:B------:R-:W-:Y:S02]  /*07c0*/  USHF.L.U32 UR8, UR8, 0x1, URZ ;  /* 0x0000000108087899 */ /* 0x000fe400080006ff */
[----:B------:R-:W-:-:S04]  /*07d0*/  UIADD3 UR6, UPT, UPT, -UR6, 0x100000, URZ ;  /* 0x0010000006067890 */ /* 0x000fc8000fffe1ff */
[----:B------:R-:W-:Y:S02]  /*07e0*/  USHF.L.U32 UR7, UR6, 0xb, URZ ;  /* 0x0000000b06077899 */ /* 0x000fe400080006ff */
[----:B------:R-:W-:Y:S01]  /*07f0*/  USHF.L.U32 UR6, UR6, 0x1, URZ ;  /* 0x0000000106067899 */ /* 0x000fe200080006ff */
[----:B------:R-:W-:Y:S01]  /*0800*/  ELECT P0, URZ, PT ;  /* 0x0000000000ff782f */ /* 0x000fe20003800000 */
[----:B--2---:R-:W-:Y:S01]  /*0810*/  ULEA UR4, UR5, UR4, 0x18 ;  /* 0x0000000405047291 */ /* 0x004fe2000f8ec0ff */
[----:B------:R-:W2:Y:S11]  /*0820*/  FENCE.VIEW.ASYNC.S ;  /* 0x00000000000073c6 */ /* 0x000eb60000000000 */
[----:B--2---:R2:W3:Y:S01]  /*0830*/  SYNCS.EXCH.64 URZ, [UR4+0x60], UR8 ;  /* 0x0000600804ff75b2 */ /* 0x0044e20008000100 */
        /* <DEDUP_REMOVED lines=8> */
.L_x_10:
[----:B------:R-:W4:Y:S01]  /*08c0*/  SHFL.IDX PT, R0, R65, RZ, 0x1f ;  /* 0x00001fff41007589 */ /* 0x000f2200000e0000 */
[----:B------:R-:W-:Y:S01]  /*08d0*/  NOP ;  /* 0x0000000000007918 */ /* 0x000fe20000000000 */
[----:B----4-:R-:W-:-:S13]  /*08e0*/  ISETP.NE.AND P0, PT, R0, 0x3, PT ;  /* 0x000000030000780c */ /* 0x010fda0003f05270 */
[----:B------:R-:W-:Y:S05]  /*08f0*/  @P0 BRA `(.L_x_11) ;  /* 0x0000000000300947 */ /* 0x000fea0003800000 */
[----:B------:R-:W4:Y:S01]  /*0900*/  S2UR UR5, SR_CgaCtaId ;  /* 0x00000000000579c3 */ /* 0x000f220000008800 */
[----:B--23--:R-:W-:Y:S01]  /*0910*/  UMOV UR4, 0x400 ;  /* 0x0000040000047882 */ /* 0x00cfe20000000000 */
[----:B------:R-:W-:Y:S01]  /*0920*/  UMOV UR6, 0x20 ;  /* 0x0000002000067882 */ /* 0x000fe20000000000 */
[----:B------:R-:W-:Y:S01]  /*0930*/  ELECT P0, URZ, PT ;  /* 0x0000000000ff782f */ /* 0x000fe20003800000 */
[----:B------:R-:W-:-:S04]  /*0940*/  UIADD3 UR6, UPT, UPT, -UR6, 0x100000, URZ ;  /* 0x0010000006067890 */ /* 0x000fc8000fffe1ff */
[----:B------:R-:W-:Y:S02]  /*0950*/  USHF.L.U32 UR7, UR6, 0xb, URZ ;  /* 0x0000000b06077899 */ /* 0x000fe400080006ff */
[----:B------:R-:W-:Y:S02]  /*0960*/  USHF.L.U32 UR6, UR6, 0x1, URZ ;  /* 0x0000000106067899 */ /* 0x000fe400080006ff */
[----:B----4-:R-:W-:Y:S01]  /*0970*/  ULEA UR4, UR5, UR4, 0x18 ;  /* 0x0000000405047291 */ /* 0x010fe2000f8ec0ff */
[----:B------:R-:W2:Y:S11]  /*0980*/  FENCE.VIEW.ASYNC.S ;  /* 0x00000000000073c6 */ /* 0x000eb60000000000 */
[----:B--2---:R4:W2:Y:S01]  /*0990*/  SYNCS.EXCH.64 URZ, [UR4+0xa0], UR6 ;  /* 0x0000a00604ff75b2 */ /* 0x0048a20008000100 */
[----:B------:R4:W3:Y:S02]  /*09a0*/  SYNCS.EXCH.64 URZ, [UR4+0xa8], UR6 ;  /* 0x0000a80604ff75b2 */ /* 0x0008e40008000100 */
[----:B----4-:R-:W-:Y:S01]  /*09b0*/  NOP ;  /* 0x0000000000007918 */ /* 0x010fe20000000000 */
.L_x_11:
[----:B------:R-:W4:Y:S01]  /*09c0*/  SHFL.IDX PT, R0, R65, RZ, 0x1f ;  /* 0x00001fff41007589 */ /* 0x000f2200000e0000 */
[----:B------:R-:W-:Y:S01]  /*09d0*/  NOP ;  /* 0x0000000000007918 */ /* 0x000fe20000000000 */
[----:B----4-:R-:W-:-:S13]  /*09e0*/  ISETP.NE.AND P0, PT, R0, 0x4, PT ;  /* 0x000000040000780c */ /* 0x010fda0003f05270 */
[----:B------:R-:W-:Y:S05]  /*09f0*/  @P0 BRA `(.L_x_12) ;  /* 0x0000000000440947 */ /* 0x000fea0003800000 */
[----:B------:R-:W4:Y:S01]  /*0a00*/  S2UR UR5, SR_CgaCtaId ;  /* 0x00000000000579c3 */ /* 0x000f220000008800 */
[----:B--23--:R-:W-:Y:S01]  /*0a10*/  UMOV UR4, 0x1e0 ;  /* 0x000001e000047882 */ /* 0x00cfe20000000000 */
[----:B------:R-:W-:Y:S01]  /*0a20*/  UMOV UR6, 0x400 ;  /* 0x0000040000067882 */ /* 0x000fe20000000000 */
[----:B------:R-:W-:Y:S01]  /*0a30*/  USEL UR4, UR4, 0x1a0, UP3 ;  /* 0x000001a004047887 */ /* 0x000fe20009800000 */
[----:B------:R-:W-:Y:S01]  /*0a40*/  UMOV UR8, 0x1 ;  /* 0x0000000100087882 */ /* 0x000fe20000000000 */
[----:B------:R-:W-:Y:S01]  /*0a50*/  ELECT P0, URZ, PT ;  /* 0x0000000000ff782f */ /* 0x000fe20003800000 */
[----:B------:R-:W-:-:S04]  /*0a60*/  UIADD3 UR8, UPT, UPT, -UR8, 0x100000, URZ ;  /* 0x0010000008087890 */ /* 0x000fc8000fffe1ff */
[----:B------:R-:W-:Y:S02]  /*0a70*/  USHF.L.U32 UR9, UR8, 0xb, URZ ;  /* 0x0000000b08097899 */ /* 0x000fe400080006ff */
[----:B------:R-:W-:Y:S02]  /*0a80*/  USHF.L.U32 UR8, UR8, 0x1, URZ ;  /* 0x0000000108087899 */ /* 0x000fe400080006ff */
[----:B----4-:R-:W-:Y:S02]  /*0a90*/  ULEA UR6, UR5, UR6, 0x18 ;  /* 0x0000000605067291 */ /* 0x010fe4000f8ec0ff */
[----:B------:R-:W-:-:S04]  /*0aa0*/  UIADD3 UR4, UPT, UPT, -UR4, 0x100000, URZ ;  /* 0x0010000004047890 */ /* 0x000fc8000fffe1ff */
[----:B------:R-:W-:Y:S02]  /*0ab0*/  USHF.L.U32 UR5, UR4, 0xb, URZ ;  /* 0x0000000b04057899 */ /* 0x000fe400080006ff */
[----:B------:R-:W-:Y:S01]  /*0ac0*/  USHF.L.U32 UR4, UR4, 0x1, URZ ;  /* 0x0000000104047899 */ /* 0x000fe200080006ff */
[----:B------:R-:W2:Y:S03]  /*0ad0*/  FENCE.VIEW.ASYNC.S ;  /* 0x00000000000073c6 */ /* 0x000ea60000000000 */
[----:B--2---:R4:W2:Y:S08]  /*0ae0*/  SYNCS.EXCH.64 URZ, [UR6+0xb0], UR8 ;  /* 0x0000b00806ff75b2 */ /* 0x0048b00008000100 */
[----:B------:R4:W3:Y:S02]  /*0af0*/  SYNCS.EXCH.64 URZ, [UR6+0xb8], UR4 ;  /* 0x0000b80406ff75b2 */ /* 0x0008e40008000100 */
[----:B----4-:R-:W-:Y:S01]  /*0b00*/  NOP ;  /* 0x0000000000007918 */ /* 0x010fe20000000000 */
.L_x_12:
[----:B------:R-:W4:Y:S01]  /*0b10*/  SHFL.IDX PT, R0, R65, RZ, 0x1f ;  /* 0x00001fff41007589 */ /* 0x000f2200000e0000 */
[----:B------:R-:W-:Y:S01]  /*0b20*/  ISETP.NE.OR P1, PT, RZ, UR18, !P1 ;  /* 0x00000012ff007c0c */ /* 0x000fe2000cf25670 */
[----:B------:R-:W-:Y:S01]  /*0b30*/  NOP ;  /* 0x0000000000007918 */ /* 0x000fe20000000000 */
[----:B----4-:R-:W-:-:S13]  /*0b40*/  ISETP.NE.AND P0, PT, R0, 0x5, PT ;  /* 0x000000050000780c */ /* 0x010fda0003f05270 */
[----:B------:R-:W-:Y:S05]  /*0b50*/  @P0 BRA `(.L_x_13) ;  /* 0x0000000000480947 */ /* 0x000fea0003800000 */
[----:B------:R-:W4:Y:S01]  /*0b60*/  S2UR UR5, SR_CgaCtaId ;  /* 0x00000000000579c3 */ /* 0x000f220000008800 */
[----:B--23--:R-:W-:Y:S01]  /*0b70*/  UMOV UR4, 0x400 ;  /* 0x0000040000047882 */ /* 0x00cfe20000000000 */
        /* <DEDUP_REMOVED lines=9> */
[----:B----4-:R-:W-:Y:S01]  /*0c10*/  ULEA UR4, UR5, UR4, 0x18 ;  /* 0x0000000405047291 */ /* 0x010fe2000f8ec0ff */
[----:B------:R-:W2:Y:S11]  /*0c20*/  FENCE.VIEW.ASYNC.S ;  /* 0x00000000000073c6 */ /* 0x000eb60000000000 */
[----:B--2---:R4:W2:Y:S01]  /*0c30*/  SYNCS.EXCH.64 URZ, [UR4+0xc0], UR6 ;  /* 0x0000c00604ff75b2 */ /* 0x0048a20008000100 */
[----:B------:R4:W3:Y:S01]  /*0c40*/  SYNCS.EXCH.64 URZ, [UR4+0xd0], UR8 ;  /* 0x0000d00804ff75b2 */ /* 0x0008e20008000100 */
[----:B------:R4:W1:Y:S01]  /*0c50*/  SYNCS.EXCH.64 URZ, [UR4+0xc8], UR6 ;  /* 0x0000c80604ff75b2 */ /* 0x0008620008000100 */
[----:B------:R4:W1:Y:S02]  /*0c60*/  SYNCS.EXCH.64 URZ, [UR4+0xd8], UR8 ;  /* 0x0000d80804ff75b2 */ /* 0x0008640008000100 */
[----:B----4-:R-:W-:Y:S01]  /*0c70*/  NOP ;  /* 0x0000000000007918 */ /* 0x010fe20000000000 */
.L_x_13:
[----:B--23--:R-:W2:Y:S01]  /*0c80*/  S2UR UR7, SR_CgaCtaId ;  /* 0x00000000000779c3 */ /* 0x00cea20000008800 */
[----:B------:R-:W-:Y:S01]  /*0c90*/  VOTEU.ALL UP0, P1 ;  /* 0x0000000000ff7886 */ /* 0x000fe20000800000 */
[----:B------:R-:W-:Y:S01]  /*0ca0*/  UMOV UR4, 0x20 ;  /* 0x0000002000047882 */ /* 0x000fe20000000000 */
[----:B------:R-:W-:Y:S01]  /*0cb0*/  NOP ;  /* 0x0000000000007918 */ /* 0x000fe20000000000 */
[----:B------:R-:W-:Y:S01]  /*0cc0*/  LOP3.LUT R0, R74, 0x1f, RZ, 0xc0, !PT ;  /* 0x0000001f4a007812 */ /* 0x000fe200078ec0ff */
[----:B------:R-:W-:Y:S01]  /*0cd0*/  UISETP.NE.AND UP4, UPT, UR18, URZ, UPT ;  /* 0x000000ff1200728c */ /* 0x000fe2000bf85270 */
[----:B------:R-:W-:Y:S01]  /*0ce0*/  @!UP0 UMOV UR6, 0x400 ;  /* 0x0000040000068882 */ /* 0x000fe20000000000 */
[----:B------:R-:W-:-:S04]  /*0cf0*/  @!UP0 UIADD3 UR4, UPT, UPT, -UR4, 0x100000, URZ ;  /* 0x0010000004048890 */ /* 0x000fc8000fffe1ff */
[----:B------:R-:W-:Y:S02]  /*0d00*/  @!UP0 USHF.L.U32 UR5, UR4, 0xb, URZ ;  /* 0x0000000b04058899 */ /* 0x000fe400080006ff */
[----:B------:R-:W-:Y:S02]  /*0d10*/  @!UP0 USHF.L.U32 UR4, UR4, 0x1, URZ ;  /* 0x0000000104048899 */ /* 0x000fe400080006ff */
[----:B--2---:R-:W-:Y:S01]  /*0d20*/  @!UP0 ULEA UR6, UR7, UR6, 0x18 ;  /* 0x0000000607068291 */ /* 0x004fe2000f8ec0ff */
[----:B------:R-:W2:Y:S01]  /*0d30*/  LDCU UR7, c[0x0][0x36c] ;  /* 0x00006d80ff0777ac */ /* 0x000ea20008000800 */
[----:B------:R-:W-:Y:S01]  /*0d40*/  VOTEU.ALL UP0, P1 ;  /* 0x0000000000ff7886 */ /* 0x000fe20000800000 */
[----:B------:R-:W3:Y:S09]  /*0d50*/  FENCE.VIEW.ASYNC.S ;  /* 0x00000000000073c6 */ /* 0x000ef20000000000 */
[----:B---3--:R3:W4:Y:S01]  /*0d60*/  @!UP0 SYNCS.EXCH.64 URZ, [UR6+0xe0], UR4 ;  /* 0x0000e00406ff85b2 */ /* 0x0087220008000100 */
[----:B--2---:R-:W-:-:S09]  /*0d70*/  UISETP.EQ.U32.AND UP6, UPT, UR7, 0x1, UPT ;  /* 0x000000010700788c */ /* 0x004fd2000bfc2070 */
[----:B---3--:R-:W-:Y:S05]  /*0d80*/  BRA.U !UP6, `(.L_x_14) ;  /* 0x000000010e087547 */ /* 0x008fea000b800000 */
[----:B-1--4-:R-:W-:Y:S01]  /*0d90*/  UCGABAR_ARV ;  /* 0x00000000000079c7 */ /* 0x012fe20008000000 */
[----:B------:R-:W-:Y:S05]  /*0da0*/  BRA `(.L_x_15) ;  /* 0x0000000000047947 */ /* 0x000fea0003800000 */
.L_x_14:
[----:B-1--4-:R-:W-:Y:S01]  /*0db0*/  NOP ;  /* 0x0000000000007918 */ /* 0x012fe20000000000 */
.L_x_15:
[----:B------:R-:W1:Y:S01]  /*0dc0*/  S2UR UR22, SR_CTAID.X ;  /* 0x00000000001679c3 */ /* 0x000e620000002500 */
[----:B------:R-:W-:-:S05]  /*0dd0*/  CS2R.32 R63, SR_CgaSize ;  /* 0x00000000003f7805 */ /* 0x000fca0000008a00 */
[----:B------:R-:W-:-:S05]  /*0de0*/  IMAD R63, R63, -0xa0, RZ ;  /* 0xffffff603f3f7824 */ /* 0x000fca00078e02ff */
[----:B------:R-:W-:-:S14]  /*0df0*/  R2UR UR5, R63 ;  /* 0x000000003f0572ca */ /* 0x000fdc00000e0000 */
[----:B------:R-:W2:Y:S01]  /*0e00*/  LDCU UR5, c[0x0][UR5+0x2b0] ;  /* 0x00005600050577ac */ /* 0x000ea20008000800 */
[----:B------:R-:W-:-:S05]  /*0e10*/  CS2R.32 R63, SR_CgaSize ;  /* 0x00000000003f7805 */ /* 0x000fca0000008a00 */
[----:B------:R-:W-:-:S05]  /*0e20*/  IMAD R63, R63, -0xa0, RZ ;  /* 0xffffff603f3f7824 */ /* 0x000fca00078e02ff */
[----:B------:R-:W-:-:S14]  /*0e30*/  R2UR UR4, R63 ;  /* 0x000000003f0472ca */ /* 0x000fdc00000e0000 */
[----:B------:R-:W3:Y:S01]  /*0e40*/  LDCU UR4, c[0x0][UR4+0x2b4] ;  /* 0x00005680040477ac */ /* 0x000ee20008000800 */
[----:B------:R-:W4:Y:S01]  /*0e50*/  S2UR UR20, SR_CTAID.Y ;  /* 0x00000000001479c3 */ /* 0x000f220000002600 */
[----:B------:R-:W-:-:S05]  /*0e60*/  CS2R.32 R63, SR_CgaSize ;  /* 0x00000000003f7805 */ /* 0x000fca0000008a00 */
[----:B------:R-:W-:-:S05]  /*0e70*/  IMAD R63, R63, -0xa0, RZ ;  /* 0xffffff603f3f7824 */ /* 0x000fca00078e02ff */
[----:B------:R-:W-:-:S14]  /*0e80*/  R2UR UR7, R63 ;  /* 0x000000003f0772ca */ /* 0x000fdc00000e0000 */
[----:B------:R-:W3:Y:S01]  /*0e90*/  LDCU UR7, c[0x0][UR7+0x2a0] ;  /* 0x00005400070777ac */ /* 0x000ee20008000800 */
[----:B------:R-:W-:-:S05]  /*0ea0*/  CS2R.32 R63, SR_CgaSize ;  /* 0x00000000003f7805 */ /* 0x000fca0000008a00 */
[----:B------:R-:W-:-:S05]  /*0eb0*/  IMAD R63, R63, -0xa0, RZ ;  /* 0xffffff603f3f7824 */ /* 0x000fca00078e02ff */
[----:B------:R-:W-:-:S14]  /*0ec0*/  R2UR UR8, R63 ;  /* 0x000000003f0872ca */ /* 0x000fdc00000e0000 */
[----:B------:R-:W3:Y:S01]  /*0ed0*/  LDCU UR8, c[0x0][UR8+0x2a4] ;  /* 0x00005480080877ac */ /* 0x000ee20008000800 */
[----:B------:R-:W3:Y:S01]  /*0ee0*/  LDCU UR19, c[0x0][0xb24] ;  /* 0x00016480ff1377ac */ /* 0x000ee20008000800 */
[----:B------:R-:W3:Y:S01]  /*0ef0*/  LDCU UR46, c[0x0][0xb24] ;  /* 0x00016480ff2e77ac */ /* 0x000ee20008000800 */
[----:B-1----:R-:W-:Y:S01]  /*0f00*/  I2FP.F32.U32 R3, UR22 ;  /* 0x0000001600037c45 */ /* 0x002fe20008201000 */
[----:B------:R-:W1:Y:S04]  /*0f10*/  LDCU UR24, c[0x0][0xb30] ;  /* 0x00016600ff1877ac */ /* 0x000e680008000800 */
[----:B--2---:R-:W-:Y:S01]  /*0f20*/  FMUL R3, R3, UR5 ;  /* 0x0000000503037c20 */ /* 0x004fe20008400000 */
[----:B----4-:R-:W-:-:S05]  /*0f30*/  I2FP.F32.U32 R2, UR20 ;  /* 0x0000001400027c45 */ /* 0x010fca0008201000 */
[----:B------:R-:W2:Y:S01]  /*0f40*/  F2I.U32.TRUNC.NTZ R3, R3 ;  /* 0x0000000300037305 */ /* 0x000ea2000020f000 */
[----:B---3--:R-:W-:-:S07]  /*0f50*/  FMUL R2, R2, UR4 ;  /* 0x0000000402027c20 */ /* 0x008fce0008400000 */
[----:B------:R-:W3:Y:S01]  /*0f60*/  F2I.U32.TRUNC.NTZ R2, R2 ;  /* 0x0000000200027305 */ /* 0x000ee2000020f000 */
[----:B--2---:R-:W-:Y:S02]  /*0f70*/  R2UR UR4, R3 ;  /* 0x00000000030472ca */ /* 0x004fe400000e0000 */
[----:B------:R-:W-:Y:S02]  /*0f80*/  PRMT R3, RZ, 0x7610, R3 ;  /* 0x00007610ff037816 */ /* 0x000fe40000000003 */
[----:B---3--:R-:W-:Y:S02]  /*0f90*/  R2UR UR6, R2 ;  /* 0x00000000020672ca */ /* 0x008fe400000e0000 */
[----:B------:R-:W-:-:S07]  /*0fa0*/  PRMT R2, RZ, 0x7610, R2 ;  /* 0x00007610ff027816 */ /* 0x000fce0000000002 */
[----:B------:R-:W-:-:S04]  /*0fb0*/  UIADD3 UR5, UPT, UPT, -UR4, URZ, URZ ;  /* 0x000000ff04057290 */ /* 0x000fc8000fffe1ff */
[----:B------:R-:W-:Y:S02]  /*0fc0*/  UIMAD UR5, UR7, UR5, UR22 ;  /* 0x00000005070572a4 */ /* 0x000fe4000f8e0216 */
[----:B------:R-:W-:-:S04]  /*0fd0*/  UIADD3 UR4, UPT, UPT, -UR6, URZ, URZ ;  /* 0x000000ff06047290 */ /* 0x000fc8000fffe1ff */
[----:B------:R-:W-:Y:S01]  /*0fe0*/  IMAD.U32 R63, RZ, RZ, UR5 ;  /* 0x00000005ff3f7e24 */ /* 0x000fe2000f8e00ff */
[----:B------:R-:W-:-:S06]  /*0ff0*/  UIMAD UR4, UR8, UR4, UR20 ;  /* 0x00000004080472a4 */ /* 0x000fcc000f8e0214 */
[----:B------:R-:W-:Y:S01]  /*1000*/  IMAD.U32 R62, RZ, RZ, UR4 ;  /* 0x00000004ff3e7e24 */ /* 0x000fe2000f8e00ff */
[----:B-1----:R-:W-:Y:S06]  /*1010*/  BRA.U UP4, `(.L_x_16) ;  /* 0x0000000104307547 */ /* 0x002fec000b800000 */
[----:B------:R-:W-:Y:S01]  /*1020*/  R2UR UR5, R62 ;  /* 0x000000003e0572ca */ /* 0x000fe200000e0000 */
[----:B------:R-:W-:Y:S01]  /*1030*/  UMOV UR7, 0x3 ;  /* 0x0000000300077882 */ /* 0x000fe20000000000 */
[----:B------:R-:W-:-:S11]  /*1040*/  R2UR UR4, R63 ;  /* 0x000000003f0472ca */ /* 0x000fd600000e0000 */
[----:B------:R-:W-:-:S04]  /*1050*/  UISETP.NE.AND UP0, UPT, UR5, URZ, UPT ;  /* 0x000000ff0500728c */ /* 0x000fc8000bf05270 */
[----:B------:R-:W-:Y:S02]  /*1060*/  UISETP.LT.U32.OR UP0, UPT, UR4, 0x2, !UP0 ;  /* 0x000000020400788c */ /* 0x000fe4000c701470 */
[----:B------:R-:W-:Y:S02]  /*1070*/  ULOP3.LUT UR4, UR4, 0xfffffffe, URZ, 0xc0, !UPT ;  /* 0xfffffffe04047892 */ /* 0x000fe4000f8ec0ff */
[----:B------:R-:W-:Y:S02]  /*1080*/  USEL UR6, URZ, 0x1, !UP0 ;  /* 0x00000001ff067887 */ /* 0x000fe4000c000000 */
[----:B------:R-:W-:Y:S02]  /*1090*/  USEL UR5, URZ, 0x2, !UP0 ;  /* 0x00000002ff057887 */ /* 0x000fe4000c000000 */
[----:B------:R-:W-:Y:S02]  /*10a0*/  USHF.L.U32 UR4, UR7, UR4, URZ ;  /* 0x0000000407047299 */ /* 0x000fe400080006ff */
[----:B------:R-:W-:-:S04]  /*10b0*/  UIADD3 UR5, UPT, UPT, UR6, UR5, URZ ;  /* 0x0000000506057290 */ /* 0x000fc8000fffe0ff */
[----:B------:R-:W-:Y:S02]  /*10c0*/  IMAD.U32 R2, RZ, RZ, UR4 ;  /* 0x00000004ff027e24 */ /* 0x000fe4000f8e00ff */
[----:B------:R-:W-:-:S07]  /*10d0*/  IMAD.U32 R3, RZ, RZ, UR5 ;  /* 0x00000005ff037e24 */ /* 0x000fce000f8e00ff */
.L_x_16:
[----:B------:R-:W1:Y:S01]  /*10e0*/  S2UR UR48, SR_CTAID.Z ;  /* 0x00000000003079c3 */ /* 0x000e620000002700 */
[----:B------:R-:W-:Y:S01]  /*10f0*/  UISETP.GE.AND UP0, UPT, UR19, 0x1, UPT ;  /* 0x000000011300788c */ /* 0x000fe2000bf06270 */
[----:B------:R-:W-:-:S08]  /*1100*/  UMOV UR44, UR22 ;  /* 0x00000016002c7c82 */ /* 0x000fd00008000000 */
[----:B------:R-:W-:Y:S05]  /*1110*/  BRA.U !UP0, `(.L_x_17) ;  /* 0x0000000108d47547 */ /* 0x000fea000b800000 */
[----:B------:R-:W2:Y:S01]  /*1120*/  LDCU.128 UR12, c[0x0][0xb10] ;  /* 0x00016200ff0c77ac */ /* 0x000ea20008000c00 */
[----:B------:R-:W3:Y:S01]  /*1130*/  LDCU UR21, c[0x0][0xb0c] ;  /* 0x00016180ff1577ac */ /* 0x000ee20008000800 */
[----:B------:R-:W4:Y:S01]  /*1140*/  LDCU UR6, c[0x0][0x370] ;  /* 0x00006e00ff0677ac */ /* 0x000f220008000800 */
[----:B------:R-:W1:Y:S01]  /*1150*/  LDCU UR7, c[0x0][0x374] ;  /* 0x00006e80ff0777ac */ /* 0x000e620008000800 */
[----:B------:R-:W1:Y:S01]  /*1160*/  LDCU UR23, c[0x0][0xb20] ;  /* 0x00016400ff1777ac */ /* 0x000e620008000800 */
[----:B--2---:R-:W-:Y:S02]  /*1170*/  UIMAD.WIDE.U32 UR4, UR22, UR12, URZ ;  /* 0x0000000c160472a5 */ /* 0x004fe4000f8e00ff */
[----:B---3--:R-:W-:Y:S01]  /*1180*/  UISETP.NE.AND UP0, UPT, UR21, 0x1, UPT ;  /* 0x000000011500788c */ /* 0x008fe2000bf05270 */
[----:B------:R-:W2:Y:S01]  /*1190*/  LDCU.64 UR8, c[0x0][0xb28] ;  /* 0x00016500ff0877ac */ /* 0x000ea20008000a00 */
[----:B----4-:R-:W-:-:S03]  /*11a0*/  UIMAD.WIDE.U32 UR10, UR6, UR12, URZ ;  /* 0x0000000c060a72a5 */ /* 0x010fc6000f8e00ff */
[----:B------:R-:W-:Y:S01]  /*11b0*/  UMOV UR4, UR5 ;  /* 0x0000000500047c82 */ /* 0x000fe20008000000 */
[----:B------:R-:W-:Y:S02]  /*11c0*/  UISETP.NE.AND UP2, UPT, UR19, 0x1, UPT ;  /* 0x000000011300788c */ /* 0x000fe4000bf45270 */
[----:B------:R-:W-:Y:S01]  /*11d0*/  USHF.R.U32.HI UR4, URZ, UR13, UR4 ;  /* 0x0000000dff047299 */ /* 0x000fe20008011604 */
[----:B------:R-:W-:Y:S01]  /*11e0*/  UMOV UR10, UR11 ;  /* 0x0000000b000a7c82 */ /* 0x000fe20008000000 */
[----:B------:R-:W-:Y:S02]  /*11f0*/  UIMAD.WIDE.U32 UR16, UR20, UR15, URZ ;  /* 0x0000000f141072a5 */ /* 0x000fe4000f8e00ff */
[----:B------:R-:W-:Y:S02]  /*1200*/  USEL UR5, UR22, UR4, !UP0 ;  /* 0x0000000416057287 */ /* 0x000fe4000c000000 */
[----:B------:R-:W-:Y:S02]  /*1210*/  @UP0 USHF.R.U32.HI UR6, URZ, UR13, UR10 ;  /* 0x0000000dff060299 */ /* 0x000fe4000801160a */
[----:B------:R-:W-:-:S02]  /*1220*/  UISETP.NE.AND UP0, UPT, UR14, 0x1, UPT ;  /* 0x000000010e00788c */ /* 0x000fc4000bf05270 */
[----:B-1----:R-:W-:Y:S02]  /*1230*/  UIMAD.WIDE.U32 UR10, UR7, UR15, URZ ;  /* 0x0000000f070a72a5 */ /* 0x002fe4000f8e00ff */
[----:B--2---:R-:W-:Y:S01]  /*1240*/  UIMAD.WIDE.U32 UR12, UR6, UR8, URZ ;  /* 0x00000008060c72a5 */ /* 0x004fe2000f8e00ff */
[----:B------:R-:W-:Y:S01]  /*1250*/  UMOV UR4, UR17 ;  /* 0x0000001100047c82 */ /* 0x000fe20008000000 */
[----:B------:R-:W-:-:S03]  /*1260*/  UIADD3 UR44, UPT, UPT, -UR5, URZ, URZ ;  /* 0x000000ff052c7290 */ /* 0x000fc6000fffe1ff */
[----:B------:R-:W-:Y:S01]  /*1270*/  UMOV UR10, UR11 ;  /* 0x0000000b000a7c82 */ /* 0x000fe20008000000 */
[----:B------:R-:W-:Y:S02]  /*1280*/  USHF.R.U32.HI UR4, URZ, UR23, UR4 ;  /* 0x00000017ff047299 */ /* 0x000fe40008011604 */
[----:B------:R-:W-:Y:S01]  /*1290*/  @UP0 USHF.R.U32.HI UR7, URZ, UR23, UR10 ;  /* 0x00000017ff070299 */ /* 0x000fe2000801160a */
[----:B------:R-:W-:Y:S01]  /*12a0*/  UMOV UR12, UR13 ;  /* 0x0000000d000c7c82 */ /* 0x000fe20008000000 */
[----:B------:R-:W-:Y:S02]  /*12b0*/  USEL UR4, UR20, UR4, !UP0 ;  /* 0x0000000414047287 */ /* 0x000fe4000c000000 */
[----:B------:R-:W-:Y:S02]  /*12c0*/  UIMAD.WIDE.U32 UR10, UR7, UR8, URZ ;  /* 0x00000008070a72a5 */ /* 0x000fe4000f8e00ff */
[----:B------:R-:W-:Y:S02]  /*12d0*/  @UP2 USHF.R.U32.HI UR6, URZ, UR9, UR12 ;  /* 0x00000009ff062299 */ /* 0x000fe4000801160c */
[----:B------:R-:W-:-:S02]  /*12e0*/  UIMAD.WIDE.U32 UR12, UR4, UR8, URZ ;  /* 0x00000008040c72a5 */ /* 0x000fc4000f8e00ff */
[----:B------:R-:W-:Y:S01]  /*12f0*/  UIMAD UR44, UR21, UR44, UR22 ;  /* 0x0000002c152c72a4 */ /* 0x000fe2000f8e0216 */
[----:B------:R-:W-:Y:S02]  /*1300*/  UMOV UR10, UR11 ;  /* 0x0000000b000a7c82 */ /* 0x000fe40008000000 */
[----:B------:R-:W-:Y:S02]  /*1310*/  @UP2 USHF.R.U32.HI UR7, URZ, UR9, UR10 ;  /* 0x00000009ff072299 */ /* 0x000fe4000801160a */
[----:B------:R-:W-:Y:S02]  /*1320*/  UIMAD UR10, UR6, UR19, URZ ;  /* 0x00000013060a72a4 */ /* 0x000fe4000f8e02ff */
[----:B------:R-:W-:-:S04]  /*1330*/  UIMAD UR7, UR7, UR19, URZ ;  /* 0x00000013070772a4 */ /* 0x000fc8000f8e02ff */
[----:B------:R-:W-:-:S03]  /*1340*/  UISETP.GE.AND UP0, UPT, UR4, UR7, UPT ;  /* 0x000000070400728c */ /* 0x000fc6000bf06270 */
[----:B------:R-:W-:Y:S01]  /*1350*/  UMOV UR7, UR13 ;  /* 0x0000000d00077c82 */ /* 0x000fe20008000000 */
[----:B------:R-:W-:Y:S02]  /*1360*/  UISETP.GE.OR UP0, UPT, UR5, UR10, UP0 ;  /* 0x0000000a0500728c */ /* 0x000fe40008706670 */
[----:B------:R-:W-:Y:S02]  /*1370*/  UIMAD.WIDE.U32 UR10, UR5, UR8, URZ ;  /* 0x00000008050a72a5 */ /* 0x000fe4000f8e00ff */
[----:B------:R-:W-:Y:S02]  /*1380*/  USHF.R.U32.HI UR7, URZ, UR9, UR7 ;  /* 0x00000009ff077299 */ /* 0x000fe40008011607 */
[----:B------:R-:W-:Y:S02]  /*1390*/  UIADD3 UR10, UPT, UPT, -UR4, URZ, URZ ;  /* 0x000000ff040a7290 */ /* 0x000fe4000fffe1ff */
[----:B------:R-:W-:Y:S02]  /*13a0*/  USEL UR7, UR4, UR7, !UP2 ;  /* 0x0000000704077287 */ /* 0x000fe4000d000000 */
[----:B------:R-:W-:Y:S01]  /*13b0*/  UIMAD UR10, UR14, UR10, UR20 ;  /* 0x0000000a0e0a72a4 */ /* 0x000fe2000f8e0214 */
[----:B------:R-:W-:-:S02]  /*13c0*/  @!UP0 UMOV UR8, UR11 ;  /* 0x0000000b00088c82 */ /* 0x000fc40008000000 */
[----:B------:R-:W-:Y:S02]  /*13d0*/  @!UP0 USHF.R.U32.HI UR8, URZ, UR9, UR8 ;  /* 0x00000009ff088299 */ /* 0x000fe40008011608 */
[----:B------:R-:W-:Y:S02]  /*13e0*/  UIADD3 UR9, UPT, UPT, -UR7, URZ, URZ ;  /* 0x000000ff07097290 */ /* 0x000fe4000fffe1ff */
[----:B------:R-:W-:Y:S02]  /*13f0*/  @!UP0 USEL UR8, UR5, UR8, !UP2 ;  /* 0x0000000805088287 */ /* 0x000fe4000d000000 */
[----:B------:R-:W-:Y:S02]  /*1400*/  UIMAD UR9, UR19, UR9, UR4 ;  /* 0x00000009130972a4 */ /* 0x000fe4000f8e0204 */
[----:B------:R-:W-:Y:S02]  /*1410*/  @!UP0 UIADD3 UR7, UPT, UPT, UR7, -UR8, URZ ;  /* 0x8000000807078290 */ /* 0x000fe4000fffe0ff */
[----:B------:R-:W-:-:S02]  /*1420*/  @!UP0 UIMAD UR6, UR9, UR6, UR8 ;  /* 0x00000006090682a4 */ /* 0x000fc4000f8e0208 */
[----:B------:R-:W-:-:S04]  /*1430*/  @!UP0 UIMAD UR4, UR7, UR19, UR5 ;  /* 0x00000013070482a4 */ /* 0x000fc8000f8e0205 */
[----:B------:R-:W-:Y:S01]  /*1440*/  UIMAD UR20, UR4, UR14, UR10 ;  /* 0x0000000e041472a4 */ /* 0x000fe2000f8e020a */
[----:B------:R-:W-:Y:S02]  /*1450*/  @!UP0 UMOV UR5, UR6 ;  /* 0x0000000600058c82 */ /* 0x000fe40008000000 */
[----:B------:R-:W-:-:S12]  /*1460*/  UIMAD UR44, UR5, UR21, UR44 ;  /* 0x00000015052c72a4 */ /* 0x000fd8000f8e022c */
.L_x_17:
[----:B------:R-:W-:-:S09]  /*1470*/  UISETP.NE.AND UP0, UPT, UR24, 0x1, UPT ;  /* 0x000000011800788c */ /* 0x000fd2000bf05270 */
[----:B------:R-:W-:Y:S05]  /*1480*/  BRA.U UP0, `(.L_x_18) ;  /* 0x0000000100407547 */ /* 0x000fea000b800000 */
[----:B------:R-:W2:Y:S01]  /*1490*/  LDCU.128 UR8, c[0x0][0xb10] ;  /* 0x00016200ff0877ac */ /* 0x000ea20008000c00 */
[----:B------:R-:W3:Y:S01]  /*14a0*/  LDCU UR12, c[0x0][0xb0c] ;  /* 0x00016180ff0c77ac */ /* 0x000ee20008000800 */
[----:B------:R-:W4:Y:S01]  /*14b0*/  LDCU UR13, c[0x0][0xb20] ;  /* 0x00016400ff0d77ac */ /* 0x000f220008000800 */
[----:B--2---:R-:W-:Y:S02]  /*14c0*/  UIMAD.WIDE.U32 UR4, UR44, UR8, URZ ;  /* 0x000000082c0472a5 */ /* 0x004fe4000f8e00ff */
[----:B------:R-:W-:Y:S02]  /*14d0*/  UIMAD.WIDE.U32 UR6, UR20, UR11, URZ ;  /* 0x0000000b140672a5 */ /* 0x000fe4000f8e00ff */
[----:B---3--:R-:W-:Y:S02]  /*14e0*/  UISETP.NE.AND UP0, UPT, UR12, 0x1, UPT ;  /* 0x000000010c00788c */ /* 0x008fe4000bf05270 */
[----:B------:R-:W-:-:S03]  /*14f0*/  USHF.R.U32.HI UR5, URZ, UR9, UR5 ;  /* 0x00000009ff057299 */ /* 0x000fc60008011605 */
[----:B------:R-:W-:Y:S01]  /*1500*/  UMOV UR4, UR7 ;  /* 0x0000000700047c82 */ /* 0x000fe20008000000 */
[----:B------:R-:W-:Y:S02]  /*1510*/  USEL UR5, UR44, UR5, !UP0 ;  /* 0x000000052c057287 */ /* 0x000fe4000c000000 */
[----:B------:R-:W-:Y:S02]  /*1520*/  UISETP.NE.AND UP0, UPT, UR10, 0x1, UPT ;  /* 0x000000010a00788c */ /* 0x000fe4000bf05270 */
[----:B----4-:R-:W-:-:S04]  /*1530*/  USHF.R.U32.HI UR4, URZ, UR13, UR4 ;  /* 0x0000000dff047299 */ /* 0x010fc80008011604 */
[----:B------:R-:W-:-:S04]  /*1540*/  USEL UR4, UR20, UR4, !UP0 ;  /* 0x0000000414047287 */ /* 0x000fc8000c000000 */
[----:B------:R-:W-:Y:S02]  /*1550*/  UIADD3 UR6, UPT, UPT, -UR4, UR5, URZ ;  /* 0x0000000504067290 */ /* 0x000fe4000fffe1ff */
[----:B------:R-:W-:Y:S02]  /*1560*/  UIADD3 UR4, UPT, UPT, UR4, -UR5, URZ ;  /* 0x8000000504047290 */ /* 0x000fe4000fffe0ff */
[----:B------:R-:W-:Y:S02]  /*1570*/  UIMAD UR20, UR6, UR10, UR20 ;  /* 0x0000000a061472a4 */ /* 0x000fe4000f8e0214 */
[----:B------:R-:W-:-:S12]  /*1580*/  UIMAD UR44, UR4, UR12, UR44 ;  /* 0x0000000c042c72a4 */ /* 0x000fd8000f8e022c */
.L_x_18:
[----:B------:R-:W-:Y:S05]  /*1590*/  BRA.U !UP6, `(.L_x_19) ;  /* 0x000000010e0c7547 */ /* 0x000fea000b800000 */
[----:B------:R-:W-:Y:S01]  /*15a0*/  UCGABAR_WAIT ;  /* 0x0000000000007dc7 */ /* 0x000fe20008000000 */
[----:B------:R-:W-:Y:S01]  /*15b0*/  CCTL.IVALL ;  /* 0x00000000ff00798f */ /* 0x000fe20002000000 */
[----:B------:R-:W-:Y:S05]  /*15c0*/  BRA `(.L_x_20) ;  /* 0x0000000000047947 */ /* 0x000fea0003800000 */
.L_x_19:
[----:B------:R-:W-:Y:S06]  /*15d0*/  BAR.SYNC.DEFER_BLOCKING 0x0 ;  /* 0x0000000000007b1d */ /* 0x000fec0000010000 */
.L_x_20:
[----:B------:R-:W-:Y:S05]  /*15e0*/  BRA.U UP5, `(.L_x_21) ;  /* 0x0000004505387547 */ /* 0x000fea000b800000 */
[----:B------:R-:W2:Y:S01]  /*15f0*/  LDCU UR5, c[0x0][0x388] ;  /* 0x00007100ff0577ac */ /* 0x000ea20008000800 */
[----:B------:R-:W-:Y:S01]  /*1600*/  PLOP3.LUT P1, PT, PT, PT, UP3, 0x80, 0x8 ;  /* 0x000000000008781c */ /* 0x000fe20003f2f038 */
[----:B------:R-:W-:Y:S01]  /*1610*/  HFMA2 R2, -RZ, RZ, 0, 0 ;  /* 0x00000000ff027431 */ /* 0x000fe200000001ff */
[----:B------:R-:W-:Y:S01]  /*1620*/  ISETP.EQ.OR P2, PT, R0, RZ, P3 ;  /* 0x000000ff0000720c */ /* 0x000fe20001f42670 */
[----:B------:R-:W3:Y:S01]  /*1630*/  LDCU UR6, c[0x0][0x38c] ;  /* 0x00007180ff0677ac */ /* 0x000ee20008000800 */
[----:B------:R-:W-:Y:S01]  /*1640*/  PLOP3.LUT P1, PT, P1, PT, PT, 0x8, 0x80 ;  /* 0x000000000080781c */ /* 0x000fe20000f2e170 */
[----:B------:R-:W4:Y:S01]  /*1650*/  LDCU UR7, c[0x0][0x390] ;  /* 0x00007200ff0777ac */ /* 0x000f220008000800 */
[----:B------:R-:W-:Y:S01]  /*1660*/  UISETP.NE.AND UP1, UPT, UR18, URZ, UPT ;  /* 0x000000ff1200728c */ /* 0x000fe2000bf25270 */
[----:B------:R-:W-:Y:S01]  /*1670*/  UMOV UR31, 0x1 ;  /* 0x00000001001f7882 */ /* 0x000fe20000000000 */
[----:B------:R-:W-:Y:S02]  /*1680*/  UMOV UR54, URZ ;  /* 0x000000ff00367c82 */ /* 0x000fe40008000000 */
[----:B------:R-:W-:-:S02]  /*1690*/  USEL UR63, UR67, 0x2, UP1 ;  /* 0x00000002433f7887 */ /* 0x000fc40008800000 */
[----:B--2---:R-:W-:Y:S01]  /*16a0*/  UIADD3 UR5, UPT, UPT, UR5, 0x3f, URZ ;  /* 0x0000003f05057890 */ /* 0x004fe2000fffe0ff */
[----:B------:R-:W-:Y:S01]  /*16b0*/  UMOV UR47, URZ ;  /* 0x000000ff002f7c82 */ /* 0x000fe20008000000 */
[----:B------:R-:W-:Y:S02]  /*16c0*/  UMOV UR70, URZ ;  /* 0x000000ff00467c82 */ /* 0x000fe40008000000 */
[----:B------:R-:W-:-:S04]  /*16d0*/  USHF.R.S32.HI UR4, URZ, 0x1f, UR5 ;  /* 0x0000001fff047899 */ /* 0x000fc80008011405 */
[----:B------:R-:W-:Y:S02]  /*16e0*/  ULEA.HI UR4, UR4, UR5, URZ, 0x6 ;  /* 0x0000000504047291 */ /* 0x000fe4000f8f30ff */
[----:B------:R-:W-:Y:S02]  /*16f0*/  USHF.L.U32 UR5, UR22, 0x6, URZ ;  /* 0x0000000616057899 */ /* 0x000fe400080006ff */
[----:B------:R-:W-:Y:S02]  /*1700*/  USHF.R.S32.HI UR4, URZ, 0x6, UR4 ;  /* 0x00000006ff047899 */ /* 0x000fe40008011404 */
[----:B------:R-:W-:Y:S02]  /*1710*/  ULOP3.LUT UR5, UR5, 0x40, URZ, 0xc0, !UPT ;  /* 0x0000004005057892 */ /* 0x000fe4000f8ec0ff */
[----:B---3--:R-:W-:-:S04]  /*1720*/  UIMAD UR4, UR4, UR6, URZ ;  /* 0x00000006040472a4 */ /* 0x008fc8000f8e02ff */
[----:B----4-:R-:W-:Y:S01]  /*1730*/  UIMAD UR6, UR4, UR7, URZ ;  /* 0x00000007040672a4 */ /* 0x010fe2000f8e02ff */
[----:B------:R-:W-:-:S03]  /*1740*/  MOV R34, UR5 ;  /* 0x0000000500227c02 */ /* 0x000fc60008000f00 */
[----:B------:R-:W-:Y:S02]  /*1750*/  UISETP.NE.AND UP2, UPT, UR6, URZ, UPT ;  /* 0x000000ff0600728c */ /* 0x000fe4000bf45270 */
[----:B------:R-:W-:Y:S01]  /*1760*/  UISETP.LT.U32.AND UP0, UPT, UR6, 0x6, UPT ;  /* 0x000000060600788c */ /* 0x000fe2000bf01070 */
[----:B------:R-:W-:Y:S01]  /*1770*/  IMAD.U32 R33, RZ, RZ, UR6 ;  /* 0x00000006ff217e24 */ /* 0x000fe2000f8e00ff */
[----:B------:R-:W2:Y:S01]  /*1780*/  LDCU UR4, c[0x0][0x370] ;  /* 0x00006e00ff0477ac */ /* 0x000ea20008000800 */
[----:B------:R-:W3:Y:S01]  /*1790*/  LDCU UR7, c[0x0][0x374] ;  /* 0x00006e80ff0777ac */ /* 0x000ee20008000800 */
[----:B--2---:R-:W-:Y:S01]  /*17a0*/  IMAD.U32 R30, RZ, RZ, UR4 ;  /* 0x00000004ff1e7e24 */ /* 0x004fe2000f8e00ff */
[----:B------:R-:W-:Y:S01]  /*17b0*/  USEL UR4, UR6, 0x6, UP0 ;  /* 0x0000000606047887 */ /* 0x000fe20008000000 */
[----:B---3--:R-:W-:-:S03]  /*17c0*/  IMAD.U32 R29, RZ, RZ, UR7 ;  /* 0x00000007ff1d7e24 */ /* 0x008fc6000f8e00ff */
[----:B------:R-:W-:Y:S02]  /*17d0*/  UIADD3 UR5, UPT, UPT, UR4, -0x1, URZ ;  /* 0xffffffff04057890 */ /* 0x000fe4000fffe0ff */
[----:B------:R-:W-:Y:S02]  /*17e0*/  @!UP2 UIADD3 UR5, UPT, UPT, UR4, URZ, URZ ;  /* 0x000000ff0405a290 */ /* 0x000fe4000fffe0ff */
[----:B------:R-:W-:Y:S02]  /*17f0*/  UIADD3 UR6, UPT, UPT, UR6, -UR4, URZ ;  /* 0x8000000406067290 */ /* 0x000fe4000fffe0ff */
[----:B------:R-:W-:-:S04]  /*1800*/  UIADD3 UR4, UPT, UPT, UR5, 0x1, URZ ;  /* 0x0000000105047890 */ /* 0x000fc8000fffe0ff */
[----:B------:R-:W-:Y:S02]  /*1810*/  MOV R32, UR6 ;  /* 0x0000000600207c02 */ /* 0x000fe40008000f00 */
[----:B------:R-:W-:-:S07]  /*1820*/  IMAD.U32 R28, RZ, RZ, UR4 ;  /* 0x00000004ff1c7e24 */ /* 0x000fce000f8e00ff */
.L_x_39:
[----:B------:R-:W2:Y:S01]  /*1830*/  S2UR UR55, SR_CgaCtaId ;  /* 0x00000000003779c3 */ /* 0x000ea20000008800 */
[----:B------:R-:W-:Y:S01]  /*1840*/  UMOV UR4, 0x400 ;  /* 0x0000040000047882 */ /* 0x000fe20000000000 */
[----:B------:R-:W-:Y:S01]  /*1850*/  R2UR UR5, R33 ;  /* 0x00000000210572ca */ /* 0x000fe200000e0000 */
[----:B------:R-:W-:Y:S01]  /*1860*/  IMAD.U32 R0, RZ, RZ, UR31 ;  /* 0x0000001fff007e24 */ /* 0x000fe2000f8e00ff */
[----:B------:R-:W-:Y:S01]  /*1870*/  R2UR UR6, R34 ;  /* 0x00000000220672ca */ /* 0x000fe200000e0000 */
[----:B------:R-:W-:-:S03]  /*1880*/  UMOV UR30, URZ ;  /* 0x000000ff001e7c82 */ /* 0x000fc60008000000 */
[----:B------:R-:W-:-:S07]  /*1890*/  SHF.L.U32 R0, R0, 0x1f, RZ ;  /* 0x0000001f00007819 */ /* 0x000fce00000006ff */
[----:B------:R-:W-:Y:S02]  /*18a0*/  UISETP.NE.AND UP0, UPT, UR5, URZ, UPT ;  /* 0x000000ff0500728c */ /* 0x000fe4000bf05270 */
[----:B------:R-:W-:Y:S01]  /*18b0*/  ULEA UR7, UR20, UR6, 0x7 ;  /* 0x0000000614077291 */ /* 0x000fe2000f8e38ff */
[----:B------:R-:W-:-:S05]  /*18c0*/  UMOV UR5, URZ ;  /* 0x000000ff00057c82 */ /* 0x000fca0008000000 */
[----:B-----5:R-:W-:Y:S01]  /*18d0*/  IMAD.U32 R27, RZ, RZ, UR7 ;  /* 0x00000007ff1b7e24 */ /* 0x020fe2000f8e00ff */
[----:B--2---:R-:W-:-:S04]  /*18e0*/  ULEA UR55, UR55, UR4, 0x18 ;  /* 0x0000000437377291 */ /* 0x004fc8000f8ec0ff */
[----:B------:R-:W-:-:S09]  /*18f0*/  ULEA UR4, UR54, UR55, 0x3 ;  /* 0x0000003736047291 */ /* 0x000fd2000f8e18ff */
[----:B------:R2:W3:Y:S01]  /*1900*/  SYNCS.PHASECHK.TRANS64.TRYWAIT P0, [UR4+0x30], R0 ;  /* 0x00003000ff0075a7 */ /* 0x0004e20008001104 */
[----:B------:R-:W-:-:S04]  /*1910*/  ULEA.HI UR4, UR44, UR44, URZ, 0x1 ;  /* 0x0000002c2c047291 */ /* 0x000fc8000f8f08ff */
[----:B------:R-:W-:-:S04]  /*1920*/  USHF.L.U32 UR4, UR4, 0x6, URZ ;  /* 0x0000000604047899 */ /* 0x000fc800080006ff */
[----:B------:R-:W-:-:S03]  /*1930*/  ULOP3.LUT UR62, UR6, 0xffffff80, UR4, 0xf8, !UPT ;  /* 0xffffff80063e7892 */ /* 0x000fc6000f8ef804 */
[----:B------:R-:W-:Y:S02]  /*1940*/  UMOV UR4, URZ ;  /* 0x000000ff00047c82 */ /* 0x000fe40008000000 */
[----:B------:R-:W-:Y:S01]  /*1950*/  MOV R44, UR4 ;  /* 0x00000004002c7c02 */ /* 0x000fe20008000f00 */
[----:B--2---:R-:W-:Y:S01]  /*1960*/  IMAD.U32 R0, RZ, RZ, UR5 ;  /* 0x00000005ff007e24 */ /* 0x004fe2000f8e00ff */
[----:B------:R-:W-:Y:S06]  /*1970*/  BRA.U !UP0, `(.L_x_22) ;  /* 0x0000001908b47547 */ /* 0x000fec000b800000 */
[----:B------:R-:W2:Y:S01]  /*1980*/  LDCU.128 UR8, c[0x0][0x480] ;  /* 0x00009000ff0877ac */ /* 0x000ea20008000c00 */
[----:B-1----:R-:W-:Y:S02]  /*1990*/  R2UR UR48, R28 ;  /* 0x000000001c3072ca */ /* 0x002fe400000e0000 */
[----:B------:R-:W-:Y:S01]  /*19a0*/  R2UR UR45, R27 ;  /* 0x000000001b2d72ca */ /* 0x000fe200000e0000 */
[----:B------:R-:W-:Y:S02]  /*19b0*/  UIADD3 UR43, UPT, UPT, UR62, 0x8, URZ ;  /* 0x000000083e2b7890 */ /* 0x000fe4000fffe0ff */
[----:B------:R-:W-:Y:S02]  /*19c0*/  UIADD3 UR42, UPT, UPT, UR62, 0x10, URZ ;  /* 0x000000103e2a7890 */ /* 0x000fe4000fffe0ff */
[----:B------:R-:W-:Y:S02]  /*19d0*/  UIADD3 UR41, UPT, UPT, UR62, 0x18, URZ ;  /* 0x000000183e297890 */ /* 0x000fe4000fffe0ff */
[----:B------:R-:W-:-:S02]  /*19e0*/  UIADD3 UR40, UPT, UPT, UR62, 0x20, URZ ;  /* 0x000000203e287890 */ /* 0x000fc4000fffe0ff */
[----:B------:R-:W-:Y:S02]  /*19f0*/  UIADD3 UR39, UPT, UPT, UR62, 0x28, URZ ;  /* 0x000000283e277890 */ /* 0x000fe4000fffe0ff */
[----:B------:R-:W-:Y:S01]  /*1a00*/  UIADD3 UR38, UPT, UPT, UR62, 0x30, URZ ;  /* 0x000000303e267890 */ /* 0x000fe2000fffe0ff */
[----:B------:R-:W1:Y:S01]  /*1a10*/  LDCU.64 UR4, c[0x0][0x490] ;  /* 0x00009200ff0477ac */ /* 0x000e620008000a00 */
[----:B--2---:R-:W-:Y:S02]  /*1a20*/  UIMAD.WIDE.U32 UR6, UR43, UR9, URZ ;  /* 0x000000092b0672a5 */ /* 0x004fe4000f8e00ff */
[----:B------:R-:W-:Y:S02]  /*1a30*/  UIMAD.WIDE.U32 UR12, UR42, UR9, URZ ;  /* 0x000000092a0c72a5 */ /* 0x000fe4000f8e00ff */
[----:B------:R-:W-:Y:S02]  /*1a40*/  UIMAD.WIDE.U32 UR14, UR41, UR9, URZ ;  /* 0x00000009290e72a5 */ /* 0x000fe4000f8e00ff */
[----:B------:R-:W-:Y:S01]  /*1a50*/  UIMAD.WIDE.U32 UR16, UR40, UR9, URZ ;  /* 0x00000009281072a5 */ /* 0x000fe2000f8e00ff */
[----:B------:R-:W-:Y:S01]  /*1a60*/  UMOV UR6, UR7 ;  /* 0x0000000700067c82 */ /* 0x000fe20008000000 */
[----:B------:R-:W-:-:S02]  /*1a70*/  UIMAD.WIDE.U32 UR18, UR39, UR9, URZ ;  /* 0x00000009271272a5 */ /* 0x000fc4000f8e00ff */
[----:B------:R-:W-:Y:S02]  /*1a80*/  USHF.R.U32.HI UR26, URZ, UR10, UR6 ;  /* 0x0000000aff1a7299 */ /* 0x000fe40008011606 */
[----:B------:R-:W-:Y:S01]  /*1a90*/  UIMAD.WIDE.U32 UR20, UR38, UR9, URZ ;  /* 0x00000009261472a5 */ /* 0x000fe2000f8e00ff */
[----:B------:R-:W-:Y:S01]  /*1aa0*/  UMOV UR6, UR13 ;  /* 0x0000000d00067c82 */ /* 0x000fe20008000000 */
[----:B------:R-:W-:Y:S02]  /*1ab0*/  UIADD3 UR44, UPT, UPT, UR62, 0x38, URZ ;  /* 0x000000383e2c7890 */ /* 0x000fe4000fffe0ff */
[----:B------:R-:W-:Y:S02]  /*1ac0*/  USHF.R.U32.HI UR13, URZ, UR10, UR6 ;  /* 0x0000000aff0d7299 */ /* 0x000fe40008011606 */
[----:B------:R-:W-:Y:S01]  /*1ad0*/  UIMAD.WIDE.U32 UR22, UR62, UR9, URZ ;  /* 0x000000093e1672a5 */ /* 0x000fe2000f8e00ff */
[----:B------:R-:W-:Y:S01]  /*1ae0*/  UMOV UR6, UR15 ;  /* 0x0000000f00067c82 */ /* 0x000fe20008000000 */
[----:B------:R-:W-:-:S02]  /*1af0*/  UIMAD.WIDE.U32 UR24, UR44, UR9, URZ ;  /* 0x000000092c1872a5 */ /* 0x000fc4000f8e00ff */
[----:B------:R-:W-:Y:S02]  /*1b00*/  USHF.R.U32.HI UR14, URZ, UR10, UR6 ;  /* 0x0000000aff0e7299 */ /* 0x000fe40008011606 */
[----:B------:R-:W-:Y:S01]  /*1b10*/  UISETP.NE.AND UP0, UPT, UR8, 0x1, UPT ;  /* 0x000000010800788c */ /* 0x000fe2000bf05270 */
[----:B------:R-:W-:Y:S01]  /*1b20*/  UMOV UR6, UR17 ;  /* 0x0000001100067c82 */ /* 0x000fe20008000000 */
[----:B------:R-:W-:Y:S02]  /*1b30*/  UIADD3 UR70, UPT, UPT, UR48, UR47, URZ ;  /* 0x0000002f30467290 */ /* 0x000fe4000fffe0ff */
[----:B------:R-:W-:Y:S02]  /*1b40*/  USHF.R.U32.HI UR12, URZ, UR10, UR6 ;  /* 0x0000000aff0c7299 */ /* 0x000fe40008011606 */
[----:B------:R-:W-:Y:S01]  /*1b50*/  USEL UR18, UR43, UR26, !UP0 ;  /* 0x0000001a2b127287 */ /* 0x000fe2000c000000 */
[----:B------:R-:W-:Y:S01]  /*1b60*/  UMOV UR6, UR19 ;  /* 0x0000001300067c82 */ /* 0x000fe20008000000 */
[----:B------:R-:W-:-:S02]  /*1b70*/  USEL UR15, UR42, UR13, !UP0 ;  /* 0x0000000d2a0f7287 */ /* 0x000fc4000c000000 */
[----:B------:R-:W-:Y:S02]  /*1b80*/  USHF.R.U32.HI UR9, URZ, UR10, UR6 ;  /* 0x0000000aff097299 */ /* 0x000fe40008011606 */
[----:B------:R-:W-:Y:S01]  /*1b90*/  USEL UR14, UR41, UR14, !UP0 ;  /* 0x0000000e290e7287 */ /* 0x000fe2000c000000 */
[----:B------:R-:W-:Y:S01]  /*1ba0*/  UMOV UR6, UR21 ;  /* 0x0000001500067c82 */ /* 0x000fe20008000000 */
[----:B------:R-:W-:Y:S02]  /*1bb0*/  USEL UR9, UR39, UR9, !UP0 ;  /* 0x0000000927097287 */ /* 0x000fe4000c000000 */
[----:B------:R-:W-:Y:S02]  /*1bc0*/  USHF.R.U32.HI UR7, URZ, UR10, UR6 ;  /* 0x0000000aff077299 */ /* 0x000fe40008011606 */
[----:B-1----:R-:W-:Y:S01]  /*1bd0*/  UIMAD.WIDE.U32 UR20, UR15, UR4, URZ ;  /* 0x000000040f1472a5 */ /* 0x002fe2000f8e00ff */
[----:B------:R-:W-:Y:S01]  /*1be0*/  UMOV UR6, UR23 ;  /* 0x0000001700067c82 */ /* 0x000fe20008000000 */
[----:B------:R-:W-:-:S02]  /*1bf0*/  USEL UR7, UR38, UR7, !UP0 ;  /* 0x0000000726077287 */ /* 0x000fc4000c000000 */
[----:B------:R-:W-:Y:S02]  /*1c00*/  USHF.R.U32.HI UR19, URZ, UR10, UR6 ;  /* 0x0000000aff137299 */ /* 0x000fe40008011606 */
[----:B------:R-:W-:Y:S01]  /*1c10*/  UIMAD.WIDE.U32 UR22, UR14, UR4, URZ ;  /* 0x000000040e1672a5 */ /* 0x000fe2000f8e00ff */
[----:B------:R-:W-:Y:S01]  /*1c20*/  UMOV UR6, UR25 ;  /* 0x0000001900067c82 */ /* 0x000fe20008000000 */
[----:B------:R-:W-:Y:S02]  /*1c30*/  USEL UR19, UR62, UR19, !UP0 ;  /* 0x000000133e137287 */ /* 0x000fe4000c000000 */
[----:B------:R-:W-:Y:S02]  /*1c40*/  USHF.R.U32.HI UR6, URZ, UR10, UR6 ;  /* 0x0000000aff067299 */ /* 0x000fe40008011606 */
[----:B------:R-:W-:Y:S02]  /*1c50*/  USEL UR10, UR40, UR12, !UP0 ;  /* 0x0000000c280a7287 */ /* 0x000fe4000c000000 */
[----:B------:R-:W-:-:S02]  /*1c60*/  UIMAD.WIDE.U32 UR12, UR18, UR4, URZ ;  /* 0x00000004120c72a5 */ /* 0x000fc4000f8e00ff */
[----:B------:R-:W-:Y:S02]  /*1c70*/  USEL UR6, UR44, UR6, !UP0 ;  /* 0x000000062c067287 */ /* 0x000fe4000c000000 */
[----:B------:R-:W-:Y:S02]  /*1c80*/  UIMAD.WIDE.U32 UR16, UR19, UR4, URZ ;  /* 0x00000004131072a5 */ /* 0x000fe4000f8e00ff */
[----:B------:R-:W-:Y:S02]  /*1c90*/  UIMAD.WIDE.U32 UR24, UR10, UR4, URZ ;  /* 0x000000040a1872a5 */ /* 0x000fe4000f8e00ff */
[----:B------:R-:W-:Y:S02]  /*1ca0*/  UIMAD.WIDE.U32 UR26, UR9, UR4, URZ ;  /* 0x00000004091a72a5 */ /* 0x000fe4000f8e00ff */
[----:B------:R-:W-:Y:S02]  /*1cb0*/  UIMAD.WIDE.U32 UR32, UR7, UR4, URZ ;  /* 0x00000004072072a5 */ /* 0x000fe4000f8e00ff */
[----:B------:R-:W-:Y:S01]  /*1cc0*/  UIMAD.WIDE.U32 UR28, UR6, UR4, URZ ;  /* 0x00000004061c72a5 */ /* 0x000fe2000f8e00ff */
[----:B------:R-:W-:-:S02]  /*1cd0*/  UMOV UR16, UR17 ;  /* 0x0000001100107c82 */ /* 0x000fc40008000000 */
[----:B------:R-:W-:Y:S01]  /*1ce0*/  UMOV UR4, UR13 ;  /* 0x0000000d00047c82 */ /* 0x000fe20008000000 */
[----:B------:R-:W-:Y:S02]  /*1cf0*/  USHF.R.U32.HI UR37, URZ, UR5, UR16 ;  /* 0x00000005ff257299 */ /* 0x000fe40008011610 */
[----:B------:R-:W-:Y:S01]  /*1d00*/  USHF.R.U32.HI UR36, URZ, UR5, UR4 ;  /* 0x00000005ff247299 */ /* 0x000fe20008011604 */
[----:B------:R-:W1:Y:S02]  /*1d10*/  LDCU.64 UR16, c[0x0][0x4b0] ;  /* 0x00009600ff1077ac */ /* 0x000e640008000a00 */
[----:B------:R-:W-:Y:S01]  /*1d20*/  UMOV UR4, UR21 ;  /* 0x0000001500047c82 */ /* 0x000fe20008000000 */
[----:B------:R-:W1:Y:S01]  /*1d30*/  LDCU.64 UR12, c[0x0][0x4d0] ;  /* 0x00009a00ff0c77ac */ /* 0x000e620008000a00 */
[----:B------:R-:W-:Y:S02]  /*1d40*/  USHF.R.U32.HI UR35, URZ, UR5, UR4 ;  /* 0x00000005ff237299 */ /* 0x000fe40008011604 */
[----:B------:R-:W-:Y:S01]  /*1d50*/  UISETP.NE.AND UP0, UPT, UR11, 0x1, UPT ;  /* 0x000000010b00788c */ /* 0x000fe2000bf05270 */
[----:B------:R-:W-:Y:S01]  /*1d60*/  UMOV UR4, UR23 ;  /* 0x0000001700047c82 */ /* 0x000fe20008000000 */
[----:B------:R-:W-:-:S02]  /*1d70*/  UIADD3 UR23, UPT, UPT, -UR15, URZ, URZ ;  /* 0x000000ff0f177290 */ /* 0x000fc4000fffe1ff */
[----:B------:R-:W-:Y:S02]  /*1d80*/  USHF.R.U32.HI UR34, URZ, UR5, UR4 ;  /* 0x00000005ff227299 */ /* 0x000fe40008011604 */
[----:B------:R-:W-:Y:S01]  /*1d90*/  UIADD3 UR24, UPT, UPT, -UR18, URZ, URZ ;  /* 0x000000ff12187290 */ /* 0x000fe2000fffe1ff */
[----:B------:R-:W-:Y:S01]  /*1da0*/  UMOV UR4, UR25 ;  /* 0x0000001900047c82 */ /* 0x000fe20008000000 */
[----:B------:R-:W-:Y:S02]  /*1db0*/  UIADD3 UR22, UPT, UPT, -UR14, URZ, URZ ;  /* 0x000000ff0e167290 */ /* 0x000fe4000fffe1ff */
[----:B------:R-:W-:Y:S02]  /*1dc0*/  USHF.R.U32.HI UR30, URZ, UR5, UR4 ;  /* 0x00000005ff1e7299 */ /* 0x000fe40008011604 */
[----:B------:R-:W-:Y:S01]  /*1dd0*/  UIADD3 UR21, UPT, UPT, -UR10, URZ, URZ ;  /* 0x000000ff0a157290 */ /* 0x000fe2000fffe1ff */
[----:B------:R-:W-:Y:S01]  /*1de0*/  UMOV UR4, UR27 ;  /* 0x0000001b00047c82 */ /* 0x000fe20008000000 */
[----:B------:R-:W-:-:S02]  /*1df0*/  UIADD3 UR20, UPT, UPT, -UR9, URZ, URZ ;  /* 0x000000ff09147290 */ /* 0x000fc4000fffe1ff */
[----:B------:R-:W-:Y:S02]  /*1e00*/  USHF.R.U32.HI UR27, URZ, UR5, UR4 ;  /* 0x00000005ff1b7299 */ /* 0x000fe40008011604 */
[----:B------:R-:W-:Y:S01]  /*1e10*/  UIADD3 UR25, UPT, UPT, -UR19, URZ, URZ ;  /* 0x000000ff13197290 */ /* 0x000fe2000fffe1ff */
[----:B------:R-:W-:Y:S01]  /*1e20*/  UMOV UR4, UR33 ;  /* 0x0000002100047c82 */ /* 0x000fe20008000000 */
[----:B------:R-:W-:Y:S02]  /*1e30*/  USEL UR50, UR9, UR27, !UP0 ;  /* 0x0000001b09327287 */ /* 0x000fe4000c000000 */
[----:B------:R-:W-:Y:S02]  /*1e40*/  USHF.R.U32.HI UR26, URZ, UR5, UR4 ;  /* 0x00000005ff1a7299 */ /* 0x000fe40008011604 */
[----:B------:R-:W-:Y:S01]  /*1e50*/  UIMAD UR42, UR8, UR23, UR42 ;  /* 0x00000017082a72a4 */ /* 0x000fe2000f8e022a */
[----:B------:R-:W-:Y:S01]  /*1e60*/  UMOV UR4, UR29 ;  /* 0x0000001d00047c82 */ /* 0x000fe20008000000 */
[----:B------:R-:W-:Y:S01]  /*1e70*/  UIMAD UR28, UR8, UR24, UR43 ;  /* 0x00000018081c72a4 */ /* 0x000fe2000f8e022b */
[----:B------:R-:W-:Y:S01]  /*1e80*/  MOV R8, UR50 ;  /* 0x0000003200087c02 */ /* 0x000fe20008000f00 */
[----:B------:R-:W-:-:S02]  /*1e90*/  USHF.R.U32.HI UR77, URZ, UR5, UR4 ;  /* 0x00000005ff4d7299 */ /* 0x000fc40008011604 */
[----:B------:R-:W-:Y:S02]  /*1ea0*/  UIADD3 UR4, UPT, UPT, -UR6, URZ, URZ ;  /* 0x000000ff06047290 */ /* 0x000fe4000fffe1ff */
[----:B------:R-:W-:Y:S02]  /*1eb0*/  USEL UR77, UR6, UR77, !UP0 ;  /* 0x0000004d064d7287 */ /* 0x000fe4000c000000 */
[----:B------:R-:W-:Y:S02]  /*1ec0*/  UIADD3 UR5, UPT, UPT, -UR7, URZ, URZ ;  /* 0x000000ff07057290 */ /* 0x000fe4000fffe1ff */
[----:B------:R-:W-:Y:S02]  /*1ed0*/  UIMAD UR75, UR8, UR4, UR44 ;  /* 0x00000004084b72a4 */ /* 0x000fe4000f8e022c */
[----:B------:R-:W-:Y:S02]  /*1ee0*/  UIADD3 UR4, UPT, UPT, -UR77, URZ, URZ ;  /* 0x000000ff4d047290 */ /* 0x000fe4000fffe1ff */
[----:B------:R-:W-:-:S02]  /*1ef0*/  UIMAD UR41, UR8, UR22, UR41 ;  /* 0x00000016082972a4 */ /* 0x000fc4000f8e0229 */
[----:B------:R-:W-:Y:S02]  /*1f00*/  UIMAD UR40, UR8, UR21, UR40 ;  /* 0x00000015082872a4 */ /* 0x000fe4000f8e0228 */
[----:B------:R-:W-:Y:S02]  /*1f10*/  UIMAD UR39, UR8, UR20, UR39 ;  /* 0x00000014082772a4 */ /* 0x000fe4000f8e0227 */
[----:B------:R-:W-:Y:S02]  /*1f20*/  UIMAD UR38, UR8, UR5, UR38 ;  /* 0x00000005082672a4 */ /* 0x000fe4000f8e0226 */
[----:B------:R-:W-:Y:S02]  /*1f30*/  UIMAD UR25, UR8, UR25, UR62 ;  /* 0x00000019081972a4 */ /* 0x000fe4000f8e023e */
[----:B------:R-:W-:Y:S02]  /*1f40*/  UIADD3 UR8, UPT, UPT, -UR50, URZ, URZ ;  /* 0x000000ff32087290 */ /* 0x000fe4000fffe1ff */
[----:B------:R-:W-:-:S02]  /*1f50*/  UIMAD UR76, UR11, UR4, UR6 ;  /* 0x000000040b4c72a4 */ /* 0x000fc4000f8e0206 */
[----:B-1----:R-:W-:Y:S02]  /*1f60*/  UIMAD UR6, UR42, UR16, UR12 ;  /* 0x000000102a0672a4 */ /* 0x002fe4000f8e020c */
[----:B------:R-:W-:Y:S02]  /*1f70*/  USEL UR57, UR19, UR37, !UP0 ;  /* 0x0000002513397287 */ /* 0x000fe4000c000000 */
[----:B------:R-:W-:Y:S02]  /*1f80*/  UIMAD UR8, UR11, UR8, UR9 ;  /* 0x000000080b0872a4 */ /* 0x000fe4000f8e0209 */
[----:B------:R-:W-:Y:S01]  /*1f90*/  UIMAD UR9, UR25, UR16, UR12 ;  /* 0x00000010190972a4 */ /* 0x000fe2000f8e020c */
[----:B------:R-:W-:Y:S01]  /*1fa0*/  MOV R16, UR6 ;  /* 0x0000000600107c02 */ /* 0x000fe20008000f00 */
[----:B------:R-:W-:Y:S01]  /*1fb0*/  UIADD3 UR24, UPT, UPT, -UR57, URZ, URZ ;  /* 0x000000ff39187290 */ /* 0x000fe2000fffe1ff */
[----:B------:R-:W-:Y:S01]  /*1fc0*/  IMAD.U32 R23, RZ, RZ, UR57 ;  /* 0x00000039ff177e24 */ /* 0x000fe2000f8e00ff */
[----:B------:R-:W-:-:S02]  /*1fd0*/  UIMAD UR6, UR39, UR16, UR12 ;  /* 0x00000010270672a4 */ /* 0x000fc4000f8e020c */
[----:B------:R-:W-:Y:S01]  /*1fe0*/  USEL UR51, UR10, UR30, !UP0 ;  /* 0x0000001e0a337287 */ /* 0x000fe2000c000000 */
[----:B------:R-:W-:Y:S01]  /*1ff0*/  MOV R22, UR9 ;  /* 0x0000000900167c02 */ /* 0x000fe20008000f00 */
[----:B------:R-:W-:Y:S02]  /*2000*/  USEL UR52, UR14, UR34, !UP0 ;  /* 0x000000220e347287 */ /* 0x000fe4000c000000 */
[----:B------:R-:W-:Y:S01]  /*2010*/  UIMAD UR24, UR11, UR24, UR19 ;  /* 0x000000180b1872a4 */ /* 0x000fe2000f8e0213 */
[----:B------:R-:W-:Y:S01]  /*2020*/  IMAD.U32 R7, RZ, RZ, UR6 ;  /* 0x00000006ff077e24 */ /* 0x000fe2000f8e00ff */
[----:B------:R-:W-:Y:S01]  /*2030*/  UIMAD UR9, UR41, UR16, UR12 ;  /* 0x00000010290972a4 */ /* 0x000fe2000f8e020c */
[----:B------:R-:W-:Y:S01]  /*2040*/  IMAD.U32 R11, RZ, RZ, UR51 ;  /* 0x00000033ff0b7e24 */ /* 0x000fe2000f8e00ff */
[----:B------:R-:W-:Y:S01]  /*2050*/  USEL UR56, UR18, UR36, !UP0 ;  /* 0x0000002412387287 */ /* 0x000fe2000c000000 */
[----:B------:R-:W-:Y:S01]  /*2060*/  MOV R14, UR52 ;  /* 0x00000034000e7c02 */ /* 0x000fe20008000f00 */
[----:B------:R-:W-:-:S02]  /*2070*/  UIADD3 UR20, UPT, UPT, -UR51, URZ, URZ ;  /* 0x000000ff33147290 */ /* 0x000fc4000fffe1ff */
[----:B------:R-:W-:Y:S01]  /*2080*/  UIADD3 UR21, UPT, UPT, -UR52, URZ, URZ ;  /* 0x000000ff34157290 */ /* 0x000fe2000fffe1ff */
[----:B------:R-:W-:Y:S01]  /*2090*/  IMAD.U32 R13, RZ, RZ, UR9 ;  /* 0x00000009ff0d7e24 */ /* 0x000fe2000f8e00ff */
[----:B------:R-:W-:Y:S01]  /*20a0*/  UIMAD UR6, UR24, UR17, UR13 ;  /* 0x00000011180672a4 */ /* 0x000fe2000f8e020d */
[----:B------:R-:W-:Y:S01]  /*20b0*/  MOV R20, UR56 ;  /* 0x0000003800147c02 */ /* 0x000fe20008000f00 */
[----:B------:R-:W-:Y:S02]  /*20c0*/  USEL UR49, UR7, UR26, !UP0 ;  /* 0x0000001a07317287 */ /* 0x000fe4000c000000 */
[----:B------:R-:W-:Y:S02]  /*20d0*/  UIADD3 UR23, UPT, UPT, -UR56, URZ, URZ ;  /* 0x000000ff38177290 */ /* 0x000fe4000fffe1ff */
[----:B------:R-:W-:Y:S01]  /*20e0*/  UIMAD UR20, UR11, UR20, UR10 ;  /* 0x000000140b1472a4 */ /* 0x000fe2000f8e020a */
[----:B------:R-:W-:Y:S01]  /*20f0*/  IMAD.U32 R21, RZ, RZ, UR6 ;  /* 0x00000006ff157e24 */ /* 0x000fe2000f8e00ff */
[----:B------:R-:W-:Y:S01]  /*2100*/  UIMAD UR21, UR11, UR21, UR14 ;  /* 0x000000150b1572a4 */ /* 0x000fe2000f8e020e */
[----:B------:R-:W-:Y:S01]  /*2110*/  IMAD.U32 R5, RZ, RZ, UR49 ;  /* 0x00000031ff057e24 */ /* 0x000fe2000f8e00ff */
[----:B------:R-:W-:-:S02]  /*2120*/  UIMAD UR10, UR28, UR16, UR12 ;  /* 0x000000101c0a72a4 */ /* 0x000fc4000f8e020c */
[----:B------:R-:W-:Y:S02]  /*2130*/  UIMAD UR9, UR38, UR16, UR12 ;  /* 0x00000010260972a4 */ /* 0x000fe4000f8e020c */
[----:B------:R-:W-:Y:S02]  /*2140*/  USEL UR53, UR15, UR35, !UP0 ;  /* 0x000000230f357287 */ /* 0x000fe4000c000000 */
[----:B------:R-:W-:Y:S01]  /*2150*/  UIADD3 UR5, UPT, UPT, -UR49, URZ, URZ ;  /* 0x000000ff31057290 */ /* 0x000fe2000fffe1ff */
[----:B------:R-:W-:Y:S01]  /*2160*/  IMAD.U32 R19, RZ, RZ, UR10 ;  /* 0x0000000aff137e24 */ /* 0x000fe2000f8e00ff */
[----:B------:R-:W-:Y:S01]  /*2170*/  UIMAD UR23, UR11, UR23, UR18 ;  /* 0x000000170b1772a4 */ /* 0x000fe2000f8e0212 */
[----:B------:R-:W-:Y:S01]  /*2180*/  MOV R4, UR9 ;  /* 0x0000000900047c02 */ /* 0x000fe20008000f00 */
[----:B------:R-:W-:Y:S01]  /*2190*/  UIMAD UR6, UR21, UR17, UR13 ;  /* 0x00000011150672a4 */ /* 0x000fe2000f8e020d */
[----:B------:R-:W-:Y:S01]  /*21a0*/  IMAD.U32 R17, RZ, RZ, UR53 ;  /* 0x00000035ff117e24 */ /* 0x000fe2000f8e00ff */
[----:B------:R-:W-:-:S02]  /*21b0*/  UIADD3 UR22, UPT, UPT, -UR53, URZ, URZ ;  /* 0x000000ff35167290 */ /* 0x000fc4000fffe1ff */
[----:B------:R-:W-:Y:S02]  /*21c0*/  UIMAD UR7, UR11, UR5, UR7 ;  /* 0x000000050b0772a4 */ /* 0x000fe4000f8e0207 */
[----:B------:R-:W-:Y:S01]  /*21d0*/  UIMAD UR10, UR40, UR16, UR12 ;  /* 0x00000010280a72a4 */ /* 0x000fe2000f8e020c */
[----:B------:R-:W-:Y:S01]  /*21e0*/  MOV R12, UR6 ;  /* 0x00000006000c7c02 */ /* 0x000fe20008000f00 */
[----:B------:R-:W-:Y:S02]  /*21f0*/  UIMAD UR9, UR23, UR17, UR13 ;  /* 0x00000011170972a4 */ /* 0x000fe4000f8e020d */
[----:B------:R-:W-:Y:S02]  /*2200*/  UIMAD UR22, UR11, UR22, UR15 ;  /* 0x000000160b1672a4 */ /* 0x000fe4000f8e020f */
[----:B------:R-:W-:Y:S01]  /*2210*/  UIMAD UR6, UR7, UR17, UR13 ;  /* 0x00000011070672a4 */ /* 0x000fe2000f8e020d */
[----:B------:R-:W-:Y:S01]  /*2220*/  MOV R10, UR10 ;  /* 0x0000000a000a7c02 */ /* 0x000fe20008000f00 */
[----:B------:R-:W-:Y:S01]  /*2230*/  UIMAD UR10, UR22, UR17, UR13 ;  /* 0x00000011160a72a4 */ /* 0x000fe2000f8e020d */
[----:B------:R-:W-:Y:S01]  /*2240*/  MOV R18, UR9 ;  /* 0x0000000900127c02 */ /* 0x000fe20008000f00 */
[----:B------:R-:W-:-:S02]  /*2250*/  UIMAD UR9, UR20, UR17, UR13 ;  /* 0x00000011140972a4 */ /* 0x000fc4000f8e020d */
[----:B------:R-:W-:Y:S01]  /*2260*/  UIMAD UR8, UR8, UR17, UR13 ;  /* 0x00000011080872a4 */ /* 0x000fe2000f8e020d */
[----:B------:R-:W-:Y:S01]  /*2270*/  IMAD.U32 R3, RZ, RZ, UR6 ;  /* 0x00000006ff037e24 */ /* 0x000fe2000f8e00ff */
[----:B------:R-:W-:Y:S01]  /*2280*/  UMOV UR7, URZ ;  /* 0x000000ff00077c82 */ /* 0x000fe20008000000 */
[----:B------:R-:W-:Y:S01]  /*2290*/  UMOV UR6, URZ ;  /* 0x000000ff00067c82 */ /* 0x000fe20008000000 */
[----:B------:R-:W-:Y:S01]  /*22a0*/  IMAD.U32 R15, RZ, RZ, UR10 ;  /* 0x0000000aff0f7e24 */ /* 0x000fe2000f8e00ff */
[----:B------:R-:W-:Y:S01]  /*22b0*/  MOV R0, UR6 ;  /* 0x0000000600007c02 */ /* 0x000fe20008000f00 */
[----:B------:R-:W-:Y:S01]  /*22c0*/  IMAD.U32 R9, RZ, RZ, UR9 ;  /* 0x00000009ff097e24 */ /* 0x000fe2000f8e00ff */
[----:B------:R-:W-:Y:S01]  /*22d0*/  MOV R6, UR8 ;  /* 0x0000000800067c02 */ /* 0x000fe20008000f00 */
[----:B------:R-:W-:Y:S01]  /*22e0*/  IMAD.U32 R44, RZ, RZ, UR7 ;  /* 0x00000007ff2c7e24 */ /* 0x000fe2000f8e00ff */
[----:B------:R-:W1:Y:S01]  /*22f0*/  LDCU.64 UR14, c[0x0][0x4b8] ;  /* 0x00009700ff0e77ac */ /* 0x000e620008000a00 */
[----:B------:R-:W2:Y:S01]  /*2300*/  LDCU.64 UR4, c[0x0][0x4d8] ;  /* 0x00009b00ff0477ac */ /* 0x000ea20008000a00 */
[----:B------:R-:W-:-:S02]  /*2310*/  UIADD3 UR67, UPT, UPT, UR45, 0x8, URZ ;  /* 0x000000082d437890 */ /* 0x000fc4000fffe0ff */
[----:B------:R-:W-:Y:S02]  /*2320*/  UIADD3 UR59, UPT, UPT, UR45, 0x10, URZ ;  /* 0x000000102d3b7890 */ /* 0x000fe4000fffe0ff */
[----:B------:R-:W-:Y:S02]  /*2330*/  UIADD3 UR51, UPT, UPT, UR45, 0x18, URZ ;  /* 0x000000182d337890 */ /* 0x000fe4000fffe0ff */
[----:B------:R-:W-:Y:S02]  /*2340*/  UIADD3 UR43, UPT, UPT, UR45, 0x20, URZ ;  /* 0x000000202d2b7890 */ /* 0x000fe4000fffe0ff */
[----:B------:R-:W-:Y:S02]  /*2350*/  UIADD3 UR35, UPT, UPT, UR45, 0x28, URZ ;  /* 0x000000282d237890 */ /* 0x000fe4000fffe0ff */
[----:B------:R-:W-:Y:S02]  /*2360*/  UIADD3 UR27, UPT, UPT, UR45, 0x30, URZ ;  /* 0x000000302d1b7890 */ /* 0x000fe4000fffe0ff */
[----:B------:R-:W-:-:S02]  /*2370*/  UIADD3 UR19, UPT, UPT, UR45, 0x38, URZ ;  /* 0x000000382d137890 */ /* 0x000fc4000fffe0ff */
[----:B------:R-:W-:Y:S02]  /*2380*/  UIMAD UR75, UR75, UR16, UR12 ;  /* 0x000000104b4b72a4 */ /* 0x000fe4000f8e020c */
[----:B------:R-:W-:Y:S01]  /*2390*/  UIMAD UR76, UR76, UR17, UR13 ;  /* 0x000000114c4c72a4 */ /* 0x000fe2000f8e020d */
[----:B------:R-:W-:Y:S01]  /*23a0*/  UMOV UR22, UR54 ;  /* 0x0000003600167c82 */ /* 0x000fe20008000000 */
[----:B-12---:R-:W-:-:S10]  /*23b0*/  UMOV UR30, URZ ;  /* 0x000000ff001e7c82 */ /* 0x006fd40008000000 */
.L_x_28:
[----:B------:R-:W-:Y:S01]  /*23c0*/  @!P3 MOV R25, 0x10000 ;  /* 0x000100000019b802 */ /* 0x000fe20000000f00 */
[----:B------:R-:W-:Y:S01]  /*23d0*/  ULEA UR6, UR22, UR55, 0x3 ;  /* 0x0000003716067291 */ /* 0x000fe2000f8e18ff */
[----:B---3--:R-:W-:Y:S11]  /*23e0*/  @P0 BRA `(.L_x_23) ;  /* 0x0000000000100947 */ /* 0x008ff60003800000 */
[----:B------:R-:W-:Y:S04]  /*23f0*/  MOV R24, UR31 ;  /* 0x0000001f00187c02 */ /* 0x000fe80008000f00 */
[----:B------:R-:W-:Y:S04]  /*2400*/  SHF.L.U32 R35, R24, 0x1f, RZ ;  /* 0x0000001f18237819 */ /* 0x000fe800000006ff */
[----:B------:R-:W1:Y:S02]  /*2410*/  SYNCS.PHASECHK.TRANS64.TRYWAIT P0, [UR6+0x30], R35 ;  /* 0x00003023ff0075a7 */ /* 0x000e640008001106 */
[----:B-1----:R-:W-:Y:S05]  /*2420*/  @!P0 BRA `(.L_x_24) ;  /* 0x0000009c00bc8947 */ /* 0x002fea0003800000 */
.L_x_23:
[----:B------:R2:W-:Y:S01]  /*2430*/  @!P3 SYNCS.ARRIVE.TRANS64 RZ, [UR6], R25 ;  /* 0x00000019ffffb9a7 */ /* 0x0005e20008000006 */
[----:B------:R-:W-:Y:S04]  /*2440*/  ULOP3.LUT UR7, UR63, 0x2, URZ, 0xfc, !UPT ;  /* 0x000000023f077892 */ /* 0x000fe8000f8efcff */
[----:B------:R-:W-:Y:S09]  /*2450*/  UISETP.NE.AND UP0, UPT, UR7, 0x2, UPT ;  /* 0x000000020700788c */ /* 0x000ff2000bf05270 */
[----:B------:R-:W-:Y:S05]  /*2460*/  BRA.U UP0, `(.L_x_25) ;  /* 0x0000000100047547 */ /* 0x000fea000b800000 */
[----:B------:R-:W-:Y:S05]  /*2470*/  BPT.TRAP 0x1 ;  /* 0x000000040000795c */ /* 0x000fea0000300000 */
.L_x_25:
[----:B------:R-:W-:Y:S04]  /*2480*/  BSSY.RECONVERGENT B0, `(.L_x_26) ;  /* 0x0000003000007945 */ /* 0x000fe80003800200 */
[----:B------:R-:W-:Y:S05]  /*2490*/  @P2 BRA `(.L_x_27) ;  /* 0x0000000000042947 */ /* 0x000fea0003800000 */
[----:B------:R-:W-:Y:S05]  /*24a0*/  BPT.TRAP 0x1 ;  /* 0x000000040000795c */ /* 0x000fea0000300000 */
.L_x_27:
[----:B------:R-:W-:Y:S05]  /*24b0*/  BSYNC.RECONVERGENT B0 ;  /* 0x0000000000007941 */ /* 0x000fea0003800200 */
.L_x_26:
[----:B------:R-:W-:Y:S01]  /*24c0*/  UIADD3 UR8, UPT, UPT, UR22, 0x1, URZ ;  /* 0x0000000116087890 */ /* 0x000fe2000fffe0ff */
[----:B------:R-:W-:Y:S01]  /*24d0*/  R2UR UR44, R44 ;  /* 0x000000002c2c72ca */ /* 0x000fe200000e0000 */
[----:B------:R-:W3:Y:S01]  /*24e0*/  LDCU.64 UR20, c[0x0][0x348] ;  /* 0x00006900ff1477ac */ /* 0x000ee20008000a00 */
[----:B------:R-:W-:Y:S02]  /*24f0*/  R2UR UR45, R0 ;  /* 0x00000000002d72ca */ /* 0x000fe400000e0000 */
[----:B-1----:R-:W-:Y:S01]  /*2500*/  MOV.SPILL R24, UR43 ;  /* 0x0000002b00187c02 */ /* 0x002fe20009000f00 */
[----:B------:R-:W-:Y:S01]  /*2510*/  UISETP.NE.AND UP0, UPT, UR8, 0x6, UPT ;  /* 0x000000060800788c */ /* 0x000fe2000bf05270 */
[----:B------:R-:W-:Y:S01]  /*2520*/  R2UR UR43, R27 ;  /* 0x000000001b2b72ca */ /* 0x000fe200000e0000 */
[----:B------:R-:W-:Y:S01]  /*2530*/  ULEA UR22, UR22, UR55, 0xe ;  /* 0x0000003716167291 */ /* 0x000fe2000f8e70ff */
[----:B------:R-:W-:Y:S01]  /*2540*/  MOV.SPILL R38, UR67 ;  /* 0x0000004300267c02 */ /* 0x000fe20009000f00 */
[----:B------:R-:W-:Y:S01]  /*2550*/  USEL UR54, UR8, URZ, UP0 ;  /* 0x000000ff08367287 */ /* 0x000fe20008000000 */
[----:B------:R-:W-:Y:S01]  /*2560*/  R2UR UR68, R18 ;  /* 0x00000000124472ca */ /* 0x000fe200000e0000 */
[----:B------:R-:W-:Y:S01]  /*2570*/  ULOP3.LUT UR8, UR6, 0xfefffff8, URZ, 0xc0, !UPT ;  /* 0xfefffff806087892 */ /* 0x000fe2000f8ec0ff */
[----:B------:R-:W-:Y:S01]  /*2580*/  R2UR UR67, R19 ;  /* 0x00000000134372ca */ /* 0x000fe200000e0000 */
[----:B------:R-:W-:Y:S01]  /*2590*/  USEL UR9, URZ, 0x1, UP0 ;  /* 0x00000001ff097887 */ /* 0x000fe20008000000 */
[----:B------:R-:W-:Y:S01]  /*25a0*/  MOV.SPILL R43, UR44 ;  /* 0x0000002c002b7c02 */ /* 0x000fe20009000f00 */
[----:B------:R-:W-:Y:S01]  /*25b0*/  UIMAD UR7, UR44, UR14, UR4 ;  /* 0x0000000e2c0772a4 */ /* 0x000fe2000f8e0204 */
[----:B------:R-:W-:Y:S01]  /*25c0*/  MOV.SPILL R44, UR45 ;  /* 0x0000002d002c7c02 */ /* 0x000fe20009000f00 */
[----:B------:R-:W-:Y:S01]  /*25d0*/  IMAD.U32 R41, RZ, RZ, UR8 ;  /* 0x00000008ff297e24 */ /* 0x000fe2000f8e00ff */
[----:B------:R-:W-:Y:S01]  /*25e0*/  UIMAD UR6, UR45, UR15, UR5 ;  /* 0x0000000f2d0672a4 */ /* 0x000fe2000f8e0205 */
[----:B------:R-:W-:Y:S01]  /*25f0*/  MOV.SPILL R42, UR43 ;  /* 0x0000002b002a7c02 */ /* 0x000fe20009000f00 */
[----:B------:R-:W-:Y:S01]  /*2600*/  ULOP3.LUT UR31, UR31, UR9, URZ, 0x3c, !UPT ;  /* 0x000000091f1f7292 */ /* 0x000fe2000f8e3cff */
[----:B------:R-:W-:Y:S01]  /*2610*/  R2UR UR44, R21 ;  /* 0x00000000152c72ca */ /* 0x000fe200000e0000 */
[----:B---3--:R-:W-:Y:S01]  /*2620*/  UIADD3 UR16, UP1, UPT, UR20, 0x80, URZ ;  /* 0x0000008014107890 */ /* 0x008fe2000ff3e0ff */
[----:B------:R-:W-:Y:S01]  /*2630*/  R2UR UR41, R41 ;  /* 0x00000000292972ca */ /* 0x000fe200000e0000 */
[----:B------:R-:W-:Y:S01]  /*2640*/  UPRMT UR6, UR7, 0x40, UR6 ;  /* 0x0000004007067896 */ /* 0x000fe20008000006 */
[----:B------:R-:W-:Y:S01]  /*2650*/  R2UR UR43, R22 ;  /* 0x00000000162b72ca */ /* 0x000fe200000e0000 */
[----:B------:R-:W-:Y:S01]  /*2660*/  ULEA UR8, UR54, UR55, 0x3 ;  /* 0x0000003736087291 */ /* 0x000fe2000f8e18ff */
[----:B------:R-:W-:Y:S01]  /*2670*/  R2UR UR45, R23 ;  /* 0x00000000172d72ca */ /* 0x000fe200000e0000 */
[----:B------:R-:W-:Y:S01]  /*2680*/  IMAD.U32 R41, RZ, RZ, UR31 ;  /* 0x0000001fff297e24 */ /* 0x000fe2000f8e00ff */
[----:B------:R-:W-:Y:S01]  /*2690*/  UIADD3.X UR17, UPT, UPT, URZ, UR21, URZ, UP1, !UPT ;  /* 0x00000015ff117290 */ /* 0x000fe20008ffe4ff */
[----:B------:R-:W-:Y:S01]  /*26a0*/  R2UR UR69, R20 ;  /* 0x00000000144572ca */ /* 0x000fe200000e0000 */
[----:B------:R-:W-:Y:S01]  /*26b0*/  UPRMT UR6, UR6, 0x5410, URZ ;  /* 0x0000541006067896 */ /* 0x000fe200080000ff */
[----:B------:R-:W-:Y:S01]  /*26c0*/  MOV.SPILL R35, UR59 ;  /* 0x0000003b00237c02 */ /* 0x000fe20009000f00 */
[----:B------:R-:W-:Y:S01]  /*26d0*/  USHF.L.U32 UR42, UR30, 0x6, URZ ;  /* 0x000000061e2a7899 */ /* 0x000fe200080006ff */
[----:B------:R-:W-:Y:S01]  /*26e0*/  SHF.L.U32 R48, R41, 0x1f, RZ ;  /* 0x0000001f29307819 */ /* 0x000fe200000006ff */
[----:B------:R-:W-:Y:S01]  /*26f0*/  UIADD3 UR40, UPT, UPT, UR22, 0x8400, URZ ;  /* 0x0000840016287890 */ /* 0x000fe2000fffe0ff */
[----:B------:R-:W-:Y:S01]  /*2700*/  R2UR UR60, R15 ;  /* 0x000000000f3c72ca */ /* 0x000fe200000e0000 */
[----:B------:R-:W-:Y:S01]  /*2710*/  UMOV UR38, 0x0 ;  /* 0x0000000000267882 */ /* 0x000fe20000000000 */
[----:B------:R4:W1:Y:S01]  /*2720*/  SYNCS.PHASECHK.TRANS64.TRYWAIT P0, [UR8+0x30], R48 ;  /* 0x00003030ff0075a7 */ /* 0x0008620008001108 */
[----:B------:R-:W-:Y:S01]  /*2730*/  UMOV UR39, 0x10000000 ;  /* 0x1000000000277882 */ /* 0x000fe20000000000 */
[----:B------:R-:W-:Y:S01]  /*2740*/  UIADD3 UR10, UPT, UPT, UR42, 0x20, URZ ;  /* 0x000000202a0a7890 */ /* 0x000fe2000fffe0ff */
[----:B------:R-:W-:Y:S01]  /*2750*/  R2UR UR52, R12 ;  /* 0x000000000c3472ca */ /* 0x000fe200000e0000 */
[----:B------:R-:W-:Y:S01]  /*2760*/  UIADD3 UR8, UPT, UPT, UR22, 0x8800, URZ ;  /* 0x0000880016087890 */ /* 0x000fe2000fffe0ff */
[----:B------:R-:W-:Y:S01]  /*2770*/  R2UR UR59, R16 ;  /* 0x00000000103b72ca */ /* 0x000fe200000e0000 */
[----:B------:R3:W-:Y:S01]  /*2780*/  UTMALDG.4D.IM2COL.2CTA [UR40], [UR16], UR6, desc[UR38] ;  /* 0x00002628100073b4 */ /* 0x0007e20008259006 */
[----:B------:R-:W-:Y:S01]  /*2790*/  UMOV UR9, UR45 ;  /* 0x0000002d00097c82 */ /* 0x000fe20008000000 */
[----:B------:R-:W-:Y:S01]  /*27a0*/  UMOV UR7, UR41 ;  /* 0x0000002900077c82 */ /* 0x000fe20008000000 */
[----:B------:R-:W-:Y:S01]  /*27b0*/  UMOV UR13, UR9 ;  /* 0x00000009000d7c82 */ /* 0x000fe20008000000 */
[----:B------:R-:W-:Y:S01]  /*27c0*/  UMOV UR12, UR44 ;  /* 0x0000002c000c7c82 */ /* 0x000fe20008000000 */
[----:B------:R-:W-:Y:S01]  /*27d0*/  UMOV UR11, UR43 ;  /* 0x0000002b000b7c82 */ /* 0x000fe20008000000 */
[----:B------:R-:W-:Y:S01]  /*27e0*/  UMOV UR9, UR7 ;  /* 0x0000000700097c82 */ /* 0x000fe20008000000 */
[----:B------:R-:W-:Y:S01]  /*27f0*/  UIADD3 UR72, UPT, UPT, UR22, 0xbc00, URZ ;  /* 0x0000bc0016487890 */ /* 0x000fe2000fffe0ff */
[----:B------:R5:W-:Y:S01]  /*2800*/  UTMALDG.4D.IM2COL.2CTA [UR8], [UR16], UR6, desc[UR38] ;  /* 0x00002608100073b4 */ /* 0x000be20008259006 */
[----:B------:R-:W-:Y:S01]  /*2810*/  UIADD3 UR64, UPT, UPT, UR22, 0x8c00, URZ ;  /* 0x00008c0016407890 */ /* 0x000fe2000fffe0ff */
[----:B------:R-:W-:Y:S01]  /*2820*/  R2UR UR61, R17 ;  /* 0x00000000113d72ca */ /* 0x000fe200000e0000 */
[----:B------:R-:W-:Y:S01]  /*2830*/  UMOV UR18, UR42 ;  /* 0x0000002a00127c82 */ /* 0x000fe20008000000 */
[----:B------:R-:W-:Y:S01]  /*2840*/  UMOV UR65, UR7 ;  /* 0x0000000700417c82 */ /* 0x000fe20008000000 */
[----:B------:R-:W-:Y:S01]  /*2850*/  UMOV UR66, UR18 ;  /* 0x0000001200427c82 */ /* 0x000fe20008000000 */
[----:B------:R-:W-:Y:S01]  /*2860*/  UIADD3 UR56, UPT, UPT, UR22, 0x9400, URZ ;  /* 0x0000940016387890 */ /* 0x000fe2000fffe0ff */
[----:B------:R-:W-:Y:S01]  /*2870*/  R2UR UR53, R14 ;  /* 0x000000000e3572ca */ /* 0x000fe200000e0000 */
[----:B------:R-:W-:Y:S01]  /*2880*/  UMOV UR57, UR7 ;  /* 0x0000000700397c82 */ /* 0x000fe20008000000 */
[----:B------:R-:W-:Y:S01]  /*2890*/  UMOV UR58, UR18 ;  /* 0x00000012003a7c82 */ /* 0x000fe20008000000 */
[----:B------:R4:W-:Y:S01]  /*28a0*/  UTMALDG.4D.IM2COL.2CTA [UR64], [UR16], UR6, desc[UR38] ;  /* 0x00002640100073b4 */ /* 0x0009e20008259006 */
[----:B------:R-:W-:Y:S01]  /*28b0*/  MOV.SPILL R45, UR51 ;  /* 0x00000033002d7c02 */ /* 0x000fe20009000f00 */
[----:B------:R-:W-:Y:S01]  /*28c0*/  UIADD3 UR48, UPT, UPT, UR22, 0x9c00, URZ ;  /* 0x00009c0016307890 */ /* 0x000fe2000fffe0ff */
[----:B------:R-:W-:Y:S01]  /*28d0*/  R2UR UR51, R13 ;  /* 0x000000000d3372ca */ /* 0x000fe200000e0000 */
[----:B------:R-:W-:Y:S01]  /*28e0*/  UMOV UR49, UR7 ;  /* 0x0000000700317c82 */ /* 0x000fe20008000000 */
[----:B------:R-:W-:Y:S01]  /*28f0*/  UMOV UR50, UR18 ;  /* 0x0000001200327c82 */ /* 0x000fe20008000000 */
[----:B------:R-:W-:Y:S01]  /*2900*/  UMOV UR73, UR7 ;  /* 0x0000000700497c82 */ /* 0x000fe20008000000 */
[----:B------:R-:W-:Y:S01]  /*2910*/  UMOV UR74, UR18 ;  /* 0x00000012004a7c82 */ /* 0x000fe20008000000 */
[----:B------:R-:W-:Y:S01]  /*2920*/  UIADD3 UR32, UPT, UPT, UR22, 0x22c00, URZ ;  /* 0x00022c0016207890 */ /* 0x000fe2000fffe0ff */
[----:B------:R-:W-:Y:S01]  /*2930*/  MOV.SPILL R26, UR47 ;  /* 0x0000002f001a7c02 */ /* 0x000fe20009000f00 */
[----:B------:R-:W-:Y:S01]  /*2940*/  UMOV UR34, UR18 ;  /* 0x0000001200227c82 */ /* 0x000fe20008000000 */
[----:B------:R-:W-:Y:S01]  /*2950*/  UIADD3 UR24, UPT, UPT, UR22, 0x23400, URZ ;  /* 0x0002340016187890 */ /* 0x000fe2000fffe0ff */
[----:B------:R-:W-:Y:S01]  /*2960*/  MOV.SPILL R39, UR70 ;  /* 0x0000004600277c02 */ /* 0x000fe20009000f00 */
[----:B------:R-:W-:Y:S01]  /*2970*/  UMOV UR26, UR18 ;  /* 0x00000012001a7c82 */ /* 0x000fe20008000000 */
[----:B------:R-:W-:Y:S02]  /*2980*/  R2UR.FILL UR47, R26 ;  /* 0x000000001a2f72ca */ /* 0x000fe400004e0000 */
[----:B------:R-:W-:Y:S02]  /*2990*/  R2UR.FILL UR70, R39 ;  /* 0x00000000274672ca */ /* 0x000fe400004e0000 */
[----:B------:R-:W-:Y:S02]  /*29a0*/  MOV.SPILL R46, UR54 ;  /* 0x00000036002e7c02 */ /* 0x000fe40009000f00 */
[----:B------:R-:W-:Y:S02]  /*29b0*/  MOV.SPILL R40, UR71 ;  /* 0x0000004700287c02 */ /* 0x000fe40009000f00 */
[----:B------:R-:W-:Y:S02]  /*29c0*/  MOV.SPILL R37, UR63 ;  /* 0x0000003f00257c02 */ /* 0x000fe40009000f00 */
[----:B------:R-:W-:Y:S01]  /*29d0*/  MOV.SPILL R36, UR62 ;  /* 0x0000003e00247c02 */ /* 0x000fe20009000f00 */
[----:B---3--:R-:W-:Y:S01]  /*29e0*/  UIADD3 UR40, UPT, UPT, UR22, 0xa400, URZ ;  /* 0x0000a40016287890 */ /* 0x008fe2000fffe0ff */
[----:B------:R-:W-:Y:S01]  /*29f0*/  R2UR UR44, R9 ;  /* 0x00000000092c72ca */ /* 0x000fe200000e0000 */
[----:B------:R-:W-:Y:S01]  /*2a00*/  UMOV UR41, UR7 ;  /* 0x0000000700297c82 */ /* 0x000fe20008000000 */
[----:B------:R-:W-:Y:S01]  /*2a10*/  R2UR UR43, R10 ;  /* 0x000000000a2b72ca */ /* 0x000fe200000e0000 */
[----:B------:R-:W-:Y:S01]  /*2a20*/  UMOV UR42, UR18 ;  /* 0x00000012002a7c82 */ /* 0x000fe20008000000 */
[----:B------:R-:W-:Y:S01]  /*2a30*/  R2UR UR45, R11 ;  /* 0x000000000b2d72ca */ /* 0x000fe200000e0000 */
[----:B------:R-:W-:Y:S01]  /*2a40*/  UIADD3 UR47, UPT, UPT, UR47, 0x1, URZ ;  /* 0x000000012f2f7890 */ /* 0x000fe2000fffe0ff */
[----:B--2---:R-:W-:Y:S01]  /*2a50*/  MOV.SPILL R25, UR46 ;  /* 0x0000002e00197c02 */ /* 0x004fe20009000f00 */
[----:B-----5:R-:W-:Y:S01]  /*2a60*/  UIADD3 UR8, UPT, UPT, UR22, 0x9000, URZ ;  /* 0x0000900016087890 */ /* 0x020fe2000fffe0ff */
[----:B------:R-:W-:Y:S01]  /*2a70*/  MOV.SPILL R47, UR55 ;  /* 0x00000037002f7c02 */ /* 0x000fe20009000f00 */
[----:B------:R-:W-:Y:S01]  /*2a80*/  UMOV UR9, UR69 ;  /* 0x0000004500097c82 */ /* 0x000fe20008000000 */
[----:B------:R-:W-:Y:S01]  /*2a90*/  UMOV UR12, UR68 ;  /* 0x00000044000c7c82 */ /* 0x000fe20008000000 */
[----:B------:R-:W-:Y:S01]  /*2aa0*/  UMOV UR13, UR9 ;  /* 0x00000009000d7c82 */ /* 0x000fe20008000000 */
[----:B------:R-:W-:Y:S01]  /*2ab0*/  UMOV UR11, UR67 ;  /* 0x00000043000b7c82 */ /* 0x000fe20008000000 */
[----:B------:R-:W-:Y:S01]  /*2ac0*/  UMOV UR9, UR7 ;  /* 0x0000000700097c82 */ /* 0x000fe20008000000 */
[----:B------:R-:W-:Y:S02]  /*2ad0*/  R2UR.FILL UR54, R46 ;  /* 0x000000002e3672ca */ /* 0x000fe400004e0000 */
[----:B------:R2:W-:Y:S01]  /*2ae0*/  UTMALDG.4D.IM2COL.2CTA [UR8], [UR16], UR6, desc[UR38] ;  /* 0x00002608100073b4 */ /* 0x0005e20008259006 */
[----:B----4-:R-:W-:Y:S01]  /*2af0*/  R2UR UR68, R6 ;  /* 0x00000000064472ca */ /* 0x010fe200000e0000 */
[----:B------:R-:W-:Y:S01]  /*2b00*/  UIADD3 UR64, UPT, UPT, UR22, 0xac00, URZ ;  /* 0x0000ac0016407890 */ /* 0x000fe2000fffe0ff */
[----:B------:R-:W-:Y:S02]  /*2b10*/  R2UR UR67, R7 ;  /* 0x00000000074372ca */ /* 0x000fe400000e0000 */
[----:B------:R-:W-:Y:S02]  /*2b20*/  R2UR UR69, R8 ;  /* 0x00000000084572ca */ /* 0x000fe400000e0000 */
[----:B------:R-:W-:Y:S01]  /*2b30*/  R2UR.FILL UR55, R47 ;  /* 0x000000002f3772ca */ /* 0x000fe200004e0000 */
[----:B------:R3:W-:Y:S01]  /*2b40*/  UTMALDG.4D.IM2COL.2CTA [UR56], [UR16], UR6, desc[UR38] ;  /* 0x00002638100073b4 */ /* 0x0007e20008259006 */
[----:B------:R-:W-:Y:S02]  /*2b50*/  R2UR.FILL UR71, R40 ;  /* 0x00000000284772ca */ /* 0x000fe400004e0000 */
[----:B------:R-:W-:Y:S02]  /*2b60*/  R2UR.FILL UR63, R37 ;  /* 0x00000000253f72ca */ /* 0x000fe400004e0000 */
[----:B------:R-:W-:Y:S02]  /*2b70*/  R2UR.FILL UR62, R36 ;  /* 0x00000000243e72ca */ /* 0x000fe400004e0000 */
[----:B------:R-:W-:Y:S01]  /*2b80*/  R2UR.FILL UR46, R25 ;  /* 0x00000000192e72ca */ /* 0x000fe200004e0000 */
[----:B--2---:R-:W-:Y:S01]  /*2b90*/  UIADD3 UR8, UPT, UPT, UR22, 0x9800, URZ ;  /* 0x0000980016087890 */ /* 0x004fe2000fffe0ff */
[----:B------:R-:W-:Y:S01]  /*2ba0*/  UMOV UR9, UR61 ;  /* 0x0000003d00097c82 */ /* 0x000fe20008000000 */
[----:B------:R-:W-:Y:S01]  /*2bb0*/  UMOV UR12, UR60 ;  /* 0x0000003c000c7c82 */ /* 0x000fe20008000000 */
[----:B------:R-:W-:Y:S01]  /*2bc0*/  UMOV UR13, UR9 ;  /* 0x00000009000d7c82 */ /* 0x000fe20008000000 */
[----:B------:R-:W-:Y:S01]  /*2bd0*/  UMOV UR11, UR59 ;  /* 0x0000003b000b7c82 */ /* 0x000fe20008000000 */
[----:B------:R-:W-:Y:S01]  /*2be0*/  UMOV UR9, UR7 ;  /* 0x0000000700097c82 */ /* 0x000fe20008000000 */
[----:B---3--:R-:W-:Y:S03]  /*2bf0*/  R2UR UR60, R3 ;  /* 0x00000000033c72ca */ /* 0x008fe600000e0000 */
[----:B------:R2:W-:Y:S01]  /*2c00*/  UTMALDG.4D.IM2COL.2CTA [UR8], [UR16], UR6, desc[UR38] ;  /* 0x00002608100073b4 */ /* 0x0005e20008259006 */
[----:B------:R-:W-:Y:S01]  /*2c10*/  R2UR UR59, R4 ;  /* 0x00000000043b72ca */ /* 0x000fe200000e0000 */
[----:B------:R-:W-:Y:S01]  /*2c20*/  UIADD3 UR56, UPT, UPT, UR22, 0xb400, URZ ;  /* 0x0000b40016387890 */ /* 0x000fe2000fffe0ff */
[----:B------:R-:W-:Y:S01]  /*2c30*/  R2UR UR61, R5 ;  /* 0x00000000053d72ca */ /* 0x000fe200000e0000 */
[----:B------:R3:W-:Y:S01]  /*2c40*/  UTMALDG.4D.IM2COL.2CTA [UR48], [UR16], UR6, desc[UR38] ;  /* 0x00002630100073b4 */ /* 0x0007e20008259006 */
[----:B--2---:R-:W-:Y:S01]  /*2c50*/  UIADD3 UR8, UPT, UPT, UR22, 0xa000, URZ ;  /* 0x0000a00016087890 */ /* 0x004fe2000fffe0ff */
[----:B------:R-:W-:Y:S01]  /*2c60*/  UMOV UR9, UR53 ;  /* 0x0000003500097c82 */ /* 0x000fe20008000000 */
[----:B------:R-:W-:Y:S01]  /*2c70*/  UMOV UR12, UR52 ;  /* 0x00000034000c7c82 */ /* 0x000fe20008000000 */
[----:B------:R-:W-:Y:S01]  /*2c80*/  UMOV UR13, UR9 ;  /* 0x00000009000d7c82 */ /* 0x000fe20008000000 */
[----:B------:R-:W-:Y:S01]  /*2c90*/  UMOV UR11, UR51 ;  /* 0x00000033000b7c82 */ /* 0x000fe20008000000 */
[----:B------:R-:W-:Y:S01]  /*2ca0*/  UMOV UR9, UR7 ;  /* 0x0000000700097c82 */ /* 0x000fe20008000000 */
[----:B---3--:R-:W-:Y:S03]  /*2cb0*/  R2UR.FILL UR51, R45 ;  /* 0x000000002d3372ca */ /* 0x008fe600004e0000 */
[----:B------:R2:W-:Y:S01]  /*2cc0*/  UTMALDG.4D.IM2COL.2CTA [UR8], [UR16], UR6, desc[UR38] ;  /* 0x00002608100073b4 */ /* 0x0005e20008259006 */
[----:B------:R-:W-:Y:S01]  /*2cd0*/  UIADD3 UR48, UPT, UPT, UR22, 0x21c00, URZ ;  /* 0x00021c0016307890 */ /* 0x000fe2000fffe0ff */
        /* <DEDUP_REMOVED lines=9> */
[----:B------:R-:W-:Y:S01]  /*2d70*/  R2UR.FILL UR45, R44 ;  /* 0x000000002c2d72ca */ /* 0x000fe200004e0000 */
[----:B------:R-:W-:Y:S01]  /*2d80*/  UIADD3 UR40, UPT, UPT, UR22, 0x20400, URZ ;  /* 0x0002040016287890 */ /* 0x000fe2000fffe0ff */
[----:B------:R-:W-:Y:S01]  /*2d90*/  R2UR.FILL UR43, R42 ;  /* 0x000000002a2b72ca */ /* 0x000fe200004e0000 */
        /* <DEDUP_REMOVED lines=25> */
[----:B---3--:R-:W-:Y:S01]  /*2f30*/  UMOV UR74, UR7 ;  /* 0x00000007004a7c82 */ /* 0x008fe20008000000 */
[----:B------:R-:W-:Y:S01]  /*2f40*/  UMOV UR72, UR44 ;  /* 0x0000002c00487c82 */ /* 0x000fe20008000000 */
[----:B------:R-:W-:Y:S01]  /*2f50*/  UMOV UR9, UR74 ;  /* 0x0000004a00097c82 */ /* 0x000fe20008000000 */
[----:B------:R-:W-:Y:S02]  /*2f60*/  UMOV UR68, UR72 ;  /* 0x0000004800447c82 */ /* 0x000fe40008000000 */
[----:B------:R2:W-:Y:S01]  /*2f70*/  UTMALDG.4D.IM2COL.2CTA [UR8], [UR16], UR6, desc[UR38] ;  /* 0x00002608100073b4 */ /* 0x0005e20008259006 */
[----:B------:R-:W-:Y:S01]  /*2f80*/  UMOV UR41, UR74 ;  /* 0x0000004a00297c82 */ /* 0x000fe20008000000 */
        /* <DEDUP_REMOVED lines=13> */
[----:B------:R-:W-:Y:S01]  /*3060*/  UIADD3 UR23, UPT, UPT, UR72, 0x1, URZ ;  /* 0x0000000148177890 */ /* 0x000fe2000fffe0ff */
[----:B------:R-:W-:Y:S01]  /*3070*/  UMOV UR29, UR73 ;  /* 0x00000049001d7c82 */ /* 0x000fe20008000000 */
[----:B------:R-:W-:Y:S01]  /*3080*/  UMOV UR25, UR74 ;  /* 0x0000004a00197c82 */ /* 0x000fe20008000000 */
[----:B--2---:R-:W-:Y:S02]  /*3090*/  UIADD3 UR6, UP0, UPT, UR20, 0x180, URZ ;  /* 0x0000018014067890 */ /* 0x004fe4000ff1e0ff */
[----:B------:R-:W-:Y:S02]  /*30a0*/  UIADD3 UR8, UPT, UPT, UR22, 0x20800, URZ ;  /* 0x0002080016087890 */ /* 0x000fe4000fffe0ff */
[----:B------:R-:W-:Y:S01]  /*30b0*/  UIADD3.X UR7, UPT, UPT, URZ, UR21, URZ, UP0, !UPT ;  /* 0x00000015ff077290 */ /* 0x000fe200087fe4ff */
[----:B------:R-:W2:Y:S01]  /*30c0*/  LDCU UR17, c[0x0][0x38c] ;  /* 0x00007180ff1177ac */ /* 0x000ea20008000800 */
[----:B------:R-:W-:Y:S01]  /*30d0*/  UMOV UR12, UR72 ;  /* 0x00000048000c7c82 */ /* 0x000fe20008000000 */
[----:B------:R-:W-:Y:S01]  /*30e0*/  UMOV UR20, UR72 ;  /* 0x0000004800147c82 */ /* 0x000fe20008000000 */
[----:B------:R-:W-:Y:S05]  /*30f0*/  UMOV UR11, UR43 ;  /* 0x0000002b000b7c82 */ /* 0x000fea0008000000 */
[----:B------:R3:W-:Y:S01]  /*3100*/  UTMALDG.4D.2CTA [UR40], [UR6], desc[UR38] ;  /* 0x00002628060075b4 */ /* 0x0007e20008219000 */
[----:B------:R-:W-:Y:S01]  /*3110*/  UMOV UR13, UR73 ;  /* 0x00000049000d7c82 */ /* 0x000fe20008000000 */
[----:B------:R-:W-:Y:S01]  /*3120*/  UIADD3 UR16, UPT, UPT, UR22, 0x23c00, URZ ;  /* 0x00023c0016107890 */ /* 0x000fe2000fffe0ff */
[----:B------:R-:W-:Y:S01]  /*3130*/  UMOV UR21, UR73 ;  /* 0x0000004900157c82 */ /* 0x000fe20008000000 */
[----:B------:R4:W-:Y:S01]  /*3140*/  UTMALDG.4D.2CTA [UR8], [UR6], desc[UR38] ;  /* 0x00002608060075b4 */ /* 0x0009e20008219000 */
[----:B--2---:R-:W-:Y:S03]  /*3150*/  UISETP.NE.AND UP1, UPT, UR23, UR17, UPT ;  /* 0x000000111700728c */ /* 0x004fe6000bf25270 */
[----:B------:R-:W-:Y:S01]  /*3160*/  UMOV UR17, UR74 ;  /* 0x0000004a00117c82 */ /* 0x000fe20008000000 */
[----:B------:R-:W-:Y:S01]  /*3170*/  UTMALDG.4D.2CTA [UR64], [UR6], desc[UR38] ;  /* 0x00002640060075b4 */ /* 0x000fe20008219000 */
[----:B---3--:R-:W-:Y:S01]  /*3180*/  R2UR.FILL UR43, R24 ;  /* 0x00000000182b72ca */ /* 0x008fe200004e0000 */
[----:B------:R-:W-:Y:S01]  /*3190*/  UIADD3 UR40, UPT, UPT, UR22, 0x22400, URZ ;  /* 0x0002240016287890 */ /* 0x000fe2000fffe0ff */
[----:B------:R-:W-:Y:S01]  /*31a0*/  UMOV UR44, UR72 ;  /* 0x00000048002c7c82 */ /* 0x000fe20008000000 */
[----:B------:R-:W-:Y:S01]  /*31b0*/  UMOV UR45, UR73 ;  /* 0x00000049002d7c82 */ /* 0x000fe20008000000 */
[----:B------:R-:W2:Y:S01]  /*31c0*/  LDCU UR72, c[0x0][0x390] ;  /* 0x00007200ff4877ac */ /* 0x000ea20008000800 */
[----:B----4-:R-:W-:Y:S01]  /*31d0*/  UIADD3 UR8, UPT, UPT, UR22, 0x21000, URZ ;  /* 0x0002100016087890 */ /* 0x010fe2000fffe0ff */
[----:B------:R-:W-:Y:S08]  /*31e0*/  UMOV UR11, UR67 ;  /* 0x00000043000b7c82 */ /* 0x000ff00008000000 */
[----:B------:R3:W-:Y:S01]  /*31f0*/  UTMALDG.4D.2CTA [UR8], [UR6], desc[UR38] ;  /* 0x00002608060075b4 */ /* 0x0007e20008219000 */
[----:B------:R-:W-:Y:S01]  /*3200*/  UTMALDG.4D.2CTA [UR56], [UR6], desc[UR38] ;  /* 0x00002638060075b4 */ /* 0x000fe20008219000 */
[----:B---3--:R-:W-:Y:S01]  /*3210*/  UIADD3 UR8, UPT, UPT, UR22, 0x21800, URZ ;  /* 0x0002180016087890 */ /* 0x008fe2000fffe0ff */
        /* <DEDUP_REMOVED lines=18> */
[----:B------:R4:W-:Y:S01]  /*3340*/  UTMALDG.4D.2CTA [UR16], [UR6], desc[UR38] ;  /* 0x00002610060075b4 */ /* 0x0009e20008219000 */
[----:B---3--:R-:W-:Y:S01]  /*3350*/  UIADD3 UR8, UPT, UPT, UR22, 0x24000, URZ ;  /* 0x0002400016087890 */ /* 0x008fe2000fffe0ff */
[----:B------:R-:W-:Y:S02]  /*3360*/  UMOV UR11, UR19 ;  /* 0x00000013000b7c82 */ /* 0x000fe40008000000 */
[----:B------:R-:W-:Y:S01]  /*3370*/  UMOV UR22, UR54 ;  /* 0x0000003600167c82 */ /* 0x000fe20008000000 */
[----:B----4-:R-:W-:Y:S05]  /*3380*/  UIADD3 UR16, UPT, UPT, UR73, 0x1, URZ ;  /* 0x0000000149107890 */ /* 0x010fea000fffe0ff */
[----:B------:R3:W-:Y:S01]  /*3390*/  UTMALDG.4D.2CTA [UR8], [UR6], desc[UR38] ;  /* 0x00002608060075b4 */ /* 0x0007e20008219000 */
[----:B------:R-:W-:Y:S04]  /*33a0*/  @UP1 UIADD3 UR16, UPT, UPT, UR73, URZ, URZ ;  /* 0x000000ff49101290 */ /* 0x000fe8000fffe0ff */
[----:B--2---:R-:W-:Y:S02]  /*33b0*/  UISETP.NE.AND UP0, UPT, UR16, UR72, UPT ;  /* 0x000000481000728c */ /* 0x004fe4000bf05270 */
[----:B---3--:R-:W-:Y:S09]  /*33c0*/  UIADD3 UR6, UPT, UPT, UR30, 0x1, URZ ;  /* 0x000000011e067890 */ /* 0x008ff2000fffe0ff */
[----:B------:R-:W-:Y:S02]  /*33d0*/  @UP0 UIADD3 UR6, UPT, UPT, UR30, URZ, URZ ;  /* 0x000000ff1e060290 */ /* 0x000fe4000fffe0ff */
[----:B------:R-:W-:Y:S02]  /*33e0*/  USEL UR7, UR16, URZ, UP0 ;  /* 0x000000ff10077287 */ /* 0x000fe40008000000 */
[----:B------:R-:W-:Y:S02]  /*33f0*/  UISETP.NE.AND UP0, UPT, UR47, UR70, UPT ;  /* 0x000000462f00728c */ /* 0x000fe4000bf05270 */
[----:B------:R-:W-:Y:S02]  /*3400*/  USEL UR8, UR23, URZ, UP1 ;  /* 0x000000ff17087287 */ /* 0x000fe40008800000 */
[----:B------:R-:W-:Y:S01]  /*3410*/  IMAD.U32 R0, RZ, RZ, UR7 ;  /* 0x00000007ff007e24 */ /* 0x000fe2000f8e00ff */
[----:B------:R-:W-:Y:S03]  /*3420*/  UMOV UR30, UR6 ;  /* 0x00000006001e7c82 */ /* 0x000fe60008000000 */
[----:B------:R-:W-:Y:S01]  /*3430*/  IMAD.U32 R44, RZ, RZ, UR8 ;  /* 0x00000008ff2c7e24 */ /* 0x000fe2000f8e00ff */
[----:B-1----:R-:W-:Y:S06]  /*3440*/  BRA.U UP0, `(.L_x_28) ;  /* 0xffffffed00dc7547 */ /* 0x002fec000b83ffff */
.L_x_22:
[----:B------:R-:W-:Y:S01]  /*3450*/  ULEA UR4, UR54, UR55, 0x3 ;  /* 0x0000003736047291 */ /* 0x000fe2000f8e18ff */
[----:B------:R-:W-:Y:S01]  /*3460*/  IMAD.U32 R3, RZ, RZ, UR31 ;  /* 0x0000001fff037e24 */ /* 0x000fe2000f8e00ff */
[----:B------:R-:W-:Y:S01]  /*3470*/  @!P1 SYNCS.ARRIVE.TRANS64.A1T0 RZ, [UR55+0xa8], RZ ;  /* 0x0000a8ffffff99a7 */ /* 0x000fe20008100037 */
[----:B------:R-:W-:-:S03]  /*3480*/  R2UR UR5, R32 ;  /* 0x00000000200572ca */ /* 0x000fc600000e0000 */
[----:B------:R-:W-:-:S04]  /*3490*/  SHF.L.U32 R3, R3, 0x1f, RZ ;  /* 0x0000001f03037819 */ /* 0x000fc800000006ff */
[----:B---3--:R2:W3:Y:S06]  /*34a0*/  SYNCS.PHASECHK.TRANS64.TRYWAIT P0, [UR4+0x30], R3 ;  /* 0x00003003ff0075a7 */ /* 0x0084ec0008001104 */
[----:B------:R-:W-:-:S09]  /*34b0*/  UISETP.GE.AND UP0, UPT, UR5, 0x1, UPT ;  /* 0x000000010500788c */ /* 0x000fd2000bf06270 */
[----:B------:R-:W-:Y:S05]  /*34c0*/  BRA.U !UP0, `(.L_x_29) ;  /* 0x0000001908c47547 */ /* 0x000fea000b800000 */
[----:B------:R-:W4:Y:S01]  /*34d0*/  LDCU.128 UR8, c[0x0][0x480] ;  /* 0x00009000ff0877ac */ /* 0x000f220008000c00 */
[----:B------:R-:W-:Y:S02]  /*34e0*/  R2UR UR49, R27 ;  /* 0x000000001b3172ca */ /* 0x000fe400000e0000 */
[----:B-1----:R-:W-:Y:S01]  /*34f0*/  R2UR UR48, R32 ;  /* 0x00000000203072ca */ /* 0x002fe200000e0000 */
[----:B------:R-:W-:Y:S02]  /*3500*/  UIADD3 UR45, UPT, UPT, UR62, 0x8, URZ ;  /* 0x000000083e2d7890 */ /* 0x000fe4000fffe0ff */
[----:B------:R-:W-:Y:S02]  /*3510*/  UIADD3 UR44, UPT, UPT, UR62, 0x10, URZ ;  /* 0x000000103e2c7890 */ /* 0x000fe4000fffe0ff */
[----:B------:R-:W-:Y:S02]  /*3520*/  UIADD3 UR43, UPT, UPT, UR62, 0x18, URZ ;  /* 0x000000183e2b7890 */ /* 0x000fe4000fffe0ff */
[----:B------:R-:W-:-:S02]  /*3530*/  UIADD3 UR42, UPT, UPT, UR62, 0x20, URZ ;  /* 0x000000203e2a7890 */ /* 0x000fc4000fffe0ff */
[----:B------:R-:W-:Y:S02]  /*3540*/  UIADD3 UR41, UPT, UPT, UR62, 0x28, URZ ;  /* 0x000000283e297890 */ /* 0x000fe4000fffe0ff */
[----:B------:R-:W-:Y:S01]  /*3550*/  UIADD3 UR40, UPT, UPT, UR62, 0x30, URZ ;  /* 0x000000303e287890 */ /* 0x000fe2000fffe0ff */
[----:B------:R-:W1:Y:S01]  /*3560*/  LDCU.64 UR4, c[0x0][0x490] ;  /* 0x00009200ff0477ac */ /* 0x000e620008000a00 */
[----:B----4-:R-:W-:Y:S02]  /*3570*/  UIMAD.WIDE.U32 UR6, UR45, UR9, URZ ;  /* 0x000000092d0672a5 */ /* 0x010fe4000f8e00ff */
        /* <DEDUP_REMOVED lines=69> */
[----:B------:R-:W-:Y:S01]  /*39d0*/  IMAD.U32 R8, RZ, RZ, UR52 ;  /* 0x00000034ff087e24 */ /* 0x000fe2000f8e00ff */
[----:B------:R-:W-:-:S02]  /*39e0*/  USHF.R.U32.HI UR26, URZ, UR5, UR4 ;  /* 0x00000005ff1a7299 */ /* 0x000fc40008011604 */
[----:B------:R-:W-:Y:S02]  /*39f0*/  UIADD3 UR5, UPT, UPT, -UR7, URZ, URZ ;  /* 0x000000ff07057290 */ /* 0x000fe4000fffe1ff */
[----:B------:R-:W-:Y:S02]  /*3a00*/  UIADD3 UR4, UPT, UPT, -UR6, URZ, URZ ;  /* 0x000000ff06047290 */ /* 0x000fe4000fffe1ff */
[----:B------:R-:W-:Y:S02]  /*3a10*/  UIMAD UR28, UR8, UR22, UR43 ;  /* 0x00000016081c72a4 */ /* 0x000fe4000f8e022b */
[----:B------:R-:W-:Y:S02]  /*3a20*/  UIMAD UR42, UR8, UR21, UR42 ;  /* 0x00000015082a72a4 */ /* 0x000fe4000f8e022a */
[----:B------:R-:W-:Y:S02]  /*3a30*/  UIMAD UR41, UR8, UR20, UR41 ;  /* 0x00000014082972a4 */ /* 0x000fe4000f8e0229 */
[----:B------:R-:W-:-:S02]  /*3a40*/  UIMAD UR40, UR8, UR5, UR40 ;  /* 0x00000005082872a4 */ /* 0x000fc4000f8e0228 */
[----:B------:R-:W-:Y:S02]  /*3a50*/  UIMAD UR25, UR8, UR25, UR62 ;  /* 0x00000019081972a4 */ /* 0x000fe4000f8e023e */
[----:B------:R-:W-:Y:S02]  /*3a60*/  UIMAD UR47, UR8, UR4, UR47 ;  /* 0x00000004082f72a4 */ /* 0x000fe4000f8e022f */
[----:B------:R-:W-:Y:S02]  /*3a70*/  UIADD3 UR8, UPT, UPT, -UR52, URZ, URZ ;  /* 0x000000ff34087290 */ /* 0x000fe4000fffe1ff */
[----:B------:R-:W-:Y:S02]  /*3a80*/  USEL UR59, UR19, UR39, !UP0 ;  /* 0x00000027133b7287 */ /* 0x000fe4000c000000 */
[----:B------:R-:W-:Y:S02]  /*3a90*/  USEL UR58, UR18, UR38, !UP0 ;  /* 0x00000026123a7287 */ /* 0x000fe4000c000000 */
[----:B------:R-:W-:-:S02]  /*3aa0*/  USEL UR57, UR15, UR37, !UP0 ;  /* 0x000000250f397287 */ /* 0x000fc4000c000000 */
[----:B------:R-:W-:Y:S01]  /*3ab0*/  USEL UR56, UR14, UR36, !UP0 ;  /* 0x000000240e387287 */ /* 0x000fe2000c000000 */
[----:B------:R-:W-:Y:S01]  /*3ac0*/  IMAD.U32 R18, RZ, RZ, UR59 ;  /* 0x0000003bff127e24 */ /* 0x000fe2000f8e00ff */
[----:B------:R-:W-:Y:S01]  /*3ad0*/  USEL UR53, UR10, UR35, !UP0 ;  /* 0x000000230a357287 */ /* 0x000fe2000c000000 */
[----:B------:R-:W-:Y:S01]  /*3ae0*/  IMAD.U32 R16, RZ, RZ, UR58 ;  /* 0x0000003aff107e24 */ /* 0x000fe2000f8e00ff */
[----:B------:R-:W-:Y:S01]  /*3af0*/  USEL UR51, UR7, UR27, !UP0 ;  /* 0x0000001b07337287 */ /* 0x000fe2000c000000 */
[----:B------:R-:W-:Y:S01]  /*3b00*/  MOV R14, UR57 ;  /* 0x00000039000e7c02 */ /* 0x000fe20008000f00 */
[----:B------:R-:W-:Y:S01]  /*3b10*/  USEL UR50, UR6, UR26, !UP0 ;  /* 0x0000001a06327287 */ /* 0x000fe2000c000000 */
[----:B------:R-:W-:Y:S01]  /*3b20*/  IMAD.U32 R12, RZ, RZ, UR56 ;  /* 0x00000038ff0c7e24 */ /* 0x000fe2000f8e00ff */
[----:B------:R-:W-:Y:S01]  /*3b30*/  UIMAD UR8, UR11, UR8, UR9 ;  /* 0x000000080b0872a4 */ /* 0x000fe2000f8e0209 */
[----:B------:R-:W-:Y:S01]  /*3b40*/  MOV R10, UR53 ;  /* 0x00000035000a7c02 */ /* 0x000fe20008000f00 */
[----:B-1----:R-:W-:Y:S01]  /*3b50*/  UIMAD UR9, UR25, UR16, UR12 ;  /* 0x00000010190972a4 */ /* 0x002fe2000f8e020c */
[----:B------:R-:W-:Y:S01]  /*3b60*/  MOV R6, UR51 ;  /* 0x0000003300067c02 */ /* 0x000fe20008000f00 */
[----:B------:R-:W-:Y:S01]  /*3b70*/  UIADD3 UR24, UPT, UPT, -UR59, URZ, URZ ;  /* 0x000000ff3b187290 */ /* 0x000fe2000fffe1ff */
[----:B------:R-:W-:Y:S01]  /*3b80*/  IMAD.U32 R4, RZ, RZ, UR50 ;  /* 0x00000032ff047e24 */ /* 0x000fe2000f8e00ff */
[----:B------:R-:W-:-:S02]  /*3b90*/  UIADD3 UR23, UPT, UPT, -UR58, URZ, URZ ;  /* 0x000000ff3a177290 */ /* 0x000fc4000fffe1ff */
[----:B------:R-:W-:Y:S01]  /*3ba0*/  UIADD3 UR22, UPT, UPT, -UR57, URZ, URZ ;  /* 0x000000ff39167290 */ /* 0x000fe2000fffe1ff */
[----:B------:R-:W-:Y:S01]  /*3bb0*/  MOV R17, UR9 ;  /* 0x0000000900117c02 */ /* 0x000fe20008000f00 */
[----:B------:R-:W-:Y:S02]  /*3bc0*/  UIADD3 UR21, UPT, UPT, -UR56, URZ, URZ ;  /* 0x000000ff38157290 */ /* 0x000fe4000fffe1ff */
[----:B------:R-:W-:Y:S02]  /*3bd0*/  UIADD3 UR20, UPT, UPT, -UR53, URZ, URZ ;  /* 0x000000ff35147290 */ /* 0x000fe4000fffe1ff */
[----:B------:R-:W-:Y:S02]  /*3be0*/  UIADD3 UR5, UPT, UPT, -UR51, URZ, URZ ;  /* 0x000000ff33057290 */ /* 0x000fe4000fffe1ff */
[----:B------:R-:W-:Y:S02]  /*3bf0*/  UIADD3 UR4, UPT, UPT, -UR50, URZ, URZ ;  /* 0x000000ff32047290 */ /* 0x000fe4000fffe1ff */
[----:B------:R-:W-:-:S02]  /*3c00*/  UIMAD UR24, UR11, UR24, UR19 ;  /* 0x000000180b1872a4 */ /* 0x000fc4000f8e0213 */
[----:B------:R-:W-:Y:S02]  /*3c10*/  UIMAD UR23, UR11, UR23, UR18 ;  /* 0x000000170b1772a4 */ /* 0x000fe4000f8e0212 */
[----:B------:R-:W-:Y:S02]  /*3c20*/  UIMAD UR22, UR11, UR22, UR15 ;  /* 0x000000160b1672a4 */ /* 0x000fe4000f8e020f */
[----:B------:R-:W-:Y:S02]  /*3c30*/  UIMAD UR21, UR11, UR21, UR14 ;  /* 0x000000150b1572a4 */ /* 0x000fe4000f8e020e */
[----:B------:R-:W-:Y:S02]  /*3c40*/  UIMAD UR20, UR11, UR20, UR10 ;  /* 0x000000140b1472a4 */ /* 0x000fe4000f8e020a */
[----:B------:R-:W-:Y:S02]  /*3c50*/  UIMAD UR7, UR11, UR5, UR7 ;  /* 0x000000050b0772a4 */ /* 0x000fe4000f8e0207 */
[----:B------:R-:W-:-:S02]  /*3c60*/  UIMAD UR6, UR11, UR4, UR6 ;  /* 0x000000040b0672a4 */ /* 0x000fc4000f8e0206 */
[----:B------:R-:W-:Y:S02]  /*3c70*/  UIMAD UR11, UR45, UR16, UR12 ;  /* 0x000000102d0b72a4 */ /* 0x000fe4000f8e020c */
[----:B------:R-:W-:Y:S02]  /*3c80*/  UIMAD UR10, UR44, UR16, UR12 ;  /* 0x000000102c0a72a4 */ /* 0x000fe4000f8e020c */
[----:B------:R-:W-:Y:S02]  /*3c90*/  UIMAD UR9, UR28, UR16, UR12 ;  /* 0x000000101c0972a4 */ /* 0x000fe4000f8e020c */
[----:B------:R-:W-:Y:S01]  /*3ca0*/  IMAD.U32 R15, RZ, RZ, UR11 ;  /* 0x0000000bff0f7e24 */ /* 0x000fe2000f8e00ff */
[----:B------:R-:W-:Y:S01]  /*3cb0*/  UIMAD UR11, UR42, UR16, UR12 ;  /* 0x000000102a0b72a4 */ /* 0x000fe2000f8e020c */
[----:B------:R-:W-:Y:S01]  /*3cc0*/  MOV R13, UR10 ;  /* 0x0000000a000d7c02 */ /* 0x000fe20008000f00 */
[----:B------:R-:W-:Y:S01]  /*3cd0*/  UIMAD UR10, UR41, UR16, UR12 ;  /* 0x00000010290a72a4 */ /* 0x000fe2000f8e020c */
[----:B------:R-:W-:Y:S01]  /*3ce0*/  IMAD.U32 R11, RZ, RZ, UR9 ;  /* 0x00000009ff0b7e24 */ /* 0x000fe2000f8e00ff */
[----:B------:R-:W-:-:S02]  /*3cf0*/  UIMAD UR9, UR40, UR16, UR12 ;  /* 0x00000010280972a4 */ /* 0x000fc4000f8e020c */
[----:B------:R-:W-:Y:S01]  /*3d00*/  MOV R9, UR11 ;  /* 0x0000000b00097c02 */ /* 0x000fe20008000f00 */
[----:B------:R-:W-:Y:S01]  /*3d10*/  UIMAD UR11, UR47, UR16, UR12 ;  /* 0x000000102f0b72a4 */ /* 0x000fe2000f8e020c */
[----:B------:R-:W-:Y:S01]  /*3d20*/  IMAD.U32 R7, RZ, RZ, UR10 ;  /* 0x0000000aff077e24 */ /* 0x000fe2000f8e00ff */
[----:B------:R-:W-:Y:S01]  /*3d30*/  UIMAD UR10, UR24, UR17, UR13 ;  /* 0x00000011180a72a4 */ /* 0x000fe2000f8e020d */
[----:B------:R-:W-:Y:S01]  /*3d40*/  MOV R5, UR9 ;  /* 0x0000000900057c02 */ /* 0x000fe20008000f00 */
[----:B------:R-:W-:Y:S02]  /*3d50*/  UIMAD UR9, UR23, UR17, UR13 ;  /* 0x00000011170972a4 */ /* 0x000fe4000f8e020d */
[----:B--2---:R-:W-:Y:S01]  /*3d60*/  IMAD.U32 R3, RZ, RZ, UR11 ;  /* 0x0000000bff037e24 */ /* 0x004fe2000f8e00ff */
[----:B------:R-:W-:Y:S01]  /*3d70*/  UIMAD UR11, UR22, UR17, UR13 ;  /* 0x00000011160b72a4 */ /* 0x000fe2000f8e020d */
[----:B------:R-:W-:Y:S01]  /*3d80*/  MOV R26, UR10 ;  /* 0x0000000a001a7c02 */ /* 0x000fe20008000f00 */
[----:B------:R-:W-:Y:S01]  /*3d90*/  UIMAD UR10, UR21, UR17, UR13 ;  /* 0x00000011150a72a4 */ /* 0x000fe2000f8e020d */
[----:B------:R-:W-:Y:S01]  /*3da0*/  IMAD.U32 R25, RZ, RZ, UR9 ;  /* 0x00000009ff197e24 */ /* 0x000fe2000f8e00ff */
[----:B------:R-:W-:-:S02]  /*3db0*/  UIMAD UR9, UR20, UR17, UR13 ;  /* 0x00000011140972a4 */ /* 0x000fc4000f8e020d */
[----:B------:R-:W-:Y:S01]  /*3dc0*/  UIMAD UR8, UR8, UR17, UR13 ;  /* 0x00000011080872a4 */ /* 0x000fe2000f8e020d */
[----:B------:R-:W-:Y:S01]  /*3dd0*/  MOV R24, UR11 ;  /* 0x0000000b00187c02 */ /* 0x000fe20008000f00 */
[----:B------:R-:W-:Y:S01]  /*3de0*/  UIMAD UR7, UR7, UR17, UR13 ;  /* 0x00000011070772a4 */ /* 0x000fe2000f8e020d */
[----:B------:R-:W-:Y:S01]  /*3df0*/  IMAD.U32 R23, RZ, RZ, UR10 ;  /* 0x0000000aff177e24 */ /* 0x000fe2000f8e00ff */
[----:B------:R-:W-:Y:S01]  /*3e00*/  UIMAD UR6, UR6, UR17, UR13 ;  /* 0x00000011060672a4 */ /* 0x000fe2000f8e020d */
[----:B------:R-:W-:Y:S01]  /*3e10*/  MOV R22, UR9 ;  /* 0x0000000900167c02 */ /* 0x000fe20008000f00 */
[----:B------:R-:W-:Y:S01]  /*3e20*/  IMAD.U32 R21, RZ, RZ, UR8 ;  /* 0x00000008ff157e24 */ /* 0x000fe2000f8e00ff */
[----:B------:R-:W1:Y:S01]  /*3e30*/  LDCU UR62, c[0x0][0x390] ;  /* 0x00007200ff3e77ac */ /* 0x000e620008000800 */
[----:B------:R-:W-:Y:S02]  /*3e40*/  MOV R20, UR7 ;  /* 0x0000000700147c02 */ /* 0x000fe40008000f00 */
[----:B------:R-:W-:Y:S01]  /*3e50*/  IMAD.U32 R19, RZ, RZ, UR6 ;  /* 0x00000006ff137e24 */ /* 0x000fe2000f8e00ff */
[----:B------:R-:W2:Y:S01]  /*3e60*/  LDCU.64 UR14, c[0x0][0x4b8] ;  /* 0x00009700ff0e77ac */ /* 0x000ea20008000a00 */
[----:B------:R-:W4:Y:S01]  /*3e70*/  LDCU.64 UR4, c[0x0][0x4d8] ;  /* 0x00009b00ff0477ac */ /* 0x000f220008000a00 */
[----:B------:R-:W-:-:S02]  /*3e80*/  UIADD3 UR67, UPT, UPT, UR49, 0x8, URZ ;  /* 0x0000000831437890 */ /* 0x000fc4000fffe0ff */
[----:B------:R-:W-:Y:S02]  /*3e90*/  UIADD3 UR59, UPT, UPT, UR49, 0x10, URZ ;  /* 0x00000010313b7890 */ /* 0x000fe4000fffe0ff */
[----:B------:R-:W-:Y:S02]  /*3ea0*/  UIADD3 UR51, UPT, UPT, UR49, 0x18, URZ ;  /* 0x0000001831337890 */ /* 0x000fe4000fffe0ff */
[----:B------:R-:W-:Y:S02]  /*3eb0*/  UIADD3 UR43, UPT, UPT, UR49, 0x20, URZ ;  /* 0x00000020312b7890 */ /* 0x000fe4000fffe0ff */
[----:B------:R-:W-:Y:S02]  /*3ec0*/  UIADD3 UR35, UPT, UPT, UR49, 0x28, URZ ;  /* 0x0000002831237890 */ /* 0x000fe4000fffe0ff */
[----:B------:R-:W-:Y:S02]  /*3ed0*/  UIADD3 UR27, UPT, UPT, UR49, 0x30, URZ ;  /* 0x00000030311b7890 */ /* 0x000fe4000fffe0ff */
[----:B------:R-:W-:Y:S01]  /*3ee0*/  UIADD3 UR19, UPT, UPT, UR49, 0x38, URZ ;  /* 0x0000003831137890 */ /* 0x000fe2000fffe0ff */
[----:B------:R-:W-:Y:S01]  /*3ef0*/  UMOV UR22, UR54 ;  /* 0x0000003600167c82 */ /* 0x000fe20008000000 */
[----:B-1----:R-:W-:-:S10]  /*3f00*/  UMOV UR47, UR48 ;  /* 0x00000030002f7c82 */ /* 0x002fd40008000000 */
.L_x_35:
[----:B------:R-:W-:Y:S01]  /*3f10*/  @!P3 MOV R36, 0x10000 ;  /* 0x000100000024b802 */ /* 0x000fe20000000f00 */
[----:B------:R-:W-:Y:S01]  /*3f20*/  ULEA UR6, UR22, UR55, 0x3 ;  /* 0x0000003716067291 */ /* 0x000fe2000f8e18ff */
[----:B---3--:R-:W-:Y:S11]  /*3f30*/  @P0 BRA `(.L_x_30) ;  /* 0x0000000000100947 */ /* 0x008ff60003800000 */
[----:B------:R-:W-:Y:S04]  /*3f40*/  MOV R35, UR31 ;  /* 0x0000001f00237c02 */ /* 0x000fe80008000f00 */
[----:B------:R-:W-:Y:S04]  /*3f50*/  SHF.L.U32 R38, R35, 0x1f, RZ ;  /* 0x0000001f23267819 */ /* 0x000fe800000006ff */
[----:B------:R-:W1:Y:S02]  /*3f60*/  SYNCS.PHASECHK.TRANS64.TRYWAIT P0, [UR6+0x30], R38 ;  /* 0x00003026ff0075a7 */ /* 0x000e640008001106 */
[----:B-1----:R-:W-:Y:S05]  /*3f70*/  @!P0 BRA `(.L_x_31) ;  /* 0x0000008400008947 */ /* 0x002fea0003800000 */
.L_x_30:
[----:B------:R3:W-:Y:S01]  /*3f80*/  @!P3 SYNCS.ARRIVE.TRANS64 RZ, [UR6], R36 ;  /* 0x00000024ffffb9a7 */ /* 0x0007e20008000006 */
[----:B------:R-:W-:Y:S04]  /*3f90*/  ULOP3.LUT UR7, UR63, 0x2, URZ, 0xfc, !UPT ;  /* 0x000000023f077892 */ /* 0x000fe8000f8efcff */
[----:B------:R-:W-:Y:S09]  /*3fa0*/  UISETP.NE.AND UP0, UPT, UR7, 0x2, UPT ;  /* 0x000000020700788c */ /* 0x000ff2000bf05270 */
[----:B------:R-:W-:Y:S05]  /*3fb0*/  BRA.U UP0, `(.L_x_32) ;  /* 0x0000000100047547 */ /* 0x000fea000b800000 */
[----:B--2-4-:R-:W-:Y:S05]  /*3fc0*/  BPT.TRAP 0x1 ;  /* 0x000000040000795c */ /* 0x014fea0000300000 */
.L_x_32:
[----:B------:R-:W-:Y:S04]  /*3fd0*/  BSSY.RECONVERGENT B0, `(.L_x_33) ;  /* 0x0000003000007945 */ /* 0x000fe80003800200 */
[----:B------:R-:W-:Y:S05]  /*3fe0*/  @P2 BRA `(.L_x_34) ;  /* 0x0000000000042947 */ /* 0x000fea0003800000 */
[----:B--2-4-:R-:W-:Y:S05]  /*3ff0*/  BPT.TRAP 0x1 ;  /* 0x000000040000795c */ /* 0x014fea0000300000 */
.L_x_34:
[----:B--2-4-:R-:W-:Y:S05]  /*4000*/  BSYNC.RECONVERGENT B0 ;  /* 0x0000000000007941 */ /* 0x014fea0003800200 */
.L_x_33:
[----:B------:R-:W-:Y:S01]  /*4010*/  R2UR UR24, R44 ;  /* 0x000000002c1872ca */ /* 0x000fe200000e0000 */
[----:B------:R-:W2:Y:S01]  /*4020*/  LDCU.64 UR28, c[0x0][0x348] ;  /* 0x00006900ff1c77ac */ /* 0x000ea20008000a00 */
[----:B------:R-:W-:Y:S02]  /*4030*/  R2UR UR23, R0 ;  /* 0x00000000001772ca */ /* 0x000fe400000e0000 */
[----:B-1----:R-:W-:Y:S01]  /*4040*/  MOV.SPILL R35, UR43 ;  /* 0x0000002b00237c02 */ /* 0x002fe20009000f00 */
[----:B------:R-:W-:Y:S01]  /*4050*/  UIADD3 UR8, UPT, UPT, UR22, 0x1, URZ ;  /* 0x0000000116087890 */ /* 0x000fe2000fffe0ff */
[----:B------:R-:W-:Y:S01]  /*4060*/  R2UR UR43, R17 ;  /* 0x00000000112b72ca */ /* 0x000fe200000e0000 */
[----:B------:R-:W-:Y:S01]  /*4070*/  ULOP3.LUT UR41, UR6, 0xfefffff8, URZ, 0xc0, !UPT ;  /* 0xfefffff806297892 */ /* 0x000fe2000f8ec0ff */
[----:B------:R-:W-:Y:S01]  /*4080*/  R2UR UR44, R26 ;  /* 0x000000001a2c72ca */ /* 0x000fe200000e0000 */
[----:B------:R-:W-:Y:S01]  /*4090*/  UISETP.NE.AND UP0, UPT, UR8, 0x6, UPT ;  /* 0x000000060800788c */ /* 0x000fe2000bf05270 */
[----:B------:R-:W-:Y:S01]  /*40a0*/  R2UR UR45, R18 ;  /* 0x00000000122d72ca */ /* 0x000fe200000e0000 */
[----:B------:R-:W-:Y:S01]  /*40b0*/  ULEA UR22, UR22, UR55, 0xe ;  /* 0x0000003716167291 */ /* 0x000fe2000f8e70ff */
[----:B------:R-:W-:Y:S01]  /*40c0*/  MOV.SPILL R38, UR59 ;  /* 0x0000003b00267c02 */ /* 0x000fe20009000f00 */
[----:B------:R-:W-:Y:S01]  /*40d0*/  USEL UR9, URZ, 0x1, UP0 ;  /* 0x00000001ff097887 */ /* 0x000fe20008000000 */
[----:B------:R-:W-:Y:S01]  /*40e0*/  R2UR UR59, R15 ;  /* 0x000000000f3b72ca */ /* 0x000fe200000e0000 */
[----:B------:R-:W-:Y:S01]  /*40f0*/  UIMAD UR7, UR24, UR14, UR4 ;  /* 0x0000000e180772a4 */ /* 0x000fe2000f8e0204 */
[----:B------:R-:W-:Y:S01]  /*4100*/  R2UR UR60, R25 ;  /* 0x00000000193c72ca */ /* 0x000fe200000e0000 */
[----:B------:R-:W-:Y:S01]  /*4110*/  ULOP3.LUT UR31, UR31, UR9, URZ, 0x3c, !UPT ;  /* 0x000000091f1f7292 */ /* 0x000fe2000f8e3cff */
[----:B------:R-:W-:Y:S01]  /*4120*/  R2UR UR61, R16 ;  /* 0x00000000103d72ca */ /* 0x000fe200000e0000 */
[----:B------:R-:W-:Y:S01]  /*4130*/  UIMAD UR6, UR23, UR15, UR5 ;  /* 0x0000000f170672a4 */ /* 0x000fe2000f8e0205 */
[----:B------:R-:W-:Y:S01]  /*4140*/  MOV.SPILL R41, UR67 ;  /* 0x0000004300297c02 */ /* 0x000fe20009000f00 */
[----:B------:R-:W-:Y:S01]  /*4150*/  USEL UR54, UR8, URZ, UP0 ;  /* 0x000000ff08367287 */ /* 0x000fe20008000000 */
[----:B------:R-:W-:Y:S01]  /*4160*/  R2UR UR67, R13 ;  /* 0x000000000d4372ca */ /* 0x000fe200000e0000 */
[----:B--2---:R-:W-:Y:S01]  /*4170*/  UIADD3 UR16, UP1, UPT, UR28, 0x80, URZ ;  /* 0x000000801c107890 */ /* 0x004fe2000ff3e0ff */
[----:B------:R-:W-:Y:S01]  /*4180*/  IMAD.U32 R44, RZ, RZ, UR31 ;  /* 0x0000001fff2c7e24 */ /* 0x000fe2000f8e00ff */
[----:B------:R-:W-:Y:S01]  /*4190*/  UPRMT UR6, UR7, 0x40, UR6 ;  /* 0x0000004007067896 */ /* 0x000fe20008000006 */
[----:B------:R-:W-:Y:S01]  /*41a0*/  R2UR UR68, R24 ;  /* 0x00000000184472ca */ /* 0x000fe200000e0000 */
[----:B------:R-:W-:Y:S01]  /*41b0*/  ULEA UR8, UR54, UR55, 0x3 ;  /* 0x0000003736087291 */ /* 0x000fe2000f8e18ff */
[----:B------:R-:W-:Y:S01]  /*41c0*/  R2UR UR69, R14 ;  /* 0x000000000e4572ca */ /* 0x000fe200000e0000 */
[----:B------:R-:W-:Y:S01]  /*41d0*/  UIADD3.X UR17, UPT, UPT, URZ, UR29, URZ, UP1, !UPT ;  /* 0x0000001dff117290 */ /* 0x000fe20008ffe4ff */
[----:B------:R-:W-:Y:S01]  /*41e0*/  SHF.L.U32 R48, R44, 0x1f, RZ ;  /* 0x0000001f2c307819 */ /* 0x000fe200000006ff */
[----:B------:R-:W-:Y:S01]  /*41f0*/  USHF.L.U32 UR42, UR30, 0x6, URZ ;  /* 0x000000061e2a7899 */ /* 0x000fe200080006ff */
[----:B------:R-:W-:Y:S01]  /*4200*/  MOV.SPILL R45, UR51 ;  /* 0x00000033002d7c02 */ /* 0x000fe20009000f00 */
[----:B------:R-:W-:Y:S01]  /*4210*/  UIADD3 UR40, UPT, UPT, UR22, 0x8400, URZ ;  /* 0x0000840016287890 */ /* 0x000fe2000fffe0ff */
[----:B------:R-:W-:Y:S01]  /*4220*/  R2UR UR51, R9 ;  /* 0x00000000093372ca */ /* 0x000fe200000e0000 */
[----:B------:R-:W-:Y:S01]  /*4230*/  UPRMT UR6, UR6, 0x5410, URZ ;  /* 0x0000541006067896 */ /* 0x000fe200080000ff */
[----:B------:R1:W2:Y:S01]  /*4240*/  SYNCS.PHASECHK.TRANS64.TRYWAIT P0, [UR8+0x30], R48 ;  /* 0x00003030ff0075a7 */ /* 0x0002a20008001108 */
[----:B------:R-:W-:Y:S01]  /*4250*/  UMOV UR38, 0x0 ;  /* 0x0000000000267882 */ /* 0x000fe20000000000 */
[----:B------:R-:W-:Y:S01]  /*4260*/  UMOV UR39, 0x10000000 ;  /* 0x1000000000277882 */ /* 0x000fe20000000000 */
[----:B------:R-:W-:Y:S01]  /*4270*/  UIADD3 UR10, UPT, UPT, UR42, 0x20, URZ ;  /* 0x000000202a0a7890 */ /* 0x000fe2000fffe0ff */
[----:B------:R-:W-:Y:S01]  /*4280*/  R2UR UR52, R22 ;  /* 0x00000000163472ca */ /* 0x000fe200000e0000 */
[----:B------:R-:W-:Y:S01]  /*4290*/  UIADD3 UR8, UPT, UPT, UR22, 0x8800, URZ ;  /* 0x0000880016087890 */ /* 0x000fe2000fffe0ff */
[----:B------:R-:W-:Y:S01]  /*42a0*/  R2UR UR53, R10 ;  /* 0x000000000a3572ca */ /* 0x000fe200000e0000 */
[----:B------:R-:W-:Y:S01]  /*42b0*/  UMOV UR11, UR43 ;  /* 0x0000002b000b7c82 */ /* 0x000fe20008000000 */
[----:B------:R4:W-:Y:S01]  /*42c0*/  UTMALDG.4D.IM2COL.2CTA [UR40], [UR16], UR6, desc[UR38] ;  /* 0x00002628100073b4 */ /* 0x0009e20008259006 */
[----:B------:R-:W-:Y:S01]  /*42d0*/  UMOV UR21, UR41 ;  /* 0x0000002900157c82 */ /* 0x000fe20008000000 */
[----:B------:R-:W-:Y:S01]  /*42e0*/  UMOV UR12, UR44 ;  /* 0x0000002c000c7c82 */ /* 0x000fe20008000000 */
[----:B------:R-:W-:Y:S01]  /*42f0*/  UMOV UR13, UR45 ;  /* 0x0000002d000d7c82 */ /* 0x000fe20008000000 */
[----:B------:R-:W-:Y:S01]  /*4300*/  UMOV UR9, UR21 ;  /* 0x0000001500097c82 */ /* 0x000fe20008000000 */
[----:B------:R-:W-:Y:S01]  /*4310*/  UIADD3 UR56, UPT, UPT, UR22, 0x8c00, URZ ;  /* 0x00008c0016387890 */ /* 0x000fe2000fffe0ff */
[----:B------:R-:W-:Y:S01]  /*4320*/  R2UR UR20, R27 ;  /* 0x000000001b1472ca */ /* 0x000fe200000e0000 */
[----:B------:R-:W-:Y:S01]  /*4330*/  UMOV UR18, UR42 ;  /* 0x0000002a00127c82 */ /* 0x000fe20008000000 */
[----:B------:R5:W-:Y:S01]  /*4340*/  UTMALDG.4D.IM2COL.2CTA [UR8], [UR16], UR6, desc[UR38] ;  /* 0x00002608100073b4 */ /* 0x000be20008259006 */
[----:B------:R-:W-:Y:S01]  /*4350*/  UMOV UR57, UR21 ;  /* 0x0000001500397c82 */ /* 0x000fe20008000000 */
[----:B------:R-:W-:Y:S01]  /*4360*/  UMOV UR58, UR18 ;  /* 0x00000012003a7c82 */ /* 0x000fe20008000000 */
[----:B------:R-:W-:Y:S01]  /*4370*/  UIADD3 UR64, UPT, UPT, UR22, 0x9400, URZ ;  /* 0x0000940016407890 */ /* 0x000fe2000fffe0ff */
[----:B------:R-:W-:Y:S01]  /*4380*/  MOV.SPILL R39, UR62 ;  /* 0x0000003e00277c02 */ /* 0x000fe20009000f00 */
[----:B------:R-:W-:Y:S01]  /*4390*/  UMOV UR65, UR21 ;  /* 0x0000001500417c82 */ /* 0x000fe20008000000 */
[----:B------:R-:W-:Y:S01]  /*43a0*/  UMOV UR66, UR18 ;  /* 0x0000001200427c82 */ /* 0x000fe20008000000 */
[----:B------:R-:W-:Y:S01]  /*43b0*/  UIADD3 UR72, UPT, UPT, UR22, 0x9800, URZ ;  /* 0x0000980016487890 */ /* 0x000fe2000fffe0ff */
[----:B------:R1:W-:Y:S01]  /*43c0*/  UTMALDG.4D.IM2COL.2CTA [UR56], [UR16], UR6, desc[UR38] ;  /* 0x00002638100073b4 */ /* 0x0003e20008259006 */
[----:B------:R-:W-:Y:S01]  /*43d0*/  UMOV UR7, UR61 ;  /* 0x0000003d00077c82 */ /* 0x000fe20008000000 */
[----:B------:R-:W-:Y:S01]  /*43e0*/  UMOV UR75, UR67 ;  /* 0x00000043004b7c82 */ /* 0x000fe20008000000 */
[----:B------:R-:W-:Y:S01]  /*43f0*/  UMOV UR73, UR21 ;  /* 0x0000001500497c82 */ /* 0x000fe20008000000 */
[----:B------:R-:W-:Y:S01]  /*4400*/  UMOV UR74, UR10 ;  /* 0x0000000a004a7c82 */ /* 0x000fe20008000000 */
[----:B------:R-:W-:Y:S01]  /*4410*/  UIADD3 UR48, UPT, UPT, UR22, 0xa400, URZ ;  /* 0x0000a40016307890 */ /* 0x000fe2000fffe0ff */
[----:B------:R-:W-:Y:S01]  /*4420*/  R2UR.FILL UR62, R39 ;  /* 0x00000000273e72ca */ /* 0x000fe200004e0000 */
[----:B------:R-:W-:Y:S01]  /*4430*/  UMOV UR49, UR21 ;  /* 0x0000001500317c82 */ /* 0x000fe20008000000 */
[----:B------:R-:W-:Y:S01]  /*4440*/  UMOV UR50, UR18 ;  /* 0x0000001200327c82 */ /* 0x000fe20008000000 */
[----:B------:R-:W-:Y:S01]  /*4450*/  UIADD3 UR32, UPT, UPT, UR22, 0x22c00, URZ ;  /* 0x00022c0016207890 */ /* 0x000fe2000fffe0ff */
[----:B------:R-:W-:Y:S01]  /*4460*/  MOV.SPILL R37, UR47 ;  /* 0x0000002f00257c02 */ /* 0x000fe20009000f00 */
[----:B------:R-:W-:Y:S01]  /*4470*/  UMOV UR34, UR18 ;  /* 0x0000001200227c82 */ /* 0x000fe20008000000 */
[----:B------:R-:W-:Y:S01]  /*4480*/  UMOV UR26, UR18 ;  /* 0x00000012001a7c82 */ /* 0x000fe20008000000 */
[----:B------:R-:W-:Y:S02]  /*4490*/  MOV.SPILL R46, UR54 ;  /* 0x00000036002e7c02 */ /* 0x000fe40009000f00 */
[----:B------:R-:W-:Y:S02]  /*44a0*/  R2UR.FILL UR47, R37 ;  /* 0x00000000252f72ca */ /* 0x000fe400004e0000 */
[----:B------:R-:W-:Y:S02]  /*44b0*/  MOV.SPILL R43, UR71 ;  /* 0x00000047002b7c02 */ /* 0x000fe40009000f00 */
[----:B------:R-:W-:Y:S02]  /*44c0*/  MOV.SPILL R42, UR70 ;  /* 0x00000046002a7c02 */ /* 0x000fe40009000f00 */
[----:B------:R-:W-:Y:S02]  /*44d0*/  MOV.SPILL R40, UR63 ;  /* 0x0000003f00287c02 */ /* 0x000fe40009000f00 */
[----:B---3--:R-:W-:Y:S02]  /*44e0*/  MOV.SPILL R36, UR46 ;  /* 0x0000002e00247c02 */ /* 0x008fe40009000f00 */
[----:B------:R-:W-:Y:S02]  /*44f0*/  MOV.SPILL R47, UR55 ;  /* 0x00000037002f7c02 */ /* 0x000fe40009000f00 */
[----:B----4-:R-:W-:Y:S01]  /*4500*/  R2UR UR43, R11 ;  /* 0x000000000b2b72ca */ /* 0x010fe200000e0000 */
[----:B------:R-:W-:Y:S01]  /*4510*/  UIADD3 UR40, UPT, UPT, UR22, 0x9c00, URZ ;  /* 0x00009c0016287890 */ /* 0x000fe2000fffe0ff */
[----:B------:R-:W-:Y:S01]  /*4520*/  R2UR UR44, R23 ;  /* 0x00000000172c72ca */ /* 0x000fe200000e0000 */
[----:B------:R-:W-:Y:S01]  /*4530*/  UMOV UR41, UR21 ;  /* 0x0000001500297c82 */ /* 0x000fe20008000000 */
[----:B------:R-:W-:Y:S01]  /*4540*/  R2UR UR45, R12 ;  /* 0x000000000c2d72ca */ /* 0x000fe200000e0000 */
[----:B------:R-:W-:Y:S01]  /*4550*/  UMOV UR42, UR18 ;  /* 0x00000012002a7c82 */ /* 0x000fe20008000000 */
[----:B------:R-:W-:Y:S01]  /*4560*/  R2UR.FILL UR54, R46 ;  /* 0x000000002e3672ca */ /* 0x000fe200004e0000 */
[----:B-----5:R-:W-:Y:S01]  /*4570*/  UIADD3 UR8, UPT, UPT, UR22, 0x9000, URZ ;  /* 0x0000900016087890 */ /* 0x020fe2000fffe0ff */
[----:B------:R-:W-:Y:S01]  /*4580*/  R2UR.FILL UR55, R47 ;  /* 0x000000002f3772ca */ /* 0x000fe200004e0000 */
[----:B------:R-:W-:Y:S01]  /*4590*/  UMOV UR9, UR60 ;  /* 0x0000003c00097c82 */ /* 0x000fe20008000000 */
[----:B------:R-:W-:Y:S01]  /*45a0*/  UMOV UR11, UR59 ;  /* 0x0000003b000b7c82 */ /* 0x000fe20008000000 */
[----:B------:R-:W-:Y:S01]  /*45b0*/  UMOV UR12, UR9 ;  /* 0x00000009000c7c82 */ /* 0x000fe20008000000 */
[----:B------:R-:W-:Y:S01]  /*45c0*/  UMOV UR13, UR7 ;  /* 0x00000007000d7c82 */ /* 0x000fe20008000000 */
[----:B------:R-:W-:Y:S01]  /*45d0*/  UMOV UR9, UR21 ;  /* 0x0000001500097c82 */ /* 0x000fe20008000000 */
[----:B------:R-:W-:Y:S01]  /*45e0*/  UMOV UR7, UR69 ;  /* 0x0000004500077c82 */ /* 0x000fe20008000000 */
[----:B-1----:R-:W-:Y:S01]  /*45f0*/  R2UR UR59, R5 ;  /* 0x00000000053b72ca */ /* 0x002fe200000e0000 */
[----:B------:R1:W-:Y:S01]  /*4600*/  UTMALDG.4D.IM2COL.2CTA [UR8], [UR16], UR6, desc[UR38] ;  /* 0x00002608100073b4 */ /* 0x0003e20008259006 */
[----:B------:R-:W-:Y:S01]  /*4610*/  UMOV UR77, UR7 ;  /* 0x00000007004d7c82 */ /* 0x000fe20008000000 */
[----:B------:R-:W-:Y:S01]  /*4620*/  R2UR UR60, R20 ;  /* 0x00000000143c72ca */ /* 0x000fe200000e0000 */
[----:B------:R-:W-:Y:S01]  /*4630*/  UIADD3 UR56, UPT, UPT, UR22, 0xb400, URZ ;  /* 0x0000b40016387890 */ /* 0x000fe2000fffe0ff */
[----:B------:R-:W-:Y:S01]  /*4640*/  R2UR UR61, R6 ;  /* 0x00000000063d72ca */ /* 0x000fe200000e0000 */
[----:B------:R-:W-:Y:S01]  /*4650*/  UMOV UR7, UR45 ;  /* 0x0000002d00077c82 */ /* 0x000fe20008000000 */
[----:B------:R-:W-:Y:S01]  /*4660*/  R2UR.FILL UR71, R43 ;  /* 0x000000002b4772ca */ /* 0x000fe200004e0000 */
[----:B------:R3:W-:Y:S01]  /*4670*/  UTMALDG.4D.IM2COL.2CTA [UR64], [UR16], UR6, desc[UR38] ;  /* 0x00002640100073b4 */ /* 0x0007e20008259006 */
[----:B------:R-:W-:Y:S02]  /*4680*/  R2UR.FILL UR70, R42 ;  /* 0x000000002a4672ca */ /* 0x000fe400004e0000 */
[----:B------:R-:W-:Y:S02]  /*4690*/  R2UR.FILL UR63, R40 ;  /* 0x00000000283f72ca */ /* 0x000fe400004e0000 */
[----:B------:R-:W-:Y:S01]  /*46a0*/  R2UR.FILL UR46, R36 ;  /* 0x00000000242e72ca */ /* 0x000fe200004e0000 */
[----:B-1----:R-:W-:Y:S01]  /*46b0*/  UMOV UR8, UR68 ;  /* 0x0000004400087c82 */ /* 0x002fe20008000000 */
        /* <DEDUP_REMOVED lines=8> */
[----:B---3--:R-:W-:Y:S01]  /*4740*/  R2UR UR67, R7 ;  /* 0x00000000074372ca */ /* 0x008fe200000e0000 */
[----:B------:R-:W-:Y:S01]  /*4750*/  UIADD3 UR64, UPT, UPT, UR22, 0xac00, URZ ;  /* 0x0000ac0016407890 */ /* 0x000fe2000fffe0ff */
[----:B------:R-:W-:Y:S01]  /*4760*/  R2UR UR68, R21 ;  /* 0x00000000154472ca */ /* 0x000fe200000e0000 */
[----:B------:R3:W-:Y:S01]  /*4770*/  UTMALDG.4D.IM2COL.2CTA [UR40], [UR16], UR6, desc[UR38] ;  /* 0x00002628100073b4 */ /* 0x0007e20008259006 */
[----:B------:R-:W-:Y:S01]  /*4780*/  R2UR UR69, R8 ;  /* 0x00000000084572ca */ /* 0x000fe200000e0000 */
[----:B------:R-:W-:Y:S01]  /*4790*/  UMOV UR7, UR53 ;  /* 0x0000003500077c82 */ /* 0x000fe20008000000 */
[----:B------:R4:W-:Y:S01]  /*47a0*/  UTMALDG.4D.IM2COL.2CTA [UR8], [UR16], UR6, desc[UR38] ;  /* 0x00002608100073b4 */ /* 0x0009e20008259006 */
[----:B------:R5:W-:Y:S01]  /*47b0*/  UTMALDG.4D.IM2COL.2CTA [UR48], [UR16], UR6, desc[UR38] ;  /* 0x00002630100073b4 */ /* 0x000be20008259006 */
[----:B-1----:R-:W-:Y:S01]  /*47c0*/  UIADD3 UR72, UPT, UPT, UR22, 0xa800, URZ ;  /* 0x0000a80016487890 */ /* 0x002fe2000fffe0ff */
[----:B------:R-:W-:Y:S01]  /*47d0*/  UMOV UR75, UR51 ;  /* 0x00000033004b7c82 */ /* 0x000fe20008000000 */
[----:B------:R-:W-:Y:S07]  /*47e0*/  UMOV UR77, UR7 ;  /* 0x00000007004d7c82 */ /* 0x000fee0008000000 */
[----:B------:R-:W-:Y:S01]  /*47f0*/  UMOV UR7, UR69 ;  /* 0x0000004500077c82 */ /* 0x000fe20008000000 */
[----:B---3--:R-:W-:Y:S01]  /*4800*/  R2UR UR43, R3 ;  /* 0x00000000032b72ca */ /* 0x008fe200000e0000 */
[----:B------:R-:W-:Y:S01]  /*4810*/  UIADD3 UR40, UPT, UPT, UR22, 0xbc00, URZ ;  /* 0x0000bc0016287890 */ /* 0x000fe2000fffe0ff */
[----:B------:R-:W-:Y:S02]  /*4820*/  R2UR UR44, R19 ;  /* 0x00000000132c72ca */ /* 0x000fe400000e0000 */
[----:B------:R-:W-:Y:S01]  /*4830*/  R2UR UR45, R4 ;  /* 0x00000000042d72ca */ /* 0x000fe200000e0000 */
[----:B----4-:R-:W-:Y:S01]  /*4840*/  UMOV UR8, UR52 ;  /* 0x0000003400087c82 */ /* 0x010fe20008000000 */
        /* <DEDUP_REMOVED lines=8> */
[----:B-----5:R-:W-:Y:S01]  /*48d0*/  R2UR.FILL UR51, R45 ;  /* 0x000000002d3372ca */ /* 0x020fe200004e0000 */
[----:B------:R-:W-:Y:S01]  /*48e0*/  UIADD3 UR48, UPT, UPT, UR22, 0x21c00, URZ ;  /* 0x00021c0016307890 */ /* 0x000fe2000fffe0ff */
[----:B------:R3:W-:Y:S01]  /*48f0*/  UTMALDG.4D.IM2COL.2CTA [UR64], [UR16], UR6, desc[UR38] ;  /* 0x00002640100073b4 */ /* 0x0007e20008259006 */
[----:B------:R-:W-:Y:S01]  /*4900*/  UMOV UR7, UR61 ;  /* 0x0000003d00077c82 */ /* 0x000fe20008000000 */
[----:B------:R4:W-:Y:S01]  /*4910*/  UTMALDG.4D.IM2COL.2CTA [UR8], [UR16], UR6, desc[UR38] ;  /* 0x00002608100073b4 */ /* 0x0009e20008259006 */
[----:B------:R5:W-:Y:S01]  /*4920*/  UTMALDG.4D.IM2COL.2CTA [UR56], [UR16], UR6, desc[UR38] ;  /* 0x00002638100073b4 */ /* 0x000be20008259006 */
[----:B-1----:R-:W-:Y:S01]  /*4930*/  UIADD3 UR72, UPT, UPT, UR22, 0xb800, URZ ;  /* 0x0000b80016487890 */ /* 0x002fe2000fffe0ff */
[----:B------:R-:W-:Y:S01]  /*4940*/  UMOV UR75, UR59 ;  /* 0x0000003b004b7c82 */ /* 0x000fe20008000000 */
[----:B------:R-:W-:Y:S01]  /*4950*/  UMOV UR77, UR7 ;  /* 0x00000007004d7c82 */ /* 0x000fe20008000000 */
[----:B------:R-:W-:Y:S01]  /*4960*/  UMOV UR7, UR45 ;  /* 0x0000002d00077c82 */ /* 0x000fe20008000000 */
[----:B---3--:R-:W-:Y:S01]  /*4970*/  R2UR.FILL UR67, R41 ;  /* 0x00000000294372ca */ /* 0x008fe200004e0000 */
[----:B------:R-:W-:Y:S01]  /*4980*/  UIADD3 UR64, UPT, UPT, UR22, 0x20c00, URZ ;  /* 0x00020c0016407890 */ /* 0x000fe2000fffe0ff */
        /* <DEDUP_REMOVED lines=12> */
[----:B------:R4:W-:Y:S01]  /*4a50*/  UTMALDG.4D.IM2COL.2CTA [UR8], [UR16], UR6, desc[UR38] ;  /* 0x00002608100073b4 */ /* 0x0009e20008259006 */
[----:B-1----:R-:W-:Y:S01]  /*4a60*/  UIADD3 UR72, UPT, UPT, UR22, 0x20400, URZ ;  /* 0x0002040016487890 */ /* 0x002fe2000fffe0ff */
[----:B------:R-:W-:Y:S01]  /*4a70*/  UMOV UR75, UR20 ;  /* 0x00000014004b7c82 */ /* 0x000fe20008000000 */
[----:B------:R-:W-:Y:S01]  /*4a80*/  UMOV UR76, UR24 ;  /* 0x00000018004c7c82 */ /* 0x000fe20008000000 */
[----:B------:R-:W-:Y:S01]  /*4a90*/  UMOV UR77, UR23 ;  /* 0x00000017004d7c82 */ /* 0x000fe20008000000 */
[----:B------:R-:W-:Y:S01]  /*4aa0*/  UMOV UR74, UR18 ;  /* 0x00000012004a7c82 */ /* 0x000fe20008000000 */
[----:B---3--:R-:W-:Y:S01]  /*4ab0*/  R2UR.FILL UR43, R35 ;  /* 0x00000000232b72ca */ /* 0x008fe200004e0000 */
[----:B------:R-:W-:Y:S02]  /*4ac0*/  UIADD3 UR40, UPT, UPT, UR22, 0x22400, URZ ;  /* 0x0002240016287890 */ /* 0x000fe4000fffe0ff */
[----:B----4-:R-:W-:Y:S02]  /*4ad0*/  UIADD3 UR6, UP0, UPT, UR28, 0x180, URZ ;  /* 0x000001801c067890 */ /* 0x010fe4000ff1e0ff */
[----:B------:R-:W-:Y:S02]  /*4ae0*/  UIADD3 UR8, UPT, UPT, UR22, 0x20800, URZ ;  /* 0x0002080016087890 */ /* 0x000fe4000fffe0ff */
[----:B------:R-:W-:Y:S01]  /*4af0*/  UIADD3.X UR7, UPT, UPT, URZ, UR29, URZ, UP0, !UPT ;  /* 0x0000001dff077290 */ /* 0x000fe200087fe4ff */
[----:B------:R-:W1:Y:S01]  /*4b00*/  LDCU UR17, c[0x0][0x38c] ;  /* 0x00007180ff1177ac */ /* 0x000e620008000800 */
[----:B------:R-:W-:Y:S01]  /*4b10*/  UMOV UR11, UR20 ;  /* 0x00000014000b7c82 */ /* 0x000fe20008000000 */
[----:B------:R-:W-:Y:S06]  /*4b20*/  UIADD3 UR16, UPT, UPT, UR22, 0x23c00, URZ ;  /* 0x00023c0016107890 */ /* 0x000fec000fffe0ff */
[----:B------:R3:W-:Y:S02]  /*4b30*/  UTMALDG.4D.2CTA [UR72], [UR6], desc[UR38] ;  /* 0x00002648060075b4 */ /* 0x0007e40008219000 */
[----:B---3--:R-:W-:Y:S01]  /*4b40*/  UMOV UR75, UR24 ;  /* 0x00000018004b7c82 */ /* 0x008fe20008000000 */
[----:B------:R-:W-:Y:S01]  /*4b50*/  UMOV UR76, UR23 ;  /* 0x00000017004c7c82 */ /* 0x000fe20008000000 */
[----:B------:R-:W-:Y:S01]  /*4b60*/  UMOV UR77, UR21 ;  /* 0x00000015004d7c82 */ /* 0x000fe20008000000 */
[----:B------:R-:W-:Y:S01]  /*4b70*/  UMOV UR12, UR75 ;  /* 0x0000004b000c7c82 */ /* 0x000fe20008000000 */
[----:B------:R-:W-:Y:S01]  /*4b80*/  UMOV UR13, UR76 ;  /* 0x0000004c000d7c82 */ /* 0x000fe20008000000 */
[----:B------:R-:W-:Y:S01]  /*4b90*/  UMOV UR9, UR77 ;  /* 0x0000004d00097c82 */ /* 0x000fe20008000000 */
[----:B------:R-:W-:Y:S01]  /*4ba0*/  UMOV UR68, UR75 ;  /* 0x0000004b00447c82 */ /* 0x000fe20008000000 */
[----:B------:R3:W-:Y:S01]  /*4bb0*/  UTMALDG.4D.2CTA [UR8], [UR6], desc[UR38] ;  /* 0x00002608060075b4 */ /* 0x0007e20008219000 */
[----:B------:R-:W-:Y:S01]  /*4bc0*/  UMOV UR69, UR76 ;  /* 0x0000004c00457c82 */ /* 0x000fe20008000000 */
[----:B------:R-:W-:Y:S01]  /*4bd0*/  UMOV UR65, UR77 ;  /* 0x0000004d00417c82 */ /* 0x000fe20008000000 */
[----:B------:R-:W-:Y:S01]  /*4be0*/  UMOV UR60, UR75 ;  /* 0x0000004b003c7c82 */ /* 0x000fe20008000000 */
[----:B------:R-:W-:Y:S01]  /*4bf0*/  UMOV UR61, UR76 ;  /* 0x0000004c003d7c82 */ /* 0x000fe20008000000 */
[----:B------:R-:W-:Y:S01]  /*4c00*/  UMOV UR57, UR77 ;  /* 0x0000004d00397c82 */ /* 0x000fe20008000000 */
[----:B------:R-:W-:Y:S01]  /*4c10*/  UMOV UR52, UR75 ;  /* 0x0000004b00347c82 */ /* 0x000fe20008000000 */
[----:B------:R-:W-:Y:S01]  /*4c20*/  UMOV UR53, UR76 ;  /* 0x0000004c00357c82 */ /* 0x000fe20008000000 */
[----:B------:R-:W-:Y:S01]  /*4c30*/  UTMALDG.4D.2CTA [UR64], [UR6], desc[UR38] ;  /* 0x00002640060075b4 */ /* 0x000fe20008219000 */
        /* <DEDUP_REMOVED lines=10> */
[----:B------:R-:W-:Y:S01]  /*4ce0*/  UMOV UR25, UR77 ;  /* 0x0000004d00197c82 */ /* 0x000fe20008000000 */
[----:B------:R-:W-:Y:S01]  /*4cf0*/  UMOV UR20, UR75 ;  /* 0x0000004b00147c82 */ /* 0x000fe20008000000 */
[----:B------:R-:W-:Y:S01]  /*4d00*/  UMOV UR21, UR76 ;  /* 0x0000004c00157c82 */ /* 0x000fe20008000000 */
[----:B------:R-:W-:Y:S02]  /*4d10*/  UIADD3 UR23, UPT, UPT, UR76, 0x1, URZ ;  /* 0x000000014c177890 */ /* 0x000fe4000fffe0ff */
        /* <DEDUP_REMOVED lines=21> */
[----:B------:R-:W-:Y:S01]  /*4e70*/  UMOV UR11, UR27 ;  /* 0x0000001b000b7c82 */ /* 0x000fe20008000000 */
[----:B----4-:R-:W-:Y:S07]  /*4e80*/  UIADD3 UR24, UPT, UPT, UR75, 0x1, URZ ;  /* 0x000000014b187890 */ /* 0x010fee000fffe0ff */
[----:B------:R3:W-:Y:S01]  /*4e90*/  UTMALDG.4D.2CTA [UR8], [UR6], desc[UR38] ;  /* 0x00002608060075b4 */ /* 0x0007e20008219000 */
[----:B-1----:R-:W-:Y:S03]  /*4ea0*/  UISETP.NE.AND UP1, UPT, UR24, UR17, UPT ;  /* 0x000000111800728c */ /* 0x002fe6000bf25270 */
[----:B------:R-:W-:Y:S02]  /*4eb0*/  UMOV UR17, UR77 ;  /* 0x0000004d00117c82 */ /* 0x000fe40008000000 */
[----:B------:R-:W-:Y:S06]  /*4ec0*/  UTMALDG.4D.2CTA [UR16], [UR6], desc[UR38] ;  /* 0x00002610060075b4 */ /* 0x000fec0008219000 */
[----:B------:R-:W-:Y:S04]  /*4ed0*/  @UP1 UIADD3 UR23, UPT, UPT, UR76, URZ, URZ ;  /* 0x000000ff4c171290 */ /* 0x000fe8000fffe0ff */
[----:B------:R-:W-:Y:S02]  /*4ee0*/  UISETP.NE.AND UP0, UPT, UR23, UR62, UPT ;  /* 0x0000003e1700728c */ /* 0x000fe4000bf05270 */
[----:B---3--:R-:W-:Y:S01]  /*4ef0*/  UIADD3 UR8, UPT, UPT, UR22, 0x24000, URZ ;  /* 0x0002400016087890 */ /* 0x008fe2000fffe0ff */
[----:B------:R-:W-:Y:S02]  /*4f00*/  UMOV UR11, UR19 ;  /* 0x00000013000b7c82 */ /* 0x000fe40008000000 */
[----:B------:R-:W-:Y:S06]  /*4f10*/  UMOV UR22, UR54 ;  /* 0x0000003600167c82 */ /* 0x000fec0008000000 */
[----:B------:R1:W-:Y:S02]  /*4f20*/  UTMALDG.4D.2CTA [UR8], [UR6], desc[UR38] ;  /* 0x00002608060075b4 */ /* 0x0003e40008219000 */
[----:B-1----:R-:W-:Y:S02]  /*4f30*/  UIADD3 UR6, UPT, UPT, UR30, 0x1, URZ ;  /* 0x000000011e067890 */ /* 0x002fe4000fffe0ff */
[----:B------:R-:W-:Y:S02]  /*4f40*/  @UP0 UIADD3 UR6, UPT, UPT, UR30, URZ, URZ ;  /* 0x000000ff1e060290 */ /* 0x000fe4000fffe0ff */
[----:B------:R-:W-:Y:S02]  /*4f50*/  USEL UR8, UR23, URZ, UP0 ;  /* 0x000000ff17087287 */ /* 0x000fe40008000000 */
[----:B------:R-:W-:Y:S02]  /*4f60*/  UISETP.GT.U32.AND UP0, UPT, UR47, 0x1, UPT ;  /* 0x000000012f00788c */ /* 0x000fe4000bf04070 */
[----:B------:R-:W-:Y:S02]  /*4f70*/  USEL UR9, UR24, URZ, UP1 ;  /* 0x000000ff18097287 */ /* 0x000fe40008800000 */
[----:B------:R-:W-:Y:S01]  /*4f80*/  UIADD3 UR7, UPT, UPT, UR47, -0x1, URZ ;  /* 0xffffffff2f077890 */ /* 0x000fe2000fffe0ff */
[----:B------:R-:W-:Y:S01]  /*4f90*/  IMAD.U32 R0, RZ, RZ, UR8 ;  /* 0x00000008ff007e24 */ /* 0x000fe2000f8e00ff */
[----:B------:R-:W-:Y:S02]  /*4fa0*/  UMOV UR30, UR6 ;  /* 0x00000006001e7c82 */ /* 0x000fe40008000000 */
[----:B------:R-:W-:Y:S03]  /*4fb0*/  IMAD.U32 R44, RZ, RZ, UR9 ;  /* 0x00000009ff2c7e24 */ /* 0x000fe6000f8e00ff */
[----:B------:R-:W-:Y:S01]  /*4fc0*/  UMOV UR47, UR7 ;  /* 0x00000007002f7c82 */ /* 0x000fe20008000000 */
[----:B--2---:R-:W-:Y:S05]  /*4fd0*/  BRA.U UP0, `(.L_x_35) ;  /* 0xffffffed00cc7547 */ /* 0x004fea000b83ffff */
.L_x_29:
[----:B--2---:R-:W-:Y:S01]  /*4fe0*/  SHF.L.U32 R3, R2, 0x1f, RZ ;  /* 0x0000001f02037819 */ /* 0x004fe200000006ff */
[----:B------:R-:W-:-:S03]  /*4ff0*/  NOP ;  /* 0x0000000000007918 */ /* 0x000fc60000000000 */
[----:B---3--:R-:W2:Y:S02]  /*5000*/  SYNCS.PHASECHK.TRANS64.TRYWAIT P0, [UR55+0xb0], R3 ;  /* 0x0000b003ff0075a7 */ /* 0x008ea40008001137 */
[----:B--2---:R-:W-:Y:S05]  /*5010*/  @!P0 BRA `(.L_x_36) ;  /* 0x0000007000f08947 */ /* 0x004fea0003800000 */
.L_x_147:
[----:B------:R-:W3:Y:S01]  /*5020*/  LDS.128 R4, [UR55+0xf0] ;  /* 0x0000f037ff047984 */ /* 0x000ee20008000c00 */
[----:B------:R-:W-:Y:S01]  /*5030*/  UIADD3 UR4, UPT, UPT, UR55, 0xb8, URZ ;  /* 0x000000b837047890 */ /* 0x000fe2000fffe0ff */
[----:B------:R-:W-:Y:S01]  /*5040*/  R2UR UR7, R31 ;  /* 0x000000001f0772ca */ /* 0x000fe200000e0000 */
[----:B------:R-:W-:Y:S01]  /*5050*/  UISETP.GE.AND UP0, UPT, UR46, 0x1, UPT ;  /* 0x000000012e00788c */ /* 0x000fe2000bf06270 */
[----:B------:R-:W-:Y:S01]  /*5060*/  @!PT LDS RZ, [RZ] ;  /* 0x00000000fffff984 */ /* 0x000fe20000000800 */
[----:B------:R-:W-:Y:S01]  /*5070*/  @!PT LDS RZ, [RZ] ;  /* 0x00000000fffff984 */ /* 0x000fe20000000800 */
[----:B------:R-:W-:Y:S01]  /*5080*/  @!PT LDS RZ, [RZ] ;  /* 0x00000000fffff984 */ /* 0x000fe20000000800 */
[----:B------:R-:W-:Y:S01]  /*5090*/  @!PT LDS RZ, [RZ] ;  /* 0x00000000fffff984 */ /* 0x000fe20000000800 */
[----:B------:R4:W-:Y:S06]  /*50a0*/  MEMBAR.ALL.CTA ;  /* 0x0000000000007992 */ /* 0x0009ec0000008000 */
[----:B----4-:R-:W4:Y:S01]  /*50b0*/  FENCE.VIEW.ASYNC.S ;  /* 0x00000000000073c6 */ /* 0x010f220000000000 */
[----:B------:R-:W-:-:S09]  /*50c0*/  UPRMT UR4, URZ, 0x654, UR4 ;  /* 0x00000654ff047896 */ /* 0x000fd20008000004 */
[----:B----4-:R-:W-:Y:S01]  /*50d0*/  SYNCS.ARRIVE.TRANS64.RED.A1T0 RZ, [UR4], RZ ;  /* 0x000000ffffff79a7 */ /* 0x010fe20008100404 */
[----:B---3--:R-:W-:-:S13]  /*50e0*/  LOP3.LUT P0, RZ, R6, 0x1, RZ, 0xc0, !PT ;  /* 0x0000000106ff7812 */ /* 0x008fda000780c0ff */
[----:B------:R-:W-:Y:S01]  /*50f0*/  VOTEU.ANY UP1, P0 ;  /* 0x0000000000ff7886 */ /* 0x000fe20000020100 */
[----:B------:R-:W-:-:S13]  /*5100*/  PLOP3.LUT P0, PT, PT, PT, UP1, 0x80, 0x8 ;  /* 0x000000000008781c */ /* 0x000fda0003f0f018 */
[----:B--2---:R-:W-:Y:S02]  /*5110*/  @P0 MOV R0, R4 ;  /* 0x0000000400000202 */ /* 0x004fe40000000f00 */
[----:B------:R-:W-:Y:S02]  /*5120*/  @P0 LOP3.LUT R4, R5, 0xffff, RZ, 0xc0, !PT ;  /* 0x0000ffff05040812 */ /* 0x000fe400078ec0ff */
[----:B------:R-:W-:Y:S02]  /*5130*/  @P0 R2UR UR6, R0 ;  /* 0x00000000000602ca */ /* 0x000fe400000e0000 */
[----:B------:R-:W-:-:S11]  /*5140*/  @P0 R2UR UR5, R4 ;  /* 0x00000000040502ca */ /* 0x000fd600000e0000 */
[----:B------:R-:W-:Y:S02]  /*5150*/  @UP1 UMOV UR7, UR6 ;  /* 0x0000000600071c82 */ /* 0x000fe40008000000 */
[----:B------:R-:W-:Y:S01]  /*5160*/  IMAD.U32 R31, RZ, RZ, UR7 ;  /* 0x00000007ff1f7e24 */ /* 0x000fe2000f8e00ff */
[----:B------:R-:W-:Y:S01]  /*5170*/  @UP1 UMOV UR71, UR5 ;  /* 0x0000000500471c82 */ /* 0x000fe20008000000 */
[----:B------:R-:W-:Y:S05]  /*5180*/  BRA.U !UP0, `(.L_x_37) ;  /* 0x0000000108e47547 */ /* 0x000fea000b800000 */
[----:B------:R-:W2:Y:S01]  /*5190*/  LDCU.128 UR16, c[0x0][0xb10] ;  /* 0x00016200ff1077ac */ /* 0x000ea20008000c00 */
[----:B------:R-:W-:Y:S02]  /*51a0*/  R2UR UR8, R29 ;  /* 0x000000001d0872ca */ /* 0x000fe400000e0000 */
[----:B------:R-:W-:Y:S01]  /*51b0*/  R2UR UR9, R30 ;  /* 0x000000001e0972ca */ /* 0x000fe200000e0000 */
[----:B------:R-:W3:Y:S01]  /*51c0*/  LDCU UR20, c[0x0][0xb20] ;  /* 0x00016400ff1477ac */ /* 0x000ee20008000800 */
[----:B------:R-:W-:Y:S01]  /*51d0*/  R2UR UR21, R31 ;  /* 0x000000001f1572ca */ /* 0x000fe200000e0000 */
[----:B------:R-:W4:Y:S01]  /*51e0*/  LDCU UR13, c[0x0][0xb0c] ;  /* 0x00016180ff0d77ac */ /* 0x000f220008000800 */
[----:B------:R-:W5:Y:S01]  /*51f0*/  LDCU.64 UR14, c[0x0][0xb28] ;  /* 0x00016500ff0e77ac */ /* 0x000f620008000a00 */
[----:B------:R-:W-:-:S06]  /*5200*/  UISETP.NE.AND UP3, UPT, UR46, 0x1, UPT ;  /* 0x000000012e00788c */ /* 0x000fcc000bf65270 */
[----:B--2---:R-:W-:Y:S02]  /*5210*/  UIMAD.WIDE.U32 UR4, UR8, UR19, URZ ;  /* 0x00000013080472a5 */ /* 0x004fe4000f8e00ff */
[----:B------:R-:W-:Y:S02]  /*5220*/  UIMAD.WIDE.U32 UR6, UR9, UR16, URZ ;  /* 0x00000010090672a5 */ /* 0x000fe4000f8e00ff */
[----:B------:R-:W-:Y:S02]  /*5230*/  UISETP.NE.AND UP0, UPT, UR18, 0x1, UPT ;  /* 0x000000011200788c */ /* 0x000fe4000bf05270 */
[----:B------:R-:W-:Y:S01]  /*5240*/  UIMAD.WIDE.U32 UR10, UR71, UR19, URZ ;  /* 0x00000013470a72a5 */ /* 0x000fe2000f8e00ff */
[----:B------:R-:W-:Y:S01]  /*5250*/  UMOV UR4, UR5 ;  /* 0x0000000500047c82 */ /* 0x000fe20008000000 */
[----:B----4-:R-:W-:Y:S02]  /*5260*/  UISETP.NE.AND UP2, UPT, UR13, 0x1, UPT ;  /* 0x000000010d00788c */ /* 0x010fe4000bf45270 */
[----:B---3--:R-:W-:-:S03]  /*5270*/  USHF.R.U32.HI UR5, URZ, UR20, UR4 ;  /* 0x00000014ff057299 */ /* 0x008fc60008011604 */
[----:B------:R-:W-:Y:S01]  /*5280*/  UMOV UR4, UR7 ;  /* 0x0000000700047c82 */ /* 0x000fe20008000000 */
[----:B------:R-:W-:Y:S02]  /*5290*/  USEL UR8, UR8, UR5, !UP0 ;  /* 0x0000000508087287 */ /* 0x000fe4000c000000 */
[----:B------:R-:W-:Y:S02]  /*52a0*/  USHF.R.U32.HI UR4, URZ, UR17, UR4 ;  /* 0x00000011ff047299 */ /* 0x000fe40008011604 */
[----:B------:R-:W-:Y:S02]  /*52b0*/  UIMAD.WIDE.U32 UR6, UR21, UR16, URZ ;  /* 0x00000010150672a5 */ /* 0x000fe4000f8e00ff */
[----:B------:R-:W-:Y:S02]  /*52c0*/  USEL UR12, UR9, UR4, !UP2 ;  /* 0x00000004090c7287 */ /* 0x000fe4000d000000 */
[----:B-----5:R-:W-:Y:S01]  /*52d0*/  UIMAD.WIDE.U32 UR4, UR8, UR14, URZ ;  /* 0x0000000e080472a5 */ /* 0x020fe2000f8e00ff */
[----:B------:R-:W-:Y:S01]  /*52e0*/  UMOV UR9, UR11 ;  /* 0x0000000b00097c82 */ /* 0x000fe20008000000 */
[----:B------:R-:W-:-:S02]  /*52f0*/  UIMAD.WIDE.U32 UR10, UR12, UR14, URZ ;  /* 0x0000000e0c0a72a5 */ /* 0x000fc4000f8e00ff */
[----:B------:R-:W-:-:S03]  /*5300*/  USHF.R.U32.HI UR9, URZ, UR20, UR9 ;  /* 0x00000014ff097299 */ /* 0x000fc60008011609 */
[----:B------:R-:W-:Y:S01]  /*5310*/  UMOV UR4, UR5 ;  /* 0x0000000500047c82 */ /* 0x000fe20008000000 */
[----:B------:R-:W-:Y:S01]  /*5320*/  UMOV UR6, UR7 ;  /* 0x0000000700067c82 */ /* 0x000fe20008000000 */
[----:B------:R-:W-:Y:S01]  /*5330*/  @UP3 USHF.R.U32.HI UR8, URZ, UR15, UR4 ;  /* 0x0000000fff083299 */ /* 0x000fe20008011604 */
[----:B------:R-:W-:Y:S01]  /*5340*/  UMOV UR5, UR11 ;  /* 0x0000000b00057c82 */ /* 0x000fe20008000000 */
[----:B------:R-:W-:Y:S02]  /*5350*/  USHF.R.U32.HI UR17, URZ, UR17, UR6 ;  /* 0x00000011ff117299 */ /* 0x000fe40008011606 */
[----:B------:R-:W-:Y:S02]  /*5360*/  USEL UR4, UR71, UR9, !UP0 ;  /* 0x0000000947047287 */ /* 0x000fe4000c000000 */
[----:B------:R-:W-:Y:S02]  /*5370*/  @UP3 USHF.R.U32.HI UR12, URZ, UR15, UR5 ;  /* 0x0000000fff0c3299 */ /* 0x000fe40008011605 */
[----:B------:R-:W-:-:S02]  /*5380*/  UIMAD UR6, UR46, UR8, URZ ;  /* 0x000000082e0672a4 */ /* 0x000fc4000f8e02ff */
[----:B------:R-:W-:Y:S02]  /*5390*/  USEL UR5, UR21, UR17, !UP2 ;  /* 0x0000001115057287 */ /* 0x000fe4000d000000 */
[----:B------:R-:W-:Y:S02]  /*53a0*/  UIMAD UR8, UR46, UR12, URZ ;  /* 0x0000000c2e0872a4 */ /* 0x000fe4000f8e02ff */
[----:B------:R-:W-:Y:S02]  /*53b0*/  UISETP.GE.AND UP0, UPT, UR4, UR6, UPT ;  /* 0x000000060400728c */ /* 0x000fe4000bf06270 */
[----:B------:R-:W-:Y:S02]  /*53c0*/  UIMAD.WIDE.U32 UR6, UR4, UR14, URZ ;  /* 0x0000000e040672a5 */ /* 0x000fe4000f8e00ff */
[----:B------:R-:W-:Y:S02]  /*53d0*/  UISETP.GE.OR UP0, UPT, UR5, UR8, UP0 ;  /* 0x000000080500728c */ /* 0x000fe40008706670 */
[----:B------:R-:W-:-:S02]  /*53e0*/  UIMAD.WIDE.U32 UR8, UR5, UR14, URZ ;  /* 0x0000000e050872a5 */ /* 0x000fc4000f8e00ff */
[----:B------:R-:W-:Y:S01]  /*53f0*/  UIADD3 UR10, UPT, UPT, -UR4, URZ, URZ ;  /* 0x000000ff040a7290 */ /* 0x000fe2000fffe1ff */
[----:B------:R-:W-:Y:S02]  /*5400*/  UMOV UR6, UR7 ;  /* 0x0000000700067c82 */ /* 0x000fe40008000000 */
[----:B------:R-:W-:Y:S02]  /*5410*/  USHF.R.U32.HI UR6, URZ, UR15, UR6 ;  /* 0x0000000fff067299 */ /* 0x000fe40008011606 */
[----:B------:R-:W-:Y:S02]  /*5420*/  UIMAD UR10, UR18, UR10, UR71 ;  /* 0x0000000a120a72a4 */ /* 0x000fe4000f8e0247 */
[----:B------:R-:W-:Y:S01]  /*5430*/  USEL UR6, UR4, UR6, !UP3 ;  /* 0x0000000604067287 */ /* 0x000fe2000d800000 */
[----:B------:R-:W-:Y:S01]  /*5440*/  @!UP0 UMOV UR7, UR9 ;  /* 0x0000000900078c82 */ /* 0x000fe20008000000 */
[----:B------:R-:W-:Y:S02]  /*5450*/  UIADD3 UR9, UPT, UPT, -UR5, URZ, URZ ;  /* 0x000000ff05097290 */ /* 0x000fe4000fffe1ff */
[----:B------:R-:W-:-:S02]  /*5460*/  @!UP0 USHF.R.U32.HI UR7, URZ, UR15, UR7 ;  /* 0x0000000fff078299 */ /* 0x000fc40008011607 */
[----:B------:R-:W-:Y:S02]  /*5470*/  UIADD3 UR8, UPT, UPT, -UR6, URZ, URZ ;  /* 0x000000ff06087290 */ /* 0x000fe4000fffe1ff */
[----:B------:R-:W-:Y:S02]  /*5480*/  @!UP0 USEL UR7, UR5, UR7, !UP3 ;  /* 0x0000000705078287 */ /* 0x000fe4000d800000 */
[----:B------:R-:W-:Y:S02]  /*5490*/  UIMAD UR8, UR46, UR8, UR4 ;  /* 0x000000082e0872a4 */ /* 0x000fe4000f8e0204 */
[----:B------:R-:W-:Y:S02]  /*54a0*/  @!UP0 UIADD3 UR6, UPT, UPT, UR6, -UR7, URZ ;  /* 0x8000000706068290 */ /* 0x000fe4000fffe0ff */
[----:B------:R-:W-:Y:S02]  /*54b0*/  @!UP0 UIMAD UR7, UR8, UR12, UR7 ;  /* 0x0000000c080782a4 */ /* 0x000fe4000f8e0207 */
[----:B------:R-:W-:-:S02]  /*54c0*/  @!UP0 UIMAD UR4, UR46, UR6, UR5 ;  /* 0x000000062e0482a4 */ /* 0x000fc4000f8e0205 */
[----:B------:R-:W-:Y:S02]  /*54d0*/  UIMAD UR6, UR13, UR9, UR21 ;  /* 0x000000090d0672a4 */ /* 0x000fe4000f8e0215 */
[----:B------:R-:W-:Y:S01]  /*54e0*/  UIMAD UR71, UR4, UR18, UR10 ;  /* 0x00000012044772a4 */ /* 0x000fe2000f8e020a */
[----:B------:R-:W-:Y:S02]  /*54f0*/  @!UP0 UMOV UR5, UR7 ;  /* 0x0000000700058c82 */ /* 0x000fe40008000000 */
[----:B------:R-:W-:-:S06]  /*5500*/  UIMAD UR4, UR5, UR13, UR6 ;  /* 0x0000000d050472a4 */ /* 0x000fcc000f8e0206 */
[----:B------:R-:W-:-:S07]  /*5510*/  IMAD.U32 R31, RZ, RZ, UR4 ;  /* 0x00000004ff1f7e24 */ /* 0x000fce000f8e00ff */
.L_x_37:
[----:B------:R-:W2:Y:S02]  /*5520*/  LDCU UR4, c[0x0][0xb30] ;  /* 0x00016600ff0477ac */ /* 0x000ea40008000800 */
[----:B--2---:R-:W-:-:S09]  /*5530*/  UISETP.NE.AND UP0, UPT, UR4, 0x1, UPT ;  /* 0x000000010400788c */ /* 0x004fd2000bf05270 */
[----:B------:R-:W-:Y:S05]  /*5540*/  BRA.U UP0, `(.L_x_38) ;  /* 0x00000001004c7547 */ /* 0x000fea000b800000 */
[----:B------:R-:W2:Y:S01]  /*5550*/  LDCU.128 UR8, c[0x0][0xb10] ;  /* 0x00016200ff0877ac */ /* 0x000ea20008000c00 */
[----:B------:R-:W-:Y:S01]  /*5560*/  R2UR UR14, R31 ;  /* 0x000000001f0e72ca */ /* 0x000fe200000e0000 */
[----:B------:R-:W3:Y:S01]  /*5570*/  LDCU UR12, c[0x0][0xb0c] ;  /* 0x00016180ff0c77ac */ /* 0x000ee20008000800 */
[----:B------:R-:W4:Y:S11]  /*5580*/  LDCU UR13, c[0x0][0xb20] ;  /* 0x00016400ff0d77ac */ /* 0x000f360008000800 */
[----:B--2---:R-:W-:-:S02]  /*5590*/  UIMAD.WIDE.U32 UR6, UR14, UR8, URZ ;  /* 0x000000080e0672a5 */ /* 0x004fc4000f8e00ff */
[----:B------:R-:W-:Y:S02]  /*55a0*/  UIMAD.WIDE.U32 UR4, UR71, UR11, URZ ;  /* 0x0000000b470472a5 */ /* 0x000fe4000f8e00ff */
[----:B---3--:R-:W-:Y:S02]  /*55b0*/  UISETP.NE.AND UP2, UPT, UR12, 0x1, UPT ;  /* 0x000000010c00788c */ /* 0x008fe4000bf45270 */
[----:B------:R-:W-:Y:S01]  /*55c0*/  UISETP.NE.AND UP0, UPT, UR10, 0x1, UPT ;  /* 0x000000010a00788c */ /* 0x000fe2000bf05270 */
[----:B------:R-:W-:Y:S02]  /*55d0*/  UMOV UR6, UR7 ;  /* 0x0000000700067c82 */ /* 0x000fe40008000000 */
[----:B------:R-:W-:Y:S01]  /*55e0*/  UMOV UR4, UR5 ;  /* 0x0000000500047c82 */ /* 0x000fe20008000000 */
[----:B------:R-:W-:Y:S02]  /*55f0*/  USHF.R.U32.HI UR6, URZ, UR9, UR6 ;  /* 0x00000009ff067299 */ /* 0x000fe40008011606 */
[----:B----4-:R-:W-:-:S02]  /*5600*/  USHF.R.U32.HI UR4, URZ, UR13, UR4 ;  /* 0x0000000dff047299 */ /* 0x010fc40008011604 */
[----:B------:R-:W-:Y:S02]  /*5610*/  USEL UR5, UR14, UR6, !UP2 ;  /* 0x000000060e057287 */ /* 0x000fe4000d000000 */
[----:B------:R-:W-:-:S04]  /*5620*/  USEL UR4, UR71, UR4, !UP0 ;  /* 0x0000000447047287 */ /* 0x000fc8000c000000 */
[----:B------:R-:W-:Y:S02]  /*5630*/  UIADD3 UR6, UPT, UPT, UR5, -UR4, URZ ;  /* 0x8000000405067290 */ /* 0x000fe4000fffe0ff */
[----:B------:R-:W-:Y:S02]  /*5640*/  UIADD3 UR4, UPT, UPT, -UR5, UR4, URZ ;  /* 0x0000000405047290 */ /* 0x000fe4000fffe1ff */
[----:B------:R-:W-:Y:S02]  /*5650*/  UIMAD UR71, UR6, UR10, UR71 ;  /* 0x0000000a064772a4 */ /* 0x000fe4000f8e0247 */
[----:B------:R-:W-:-:S06]  /*5660*/  UIMAD UR14, UR4, UR12, UR14 ;  /* 0x0000000c040e72a4 */ /* 0x000fcc000f8e020e */
[----:B------:R-:W-:-:S07]  /*5670*/  MOV R31, UR14 ;  /* 0x0000000e001f7c02 */ /* 0x000fce0008000f00 */
.L_x_38:
[----:B------:R-:W-:Y:S01]  /*5680*/  R2UR UR6, R63 ;  /* 0x000000003f0672ca */ /* 0x000fe200000e0000 */
[----:B------:R-:W-:Y:S01]  /*5690*/  UMOV UR47, UR70 ;  /* 0x00000046002f7c82 */ /* 0x000fe20008000000 */
[----:B------:R-:W-:Y:S02]  /*56a0*/  R2UR UR5, R31 ;  /* 0x000000001f0572ca */ /* 0x000fe400000e0000 */
[----:B------:R-:W-:Y:S02]  /*56b0*/  R2UR UR4, R62 ;  /* 0x000000003e0472ca */ /* 0x000fe400000e0000 */
[----:B------:R-:W-:Y:S02]  /*56c0*/  PLOP3.LUT P1, PT, PT, PT, PT, 0x80, 0x8 ;  /* 0x000000000008781c */ /* 0x000fe40003f2f070 */
[----:B------:R-:W-:-:S07]  /*56d0*/  LOP3.LUT R2, R2, 0x1, RZ, 0x3c, !PT ;  /* 0x0000000102027812 */ /* 0x000fce00078e3cff */
[----:B------:R-:W-:Y:S02]  /*56e0*/  UIADD3 UR44, UPT, UPT, UR5, UR6, URZ ;  /* 0x00000006052c7290 */ /* 0x000fe4000fffe0ff */
[----:B------:R-:W-:Y:S01]  /*56f0*/  UIADD3 UR20, UPT, UPT, UR71, UR4, URZ ;  /* 0x0000000447147290 */ /* 0x000fe2000fffe0ff */
[----:B------:R-:W-:Y:S11]  /*5700*/  BRA.U UP1, `(.L_x_39) ;  /* 0xffffffc101487547 */ /* 0x000ff6000b83ffff */
[----:B------:R-:W-:Y:S01]  /*5710*/  UIADD3 UR55, UPT, UPT, UR55, 0x30, URZ ;  /* 0x0000003037377890 */ /* 0x000fe2000fffe0ff */
[----:B------:R-:W-:-:S03]  /*5720*/  MOV R3, UR31 ;  /* 0x0000001f00037c02 */ /* 0x000fc60008000f00 */
[----:B------:R-:W-:Y:S01]  /*5730*/  ULEA UR4, UR54, UR55, 0x3 ;  /* 0x0000003736047291 */ /* 0x000fe2000f8e18ff */
[----:B------:R-:W-:-:S08]  /*5740*/  SHF.L.U32 R3, R3, 0x1f, RZ ;  /* 0x0000001f03037819 */ /* 0x000fd000000006ff */
[----:B------:R-:W2:Y:S02]  /*5750*/  SYNCS.PHASECHK.TRANS64.TRYWAIT P0, [UR4], R3 ;  /* 0x00000003ff0075a7 */ /* 0x000ea40008001104 */
[----:B--2---:R-:W-:Y:S05]  /*5760*/  @!P0 BRA `(.L_x_40) ;  /* 0x0000006c00348947 */ /* 0x004fea0003800000 */
.L_x_149:
[----:B------:R-:W-:-:S04]  /*5770*/  UIADD3 UR4, UPT, UPT, UR54, 0x1, URZ ;  /* 0x0000000136047890 */ /* 0x000fc8000fffe0ff */
[----:B------:R-:W-:-:S04]  /*5780*/  UISETP.NE.AND UP0, UPT, UR4, 0x6, UPT ;  /* 0x000000060400788c */ /* 0x000fc8000bf05270 */
[----:B------:R-:W-:Y:S02]  /*5790*/  USEL UR5, URZ, 0x1, UP0 ;  /* 0x00000001ff057887 */ /* 0x000fe40008000000 */
[----:B------:R-:W-:Y:S02]  /*57a0*/  USEL UR4, UR4, URZ, UP0 ;  /* 0x000000ff04047287 */ /* 0x000fe40008000000 */
[----:B------:R-:W-:Y:S02]  /*57b0*/  ULOP3.LUT UR6, UR31, UR5, URZ, 0x3c, !UPT ;  /* 0x000000051f067292 */ /* 0x000fe4000f8e3cff */
[----:B------:R-:W-:-:S04]  /*57c0*/  ULEA UR5, UR4, UR55, 0x3 ;  /* 0x0000003704057291 */ /* 0x000fc8000f8e18ff */
[----:B--2---:R-:W-:-:S04]  /*57d0*/  MOV R3, UR6 ;  /* 0x0000000600037c02 */ /* 0x004fc80008000f00 */
[----:B------:R-:W-:-:S04]  /*57e0*/  SHF.L.U32 R3, R3, 0x1f, RZ ;  /* 0x0000001f03037819 */ /* 0x000fc800000006ff */
[----:B------:R-:W2:Y:S02]  /*57f0*/  SYNCS.PHASECHK.TRANS64.TRYWAIT P0, [UR5], R3 ;  /* 0x00000003ff0075a7 */ /* 0x000ea40008001105 */
[----:B--2---:R-:W-:Y:S05]  /*5800*/  @!P0 BRA `(.L_x_41) ;  /* 0x0000006c00248947 */ /* 0x004fea0003800000 */
.L_x_151:
        /* <DEDUP_REMOVED lines=10> */
.L_x_153:
        /* <DEDUP_REMOVED lines=10> */
.L_x_155:
        /* <DEDUP_REMOVED lines=10> */
.L_x_157:
[----:B------:R-:W-:-:S04]  /*59f0*/  UIADD3 UR4, UPT, UPT, UR4, 0x1, URZ ;  /* 0x0000000104047890 */ /* 0x000fc8000fffe0ff */
[----:B------:R-:W-:-:S04]  /*5a00*/  UISETP.NE.AND UP0, UPT, UR4, 0x6, UPT ;  /* 0x000000060400788c */ /* 0x000fc8000bf05270 */
[----:B------:R-:W-:Y:S02]  /*5a10*/  USEL UR5, URZ, 0x1, UP0 ;  /* 0x00000001ff057887 */ /* 0x000fe40008000000 */
[----:B------:R-:W-:Y:S02]  /*5a20*/  USEL UR4, UR4, URZ, UP0 ;  /* 0x000000ff04047287 */ /* 0x000fe40008000000 */
[----:B------:R-:W-:Y:S02]  /*5a30*/  ULOP3.LUT UR5, UR6, UR5, URZ, 0x3c, !UPT ;  /* 0x0000000506057292 */ /* 0x000fe4000f8e3cff */
[----:B------:R-:W-:-:S04]  /*5a40*/  ULEA UR4, UR4, UR55, 0x3 ;  /* 0x0000003704047291 */ /* 0x000fc8000f8e18ff */
[----:B------:R-:W-:Y:S02]  /*5a50*/  IMAD.U32 R2, RZ, RZ, UR5 ;  /* 0x00000005ff027e24 */ /* 0x000fe4000f8e00ff */
[----:B--2---:R-:W-:-:S03]  /*5a60*/  MOV R0, UR4 ;  /* 0x0000000400007c02 */ /* 0x004fc60008000f00 */
[----:B------:R-:W-:-:S07]  /*5a70*/  SHF.L.U32 R3, R2, 0x1f, RZ ;  /* 0x0000001f02037819 */ /* 0x000fce00000006ff */
.L_x_45:
[----:B--2---:R2:W3:Y:S02]  /*5a80*/  SYNCS.PHASECHK.TRANS64.TRYWAIT P0, [R0+URZ], R3 ;  /* 0x00000003000075a7 */ /* 0x0044e400080011ff */
[----:B---3--:R-:W-:Y:S05]  /*5a90*/  @!P0 NANOSLEEP.SYNCS 0x989680 ;  /* 0x009896800000895d */ /* 0x008fea0003900000 */
[----:B------:R-:W3:Y:S02]  /*5aa0*/  @!P0 SYNCS.PHASECHK.TRANS64 P0, [R0+URZ], R3 ;  /* 0x00000003000085a7 */ /* 0x000ee400080010ff */
[----:B-1-3--:R-:W-:Y:S05]  /*5ab0*/  @P0 EXIT ;  /* 0x000000000000094d */ /* 0x00afea0003800000 */
[----:B------:R-:W-:Y:S05]  /*5ac0*/  BRA `(.L_x_45) ;  /* 0xfffffffc00ec7947 */ /* 0x000fea000383ffff */
.L_x_21:
[----:B------:R-:W2:Y:S02]  /*5ad0*/  S2UR UR4, SR_CgaCtaId ;  /* 0x00000000000479c3 */ /* 0x000ea40000008800 */
[----:B--2---:R-:W-:-:S04]  /*5ae0*/  UISETP.NE.AND UP0, UPT, UR4, URZ, UPT ;  /* 0x000000ff0400728c */ /* 0x004fc8000bf05270 */
[----:B------:R-:W-:-:S09]  /*5af0*/  UISETP.NE.OR UP0, UPT, UR18, 0x1, UP0 ;  /* 0x000000011200788c */ /* 0x000fd20008705670 */
[----:B------:R-:W-:Y:S05]  /*5b00*/  BRA.U UP0, `(.L_x_46) ;  /* 0x0000000100b47547 */ /* 0x000fea000b800000 */
[----:B------:R-:W2:Y:S01]  /*5b10*/  S2UR UR5, SR_CgaCtaId ;  /* 0x00000000000579c3 */ /* 0x000ea20000008800 */
[----:B------:R-:W-:Y:S01]  /*5b20*/  UMOV UR4, 0x400 ;  /* 0x0000040000047882 */ /* 0x000fe20000000000 */
[----:B------:R-:W-:Y:S01]  /*5b30*/  HFMA2 R3, -RZ, RZ, 0, 5.9604644775390625e-08 ;  /* 0x00000001ff037431 */ /* 0x000fe200000001ff */
[----:B------:R-:W-:Y:S01]  /*5b40*/  ISETP.GE.U32.AND P0, PT, R0, 0x2, PT ;  /* 0x000000020000780c */ /* 0x000fe20003f06070 */
[----:B------:R-:W-:Y:S01]  /*5b50*/  IMAD.MOV.U32 R8, RZ, RZ, RZ ;  /* 0x000000ffff087224 */ /* 0x000fe200078e00ff */
[----:B--2---:R-:W-:-:S04]  /*5b60*/  ULEA UR4, UR5, UR4, 0x18 ;  /* 0x0000000405047291 */ /* 0x004fc8000f8ec0ff */
[----:B------:R-:W-:Y:S02]  /*5b70*/  UIADD3 UR5, UPT, UPT, UR4, 0xb8, URZ ;  /* 0x000000b804057890 */ /* 0x000fe4000fffe0ff */
[----:B------:R-:W-:Y:S02]  /*5b80*/  UIADD3 UR8, UPT, UPT, UR4, 0xb0, URZ ;  /* 0x000000b004087890 */ /* 0x000fe4000fffe0ff */
[----:B------:R-:W-:-:S12]  /*5b90*/  UPRMT UR5, URZ, 0x654, UR5 ;  /* 0x00000654ff057896 */ /* 0x000fd80008000005 */
.L_x_49:
[----:B------:R-:W-:Y:S01]  /*5ba0*/  SHF.L.U32 R7, R3, 0x1f, RZ ;  /* 0x0000001f03077819 */ /* 0x000fe200000006ff */
[----:B------:R-:W-:Y:S02]  /*5bb0*/  IMAD.U32 R9, RZ, RZ, UR8 ;  /* 0x00000008ff097e24 */ /* 0x000fe4000f8e00ff */
[----:B------:R-:W-:Y:S01]  /*5bc0*/  @!P0 IMAD.MOV.U32 R5, RZ, RZ, 0x10 ;  /* 0x00000010ff058424 */ /* 0x000fe200078e00ff */
[----:B------:R-:W2:Y:S02]  /*5bd0*/  SYNCS.PHASECHK.TRANS64.TRYWAIT P1, [UR4+0xb8], R7 ;  /* 0x0000b807ff0075a7 */ /* 0x000ea40008021104 */
[----:B------:R-:W-:-:S04]  /*5be0*/  PRMT R9, R0, 0x654, R9 ;  /* 0x0000065400097816 */ /* 0x000fc80000000009 */
[----:B------:R-:W-:Y:S01]  /*5bf0*/  SEL R2, R9, R2, !P0 ;  /* 0x0000000209027207 */ /* 0x000fe20004000000 */
[----:B--2---:R-:W-:Y:S06]  /*5c00*/  @!P1 BRA `(.L_x_47) ;  /* 0x0000006800849947 */ /* 0x004fec0003800000 */
.L_x_159:
[----:B------:R-:W-:Y:S01]  /*5c10*/  UIADD3 UR6, UPT, UPT, UR4, 0xf0, URZ ;  /* 0x000000f004067890 */ /* 0x000fe2000fffe0ff */
[----:B------:R3:W-:Y:S01]  /*5c20*/  @!P0 SYNCS.ARRIVE.TRANS64.RED RZ, [R2+URZ], R5 ;  /* 0x0000000502ff89a7 */ /* 0x0007e200080004ff */
[----:B------:R-:W-:Y:S01]  /*5c30*/  UIADD3 UR7, UPT, UPT, UR4, 0xb0, URZ ;  /* 0x000000b004077890 */ /* 0x000fe2000fffe0ff */
[----:B------:R-:W-:-:S08]  /*5c40*/  LOP3.LUT R3, R3, 0x1, RZ, 0x3c, !PT ;  /* 0x0000000103037812 */ /* 0x000fd000078e3cff */
[----:B------:R-:W-:Y:S06]  /*5c50*/  UGETNEXTWORKID.BROADCAST [UR6], [UR7] ;  /* 0x00000000060073ca */ /* 0x000fec0008000100 */
[----:B---3--:R-:W-:-:S04]  /*5c60*/  SHF.L.U32 R5, R8, 0x1f, RZ ;  /* 0x0000001f08057819 */ /* 0x008fc800000006ff */
[----:B------:R-:W3:Y:S02]  /*5c70*/  SYNCS.PHASECHK.TRANS64.TRYWAIT P1, [UR4+0xb0], R5 ;  /* 0x0000b005ff0075a7 */ /* 0x000ee40008021104 */
[----:B---3--:R-:W-:Y:S05]  /*5c80*/  @!P1 BRA `(.L_x_48) ;  /* 0x00000068007c9947 */ /* 0x008fea0003800000 */
.L_x_161:
[----:B--2---:R-:W2:Y:S01]  /*5c90*/  LDS.128 R4, [UR4+0xf0] ;  /* 0x0000f004ff047984 */ /* 0x004ea20008000c00 */
[----:B------:R-:W-:Y:S01]  /*5ca0*/  LOP3.LUT R8, R8, 0x1, RZ, 0x3c, !PT ;  /* 0x0000000108087812 */ /* 0x000fe200078e3cff */
[----:B------:R-:W-:Y:S01]  /*5cb0*/  @!PT LDS RZ, [RZ] ;  /* 0x00000000fffff984 */ /* 0x000fe20000000800 */
[----:B------:R-:W-:Y:S01]  /*5cc0*/  @!PT LDS RZ, [RZ] ;  /* 0x00000000fffff984 */ /* 0x000fe20000000800 */
[----:B------:R-:W-:Y:S01]  /*5cd0*/  @!PT LDS RZ, [RZ] ;  /* 0x00000000fffff984 */ /* 0x000fe20000000800 */
[----:B------:R-:W-:Y:S01]  /*5ce0*/  @!PT LDS RZ, [RZ] ;  /* 0x00000000fffff984 */ /* 0x000fe20000000800 */
[----:B------:R3:W-:Y:S06]  /*5cf0*/  MEMBAR.ALL.CTA ;  /* 0x0000000000007992 */ /* 0x0007ec0000008000 */
[----:B---3--:R-:W3:Y:S02]  /*5d00*/  FENCE.VIEW.ASYNC.S ;  /* 0x00000000000073c6 */ /* 0x008ee40000000000 */
[----:B---3--:R-:W-:Y:S01]  /*5d10*/  SYNCS.ARRIVE.TRANS64.RED.A1T0 RZ, [UR5], RZ ;  /* 0x000000ffffff79a7 */ /* 0x008fe20008100405 */
[----:B--2---:R-:W-:-:S13]  /*5d20*/  LOP3.LUT P1, RZ, R6, 0x1, RZ, 0xc0, !PT ;  /* 0x0000000106ff7812 */ /* 0x004fda000782c0ff */
[----:B------:R-:W-:Y:S05]  /*5d30*/  @P1 BRA `(.L_x_49) ;  /* 0xfffffffc00981947 */ /* 0x000fea000383ffff */
[----:B------:R-:W-:-:S04]  /*5d40*/  SHF.L.U32 R0, R3, 0x1f, RZ ;  /* 0x0000001f03007819 */ /* 0x000fc800000006ff */
[----:B------:R-:W2:Y:S02]  /*5d50*/  SYNCS.PHASECHK.TRANS64 P0, [UR4+0xb8], R0 ;  /* 0x0000b800ff0075a7 */ /* 0x000ea40008001004 */
[----:B-12---:R-:W-:Y:S05]  /*5d60*/  @P0 EXIT ;  /* 0x000000000000094d */ /* 0x006fea0003800000 */
[----:B------:R-:W-:-:S07]  /*5d70*/  MOV R0, UR4 ;  /* 0x0000000400007c02 */ /* 0x000fce0008000f00 */
.L_x_50:
[----:B-1----:R-:W-:-:S04]  /*5d80*/  SHF.L.U32 R5, R3, 0x1f, RZ ;  /* 0x0000001f03057819 */ /* 0x002fc800000006ff */
[----:B------:R1:W2:Y:S03]  /*5d90*/  SYNCS.PHASECHK.TRANS64.TRYWAIT P0, [R0+URZ+0xb8], R5 ;  /* 0x0000b805000075a7 */ /* 0x0002a600080011ff */
[----:B--2---:R-:W-:Y:S05]  /*5da0*/  @!P0 NANOSLEEP.SYNCS 0x989680 ;  /* 0x009896800000895d */ /* 0x004fea0003900000 */
[----:B------:R-:W2:Y:S02]  /*5db0*/  @!P0 SYNCS.PHASECHK.TRANS64 P0, [R0+URZ+0xb8], R5 ;  /* 0x0000b805000085a7 */ /* 0x000ea400080010ff */
[----:B--2---:R-:W-:Y:S05]  /*5dc0*/  @P0 EXIT ;  /* 0x000000000000094d */ /* 0x004fea0003800000 */
[----:B------:R-:W-:Y:S05]  /*5dd0*/  BRA `(.L_x_50) ;  /* 0xfffffffc00e87947 */ /* 0x000fea000383ffff */
.L_x_46:
[----:B------:R-:W-:Y:S05]  /*5de0*/  BRA.U UP4, `(.L_x_51) ;  /* 0x0000001504207547 */ /* 0x000fea000b800000 */
[----:B------:R-:W2:Y:S01]  /*5df0*/  S2UR UR4, SR_CgaCtaId ;  /* 0x00000000000479c3 */ /* 0x000ea20000008800 */
[----:B------:R-:W-:Y:S01]  /*5e00*/  UMOV UR5, 0x40 ;  /* 0x0000004000057882 */ /* 0x000fe20000000000 */
[----:B------:R-:W-:Y:S01]  /*5e10*/  NOP ;  /* 0x0000000000007918 */ /* 0x000fe20000000000 */
[----:B------:R-:W-:Y:S01]  /*5e20*/  UMOV UR6, 0x400 ;  /* 0x0000040000067882 */ /* 0x000fe20000000000 */
[----:B--2---:R-:W-:Y:S02]  /*5e30*/  ULEA UR5, UR4, UR5, 0x18 ;  /* 0x0000000504057291 */ /* 0x004fe4000f8ec0ff */
[----:B------:R-:W-:-:S07]  /*5e40*/  ULEA UR6, UR4, UR6, 0x18 ;  /* 0x0000000604067291 */ /* 0x000fce000f8ec0ff */
[----:B------:R-:W2:Y:S02]  /*5e50*/  LDS.U8 R0, [UR5+0x1c] ;  /* 0x00001c05ff007984 */ /* 0x000ea40008000000 */
[----:B--2---:R-:W-:-:S13]  /*5e60*/  ISETP.NE.AND P0, PT, R0, RZ, PT ;  /* 0x000000ff0000720c */ /* 0x004fda0003f05270 */
[----:B------:R-:W-:Y:S05]  /*5e70*/  @P0 BRA `(.L_x_52) ;  /* 0x0000000400080947 */ /* 0x000fea0003800000 */
[----:B------:R-:W-:Y:S02]  /*5e80*/  UISETP.NE.U32.AND UP1, UPT, UR50, 0x1, UPT ;  /* 0x000000013200788c */ /* 0x000fe4000bf25070 */
[----:B------:R-:W-:-:S07]  /*5e90*/  UIADD3 UR7, UPT, UPT, UR5, 0x8, URZ ;  /* 0x0000000805077890 */ /* 0x000fce000fffe0ff */
[----:B------:R-:W-:Y:S05]  /*5ea0*/  BRA.U !UP1, `(.L_x_53) ;  /* 0x00000001099c7547 */ /* 0x000fea000b800000 */
[----:B------:R-:W-:Y:S01]  /*5eb0*/  ELECT P0, URZ, PT ;  /* 0x0000000000ff782f */ /* 0x000fe20003800000 */
[----:B------:R-:W-:-:S12]  /*5ec0*/  BSSY B0, `(.L_x_53) ;  /* 0x0000025000007945 */ /* 0x000fd80003800000 */
[----:B------:R-:W-:Y:S05]  /*5ed0*/  @!P0 BRA `(.L_x_54) ;  /* 0x00000000008c8947 */ /* 0x000fea0003800000 */
[----:B------:R-:W-:-:S05]  /*5ee0*/  UMOV UR4, 0x10 ;  /* 0x0000001000047882 */ /* 0x000fca0000000000 */
[----:B------:R-:W-:Y:S04]  /*5ef0*/  DEPBAR.LE SB2, 0x36 ;  /* 0x0000ad800000791a */ /* 0x000fe80000000000 */
[----:B------:R-:W2:Y:S02]  /*5f00*/  UTCATOMSWS.2CTA.FIND_AND_SET.ALIGN UP0, UR4, UR4 ;  /* 0x00000004000475e3 */ /* 0x000ea40008200800 */
[----:B--2---:R-:W-:Y:S01]  /*5f10*/  MOV R11, UR4 ;  /* 0x00000004000b7c02 */ /* 0x004fe20008000f00 */
[----:B------:R-:W-:Y:S06]  /*5f20*/  BRA.U UP0, `(.L_x_55) ;  /* 0x0000000100187547 */ /* 0x000fec000b800000 */
.L_x_56:
[----:B------:R-:W-:Y:S05]  /*5f30*/  NANOSLEEP 0x64 ;  /* 0x000000640000795d */ /* 0x000fea0003800000 */
[----:B------:R-:W-:-:S05]  /*5f40*/  UMOV UR4, 0x10 ;  /* 0x0000001000047882 */ /* 0x000fca0000000000 */
[----:B------:R-:W-:Y:S04]  /*5f50*/  DEPBAR.LE SB2, 0x36 ;  /* 0x0000ad800000791a */ /* 0x000fe80000000000 */
[----:B------:R-:W2:Y:S02]  /*5f60*/  UTCATOMSWS.2CTA.FIND_AND_SET.ALIGN UP0, UR4, UR4 ;  /* 0x00000004000475e3 */ /* 0x000ea40008200800 */
[----:B--2---:R-:W-:Y:S01]  /*5f70*/  MOV R11, UR4 ;  /* 0x00000004000b7c02 */ /* 0x004fe20008000f00 */
[----:B------:R-:W-:Y:S05]  /*5f80*/  BRA.U !UP0, `(.L_x_56) ;  /* 0xfffffffd08e87547 */ /* 0x000fea000b83ffff */
.L_x_55:
[----:B------:R-:W2:Y:S01]  /*5f90*/  LDS R7, [UR5+0x10] ;  /* 0x00001005ff077984 */ /* 0x000ea20008000800 */
[----:B------:R-:W-:Y:S01]  /*5fa0*/  IMAD.U32 R5, RZ, RZ, UR6 ;  /* 0x00000006ff057e24 */ /* 0x000fe2000f8e00ff */
[----:B------:R-:W-:-:S03]  /*5fb0*/  MOV R4, UR49 ;  /* 0x0000003100047c02 */ /* 0x000fc60008000f00 */
[----:B------:R-:W-:Y:S01]  /*5fc0*/  VIADD R5, R5, 0x100 ;  /* 0x0000010005057836 */ /* 0x000fe20000000000 */
[----:B--2---:R-:W-:-:S04]  /*5fd0*/  SHF.L.U32 R7, R7, 0x1f, RZ ;  /* 0x0000001f07077819 */ /* 0x004fc800000006ff */
[----:B------:R-:W2:Y:S02]  /*5fe0*/  SYNCS.PHASECHK.TRANS64.TRYWAIT P0, [UR5+0x8], R7 ;  /* 0x00000807ff0075a7 */ /* 0x000ea40008001105 */
[----:B--2---:R-:W-:Y:S05]  /*5ff0*/  @P0 BRA `(.L_x_57) ;  /* 0x0000000000080947 */ /* 0x004fea0003800000 */
[----:B------:R-:W2:Y:S02]  /*6000*/  SYNCS.PHASECHK.TRANS64.TRYWAIT P0, [UR5+0x8], R7 ;  /* 0x00000807ff0075a7 */ /* 0x000ea40008001105 */
[----:B--2---:R-:W-:Y:S05]  /*6010*/  @!P0 BRA `(.L_x_58) ;  /* 0x0000006400b08947 */ /* 0x004fea0003800000 */
.L_x_57:
[----:B--2---:R-:W-:Y:S01]  /*6020*/  HFMA2 R0, -RZ, RZ, 0, 5.9604644775390625e-08 ;  /* 0x00000001ff007431 */ /* 0x004fe200000001ff */
[----:B------:R-:W-:Y:S01]  /*6030*/  UPRMT UR4, UR49, 0x654, UR7 ;  /* 0x0000065431047896 */ /* 0x000fe20008000007 */
[----:B------:R-:W-:Y:S01]  /*6040*/  IMAD.MOV.U32 R8, RZ, RZ, 0xffff ;  /* 0x0000ffffff087424 */ /* 0x000fe200078e00ff */
[----:B------:R-:W-:Y:S01]  /*6050*/  PRMT R4, R4, 0x654, R5 ;  /* 0x0000065404047816 */ /* 0x000fe20000000005 */
[----:B------:R-:W-:Y:S02]  /*6060*/  IMAD.MOV.U32 R6, RZ, RZ, 0x4 ;  /* 0x00000004ff067424 */ /* 0x000fe400078e00ff */
[----:B------:R-:W-:Y:S01]  /*6070*/  IMAD.SHL.U32 R9, R11, 0x20, RZ ;  /* 0x000000200b097824 */ /* 0x000fe200078e00ff */
[----:B------:R-:W-:Y:S02]  /*6080*/  MOV R5, UR4 ;  /* 0x0000000400057c02 */ /* 0x000fe40008000f00 */
[-C--:B------:R-:W-:Y:S01]  /*6090*/  SHF.L.U32 R8, R8, R11.reuse, RZ ;  /* 0x0000000b08087219 */ /* 0x080fe200000006ff */
[----:B------:R2:W-:Y:S01]  /*60a0*/  SYNCS.ARRIVE.TRANS64.RED RZ, [UR4], R6 ;  /* 0x00000006ffff79a7 */ /* 0x0005e20008000404 */
[----:B------:R-:W-:Y:S01]  /*60b0*/  SHF.L.U32 R7, R0, R11, RZ ;  /* 0x0000000b00077219 */ /* 0x000fe200000006ff */
[----:B------:R2:W-:Y:S04]  /*60c0*/  STS [UR6+0x100], R9 ;  /* 0x00010009ff007988 */ /* 0x0005e80008000806 */
[----:B------:R2:W-:Y:S04]  /*60d0*/  STAS [R4.64], R11 ;  /* 0x0000000b04007dbd */ /* 0x0005e8000c0008ff */
[----:B------:R2:W-:Y:S04]  /*60e0*/  ATOMS.OR RZ, [UR5+0x14], R8 ;  /* 0x00001408ffff798c */ /* 0x0005e8000b000005 */
[----:B------:R2:W-:Y:S04]  /*60f0*/  ATOMS.OR RZ, [UR5+0x18], R7 ;  /* 0x00001807ffff798c */ /* 0x0005e8000b000005 */
[----:B------:R2:W-:Y:S02]  /*6100*/  ATOMS.XOR RZ, [UR5+0x10], R0 ;  /* 0x00001000ffff798c */ /* 0x0005e4000b800005 */
.L_x_54:
[----:B-1----:R-:W-:Y:S05]  /*6110*/  BSYNC B0 ;  /* 0x0000000000007941 */ /* 0x002fea0003800000 */
.L_x_53:
[----:B------:R-:W-:Y:S05]  /*6120*/  BRA.U UP1, `(.L_x_59) ;  /* 0x00000001016c7547 */ /* 0x000fea000b800000 */
[----:B------:R-:W-:-:S03]  /*6130*/  UMOV UR4, 0xffffffff ;  /* 0xffffffff00047882 */ /* 0x000fc60000000000 */
[----:B------:R-:W-:Y:S05]  /*6140*/  BRA.DIV UR4, `(.L_x_60) ;  /* 0x00000066047c7947 */ /* 0x000fea000b800000 */
[----:B------:R-:W-:-:S13]  /*6150*/  ELECT P6, URZ, PT ;  /* 0x0000000000ff782f */ /* 0x000fda00038c0000 */
.L_x_164:
[----:B------:R-:W-:Y:S05]  /*6160*/  @!P6 BRA `(.L_x_59) ;  /* 0x00000000005ce947 */ /* 0x000fea0003800000 */
[----:B--2---:R-:W2:Y:S02]  /*6170*/  LDS R5, [UR5+0x10] ;  /* 0x00001005ff057984 */ /* 0x004ea40008000800 */
[----:B--2---:R-:W-:-:S04]  /*6180*/  SHF.L.U32 R5, R5, 0x1f, RZ ;  /* 0x0000001f05057819 */ /* 0x004fc800000006ff */
[----:B------:R-:W2:Y:S02]  /*6190*/  SYNCS.PHASECHK.TRANS64.TRYWAIT P0, [UR5+0x8], R5 ;  /* 0x00000805ff0075a7 */ /* 0x000ea40008001105 */
[----:B--2---:R-:W-:Y:S05]  /*61a0*/  @P0 BRA `(.L_x_61) ;  /* 0x0000000000080947 */ /* 0x004fea0003800000 */
[----:B------:R-:W2:Y:S02]  /*61b0*/  SYNCS.PHASECHK.TRANS64.TRYWAIT P0, [UR5+0x8], R5 ;  /* 0x00000805ff0075a7 */ /* 0x000ea40008001105 */
[----:B--2---:R-:W-:Y:S05]  /*61c0*/  @!P0 BRA `(.L_x_62) ;  /* 0x00000064007c8947 */ /* 0x004fea0003800000 */
.L_x_61:
[----:B------:R-:W3:Y:S01]  /*61d0*/  LDS R7, [UR6+0x100] ;  /* 0x00010006ff077984 */ /* 0x000ee20008000800 */
[----:B--2---:R-:W-:Y:S02]  /*61e0*/  HFMA2 R0, -RZ, RZ, 0, 5.9604644775390625e-08 ;  /* 0x00000001ff007431 */ /* 0x004fe400000001ff */
[----:B------:R-:W-:Y:S01]  /*61f0*/  IMAD.MOV.U32 R4, RZ, RZ, 0xffff ;  /* 0x0000ffffff047424 */ /* 0x000fe200078e00ff */
[----:B------:R-:W-:Y:S01]  /*6200*/  UPRMT UR4, UR49, 0x654, UR7 ;  /* 0x0000065431047896 */ /* 0x000fe20008000007 */
[----:B---3--:R-:W-:-:S03]  /*6210*/  IMAD.SHL.U32 R5, R7, 0x20, RZ ;  /* 0x0000002007057824 */ /* 0x008fc600078e00ff */
[-C--:B------:R-:W-:Y:S02]  /*6220*/  SHF.L.U32 R4, R4, R7.reuse, RZ ;  /* 0x0000000704047219 */ /* 0x080fe400000006ff */
[----:B------:R-:W-:Y:S01]  /*6230*/  SHF.L.U32 R7, R0, R7, RZ ;  /* 0x0000000700077219 */ /* 0x000fe200000006ff */
[----:B------:R3:W-:Y:S04]  /*6240*/  STS [UR6+0x100], R5 ;  /* 0x00010005ff007988 */ /* 0x0007e80008000806 */
[----:B------:R3:W-:Y:S04]  /*6250*/  ATOMS.OR RZ, [UR5+0x14], R4 ;  /* 0x00001404ffff798c */ /* 0x0007e8000b000005 */
[----:B------:R3:W-:Y:S01]  /*6260*/  ATOMS.OR RZ, [UR5+0x18], R7 ;  /* 0x00001807ffff798c */ /* 0x0007e2000b000005 */
[----:B------:R-:W-:Y:S03]  /*6270*/  SYNCS.ARRIVE.TRANS64.RED.A1T0 RZ, [UR4], RZ ;  /* 0x000000ffffff79a7 */ /* 0x000fe60008100404 */
[----:B------:R3:W-:Y:S01]  /*6280*/  ATOMS.XOR RZ, [UR5+0x10], R0 ;  /* 0x00001000ffff798c */ /* 0x0007e2000b800005 */
[----:B------:R-:W-:Y:S05]  /*6290*/  BRA `(.L_x_59) ;  /* 0x0000000000107947 */ /* 0x000fea0003800000 */
.L_x_52:
[----:B------:R-:W-:Y:S02]  /*62a0*/  MOV R0, 0xffffffff ;  /* 0xffffffff00007802 */ /* 0x000fe40000000f00 */
[----:B------:R-:W-:-:S03]  /*62b0*/  MOV R4, 0x62e0 ;  /* 0x000062e000047802 */ /* 0x000fc60000000f00 */
[----:B------:R2:W-:Y:S04]  /*62c0*/  STS [UR6+0x100], R0 ;  /* 0x00010000ff007988 */ /* 0x0005e80008000806 */
[----:B-12--5:R-:W-:Y:S05]  /*62d0*/  CALL.REL.NOINC `($__internal_1_$__cuda_sm10x_tcgen05_guardrail_trap_phase_invalid_during_alloc) ;  /* 0x0000006c002c7944 */ /* 0x026fea0003c00000 */
.L_x_59:
[----:B------:R-:W-:Y:S05]  /*62e0*/  WARPSYNC.ALL ;  /* 0x0000000000007948 */ /* 0x000fea0003800000 */
[----:B------:R-:W4:Y:S01]  /*62f0*/  S2UR UR22, SR_CgaCtaId ;  /* 0x00000000001679c3 */ /* 0x000f220000008800 */
[----:B------:R-:W-:Y:S01]  /*6300*/  UMOV UR4, 0x400 ;  /* 0x0000040000047882 */ /* 0x000fe20000000000 */
[----:B------:R-:W-:-:S06]  /*6310*/  NOP ;  /* 0x0000000000007918 */ /* 0x000fcc0000000000 */
[----:B------:R-:W-:Y:S06]  /*6320*/  BAR.ARV 0x6, 0xa0 ;  /* 0x0182800000007b1d */ /* 0x000fec0000002000 */
[----:B------:R-:W1:Y:S01]  /*6330*/  LDCU.64 UR6, c[0x0][0x388] ;  /* 0x00007100ff0677ac */ /* 0x000e620008000a00 */
[----:B------:R-:W-:Y:S01]  /*6340*/  LOP3.LUT R3, R3, 0xffff, RZ, 0xc0, !PT ;  /* 0x0000ffff03037812 */ /* 0x000fe200078ec0ff */
[----:B--2---:R-:W-:Y:S01]  /*6350*/  IMAD.MOV.U32 R8, RZ, RZ, 0x1 ;  /* 0x00000001ff087424 */ /* 0x004fe200078e00ff */
[----:B------:R-:W-:Y:S01]  /*6360*/  LOP3.LUT R2, R2, 0xffff, RZ, 0xc0, !PT ;  /* 0x0000ffff02027812 */ /* 0x000fe200078ec0ff */
[----:B------:R-:W-:Y:S01]  /*6370*/  UMOV UR26, URZ ;  /* 0x000000ff001a7c82 */ /* 0x000fe20008000000 */
[----:B------:R-:W-:Y:S01]  /*6380*/  R2UR UR23, R3 ;  /* 0x00000000031772ca */ /* 0x000fe200000e0000 */
[----:B------:R-:W-:Y:S01]  /*6390*/  UMOV UR21, URZ ;  /* 0x000000ff00157c82 */ /* 0x000fe20008000000 */
[----:B------:R-:W-:-:S02]  /*63a0*/  R2UR UR46, R2 ;  /* 0x00000000022e72ca */ /* 0x000fc400000e0000 */
[----:B------:R-:W-:Y:S01]  /*63b0*/  CS2R R2, SRZ ;  /* 0x0000000000027805 */ /* 0x000fe2000001ff00 */
[----:B------:R-:W-:Y:S02]  /*63c0*/  UISETP.NE.AND UP3, UPT, UR50, URZ, UPT ;  /* 0x000000ff3200728c */ /* 0x000fe4000bf65270 */
[----:B----4-:R-:W-:Y:S01]  /*63d0*/  ULEA UR22, UR22, UR4, 0x18 ;  /* 0x0000000416167291 */ /* 0x010fe2000f8ec0ff */
[----:B------:R-:W-:Y:S01]  /*63e0*/  UMOV UR44, 0x0 ;  /* 0x00000000002c7882 */ /* 0x000fe20000000000 */
[----:B------:R-:W-:Y:S02]  /*63f0*/  UMOV UR45, 0x8200910 ;  /* 0x08200910002d7882 */ /* 0x000fe40000000000 */
[----:B------:R-:W-:Y:S01]  /*6400*/  UIADD3 UR43, UPT, UPT, UR22, 0xb8, URZ ;  /* 0x000000b8162b7890 */ /* 0x000fe2000fffe0ff */
[----:B------:R-:W-:Y:S01]  /*6410*/  UMOV UR40, 0x0 ;  /* 0x0000000000287882 */ /* 0x000fe20000000000 */
[----:B-1----:R-:W-:-:S03]  /*6420*/  UIADD3 UR4, UPT, UPT, UR6, 0x3f, URZ ;  /* 0x0000003f06047890 */ /* 0x002fc6000fffe0ff */
[----:B---3--:R-:W1:Y:S01]  /*6430*/  LDS R0, [UR22+0x100] ;  /* 0x00010016ff007984 */ /* 0x008e620008000800 */
[----:B------:R-:W2:Y:S01]  /*6440*/  LDCU UR6, c[0x0][0x390] ;  /* 0x00007200ff0677ac */ /* 0x000ea20008000800 */
[----:B------:R-:W-:Y:S01]  /*6450*/  USHF.R.S32.HI UR5, URZ, 0x1f, UR4 ;  /* 0x0000001fff057899 */ /* 0x000fe20008011404 */
[----:B------:R-:W-:Y:S01]  /*6460*/  UMOV UR41, 0x8200910 ;  /* 0x0820091000297882 */ /* 0x000fe20000000000 */
[----:B------:R-:W-:Y:S02]  /*6470*/  UMOV UR38, 0x0 ;  /* 0x0000000000267882 */ /* 0x000fe40000000000 */
[----:B------:R-:W-:Y:S02]  /*6480*/  ULEA.HI UR4, UR5, UR4, URZ, 0x6 ;  /* 0x0000000405047291 */ /* 0x000fe4000f8f30ff */
[----:B------:R-:W-:Y:S02]  /*6490*/  UIADD3 UR5, UPT, UPT, UR22, 0x8400, URZ ;  /* 0x0000840016057890 */ /* 0x000fe4000fffe0ff */
[----:B------:R-:W-:-:S02]  /*64a0*/  USHF.R.S32.HI UR4, URZ, 0x6, UR4 ;  /* 0x00000006ff047899 */ /* 0x000fc40008011404 */
[----:B------:R-:W-:Y:S02]  /*64b0*/  USHF.R.U32.HI UR5, URZ, 0x4, UR5 ;  /* 0x00000004ff057899 */ /* 0x000fe40008011605 */
[----:B------:R-:W-:Y:S02]  /*64c0*/  UIMAD UR7, UR4, UR7, URZ ;  /* 0x00000007040772a4 */ /* 0x000fe4000f8e02ff */
[----:B------:R-:W-:Y:S02]  /*64d0*/  UIADD3 UR4, UPT, UPT, UR22, 0x20400, URZ ;  /* 0x0002040016047890 */ /* 0x000fe4000fffe0ff */
[----:B------:R-:W-:Y:S02]  /*64e0*/  ULOP3.LUT UR5, UR5, 0x3fff, URZ, 0xc0, !UPT ;  /* 0x00003fff05057892 */ /* 0x000fe4000f8ec0ff */
[----:B------:R-:W-:Y:S01]  /*64f0*/  USHF.R.U32.HI UR4, URZ, 0x4, UR4 ;  /* 0x00000004ff047899 */ /* 0x000fe20008011604 */
[----:B------:R-:W-:Y:S01]  /*6500*/  UMOV UR39, 0x8200910 ;  /* 0x0820091000277882 */ /* 0x000fe20000000000 */
[----:B------:R-:W-:-:S02]  /*6510*/  UMOV UR36, 0x0 ;  /* 0x0000000000247882 */ /* 0x000fc40000000000 */
[----:B------:R-:W-:Y:S02]  /*6520*/  ULOP3.LUT UR25, UR4, 0x3fff, URZ, 0xc0, !UPT ;  /* 0x00003fff04197892 */ /* 0x000fe4000f8ec0ff */
[----:B--2---:R-:W-:Y:S01]  /*6530*/  UIMAD UR4, UR7, UR6, URZ ;  /* 0x00000006070472a4 */ /* 0x004fe2000f8e02ff */
[----:B------:R-:W-:Y:S01]  /*6540*/  UMOV UR37, 0x8200910 ;  /* 0x0820091000257882 */ /* 0x000fe20000000000 */
[----:B------:R-:W-:Y:S01]  /*6550*/  UMOV UR34, 0x0 ;  /* 0x0000000000227882 */ /* 0x000fe20000000000 */
[----:B------:R-:W-:Y:S01]  /*6560*/  UMOV UR35, 0x8200910 ;  /* 0x0820091000237882 */ /* 0x000fe20000000000 */
[----:B------:R-:W-:Y:S02]  /*6570*/  UPRMT UR43, URZ, 0x654, UR43 ;  /* 0x00000654ff2b7896 */ /* 0x000fe4000800002b */
[----:B------:R-:W-:Y:S02]  /*6580*/  ULOP3.LUT UR24, UR5, 0x10000, URZ, 0xfc, !UPT ;  /* 0x0001000005187892 */ /* 0x000fe4000f8efcff */
[----:B------:R-:W-:Y:S01]  /*6590*/  ULOP3.LUT UR25, UR25, 0x10000, URZ, 0xfc, !UPT ;  /* 0x0001000019197892 */ /* 0x000fe2000f8efcff */
[C---:B-1----:R-:W-:Y:S01]  /*65a0*/  VIADD R5, R0.reuse, 0x40 ;  /* 0x0000004000057836 */ /* 0x042fe20000000000 */
[----:B------:R-:W-:Y:S01]  /*65b0*/  LOP3.LUT R4, R0, 0xffff, RZ, 0xc0, !PT ;  /* 0x0000ffff00047812 */ /* 0x000fe200078ec0ff */
[----:B------:R-:W-:-:S02]  /*65c0*/  UIADD3 UR47, UPT, UPT, UR4, -0x1, URZ ;  /* 0xffffffff042f7890 */ /* 0x000fc4000fffe0ff */
[----:B------:R-:W-:Y:S01]  /*65d0*/  UISETP.GE.AND UP4, UPT, UR4, 0x1, UPT ;  /* 0x000000010400788c */ /* 0x000fe2000bf86270 */
[----:B------:R-:W-:Y:S01]  /*65e0*/  LOP3.LUT R5, R5, 0xffff, RZ, 0xc0, !PT ;  /* 0x0000ffff05057812 */ /* 0x000fe200078ec0ff */
[----:B------:R-:W-:Y:S01]  /*65f0*/  UMOV UR32, 0x0 ;  /* 0x0000000000207882 */ /* 0x000fe20000000000 */
[----:B------:R-:W-:Y:S01]  /*6600*/  UMOV UR33, 0x8200910 ;  /* 0x0820091000217882 */ /* 0x000fe20000000000 */
[----:B------:R-:W-:Y:S01]  /*6610*/  UMOV UR30, 0x0 ;  /* 0x00000000001e7882 */ /* 0x000fe20000000000 */
[----:B------:R-:W-:Y:S01]  /*6620*/  UMOV UR31, 0x8200910 ;  /* 0x08200910001f7882 */ /* 0x000fe20000000000 */
[----:B------:R1:W-:Y:S01]  /*6630*/  STL.64 [R1], R4 ;  /* 0x0000000401007387 */ /* 0x0003e20000100a00 */
[----:B------:R-:W-:Y:S01]  /*6640*/  UMOV UR28, 0x0 ;  /* 0x00000000001c7882 */ /* 0x000fe20000000000 */
[----:B------:R-:W-:-:S05]  /*6650*/  UMOV UR29, 0x8200910 ;  /* 0x08200910001d7882 */ /* 0x000fca0000000000 */
.L_x_71:
[----:B-1----:R-:W-:-:S04]  /*6660*/  SHF.L.U32 R5, R3, 0x1f, RZ ;  /* 0x0000001f03057819 */ /* 0x002fc800000006ff */
[----:B------:R-:W1:Y:S02]  /*6670*/  SYNCS.PHASECHK.TRANS64.TRYWAIT P0, [UR22+0xb0], R5 ;  /* 0x0000b005ff0075a7 */ /* 0x000e640008001116 */
[----:B-1-3--:R-:W-:Y:S05]  /*6680*/  @!P0 BRA `(.L_x_63) ;  /* 0x0000006000648947 */ /* 0x00afea0003800000 */
.L_x_166:
[----:B-1----:R-:W1:Y:S01]  /*6690*/  LDS.128 R4, [UR22+0xf0] ;  /* 0x0000f016ff047984 */ /* 0x002e620008000c00 */
[----:B------:R-:W-:Y:S01]  /*66a0*/  ULEA UR27, UR26, UR22, 0x3 ;  /* 0x000000161a1b7291 */ /* 0x000fe2000f8e18ff */
[----:B------:R-:W-:Y:S01]  /*66b0*/  @!PT LDS RZ, [RZ] ;  /* 0x00000000fffff984 */ /* 0x000fe20000000800 */
[----:B------:R-:W-:Y:S01]  /*66c0*/  @!PT LDS RZ, [RZ] ;  /* 0x00000000fffff984 */ /* 0x000fe20000000800 */
[----:B------:R-:W-:Y:S01]  /*66d0*/  @!PT LDS RZ, [RZ] ;  /* 0x00000000fffff984 */ /* 0x000fe20000000800 */
[----:B------:R-:W-:Y:S01]  /*66e0*/  @!PT LDS RZ, [RZ] ;  /* 0x00000000fffff984 */ /* 0x000fe20000000800 */
[----:B------:R2:W-:Y:S06]  /*66f0*/  MEMBAR.ALL.CTA ;  /* 0x0000000000007992 */ /* 0x0005ec0000008000 */
[----:B--2---:R-:W2:Y:S02]  /*6700*/  FENCE.VIEW.ASYNC.S ;  /* 0x00000000000073c6 */ /* 0x004ea40000000000 */
[----:B--2---:R-:W-:Y:S01]  /*6710*/  SYNCS.ARRIVE.TRANS64.RED.A1T0 RZ, [UR43], RZ ;  /* 0x000000ffffff79a7 */ /* 0x004fe2000810042b */
[----:B-1----:R-:W-:Y:S01]  /*6720*/  LOP3.LUT P3, RZ, R6, 0x1, RZ, 0xc0, !PT ;  /* 0x0000000106ff7812 */ /* 0x002fe2000786c0ff */
[----:B------:R-:W-:-:S12]  /*6730*/  BRA.U UP3, `(.L_x_64) ;  /* 0x00000001030c7547 */ /* 0x000fd8000b800000 */
[----:B------:R-:W-:-:S04]  /*6740*/  SHF.L.U32 R5, R8, 0x1f, RZ ;  /* 0x0000001f08057819 */ /* 0x000fc800000006ff */
[----:B------:R-:W1:Y:S02]  /*6750*/  SYNCS.PHASECHK.TRANS64.TRYWAIT P0, [UR27+0xd0], R5 ;  /* 0x0000d005ff0075a7 */ /* 0x000e64000800111b */
[----:B-1----:R-:W-:Y:S05]  /*6760*/  @!P0 BRA `(.L_x_65) ;  /* 0x0000006000448947 */ /* 0x002fea0003800000 */
.L_x_64:
[----:B------:R-:W-:Y:S05]  /*6770*/  BRA.U UP3, `(.L_x_66) ;  /* 0x0000000503647547 */ /* 0x000fea000b800000 */
[----:B------:R-:W-:Y:S05]  /*6780*/  BRA.U !UP4, `(.L_x_67) ;  /* 0x000000050c547547 */ /* 0x000fea000b800000 */
[----:B------:R-:W-:Y:S01]  /*6790*/  ULEA UR4, UR26, UR42, 0x2 ;  /* 0x0000002a1a047291 */ /* 0x000fe2000f8e10ff */
[----:B-1----:R-:W-:-:S08]  /*67a0*/  SHF.L.U32 R4, R2, 0x1f, RZ ;  /* 0x0000001f02047819 */ /* 0x002fd000000006ff */
[----:B------:R-:W5:Y:S01]  /*67b0*/  LDL R5, [UR4] ;  /* 0x00000004ff057983 */ /* 0x000f620008100800 */
[----:B------:R-:W-:Y:S02]  /*67c0*/  ULEA UR4, UR21, UR22, 0x3 ;  /* 0x0000001615047291 */ /* 0x000fe4000f8e18ff */
[----:B------:R-:W-:Y:S01]  /*67d0*/  UPLOP3.LUT UP2, UPT, UPT, UPT, UPT, 0x40, 0x4 ;  /* 0x000000000004789c */ /* 0x000fe20003f4e870 */
[----:B------:R-:W-:-:S06]  /*67e0*/  UMOV UR19, UR47 ;  /* 0x0000002f00137c82 */ /* 0x000fcc0008000000 */
[----:B------:R1:W2:Y:S01]  /*67f0*/  SYNCS.PHASECHK.TRANS64.TRYWAIT P2, [UR4], R4 ;  /* 0x00000004ff0075a7 */ /* 0x0002a20008041104 */
[----:B------:R-:W-:-:S05]  /*6800*/  UMOV UR4, UR21 ;  /* 0x0000001500047c82 */ /* 0x000fca0008000000 */
.L_x_70:
[----:B------:R-:W-:Y:S01]  /*6810*/  ULEA UR20, UR4, UR22, 0x3 ;  /* 0x0000001604147291 */ /* 0x000fe2000f8e18ff */
[----:B--23--:R-:W-:Y:S11]  /*6820*/  @P2 BRA `(.L_x_68) ;  /* 0x00000000000c2947 */ /* 0x00cff60003800000 */
[----:B------:R-:W-:Y:S04]  /*6830*/  SHF.L.U32 R7, R2, 0x1f, RZ ;  /* 0x0000001f02077819 */ /* 0x000fe800000006ff */
[----:B------:R-:W2:Y:S02]  /*6840*/  SYNCS.PHASECHK.TRANS64.TRYWAIT P0, [UR20], R7 ;  /* 0x00000007ff0075a7 */ /* 0x000ea40008001114 */
[----:B--2---:R-:W-:Y:S05]  /*6850*/  @!P0 BRA `(.L_x_69) ;  /* 0x0000006000208947 */ /* 0x004fea0003800000 */
.L_x_68:
[----:B------:R-:W-:Y:S01]  /*6860*/  UISETP.NE.AND UP0, UPT, UR19, URZ, UPT ;  /* 0x000000ff1300728c */ /* 0x000fe2000bf05270 */
[----:B------:R-:W-:Y:S01]  /*6870*/  PLOP3.LUT P2, PT, PT, PT, PT, 0x80, 0x8 ;  /* 0x000000000008781c */ /* 0x000fe20003f4f070 */
[----:B------:R-:W-:Y:S02]  /*6880*/  UIADD3 UR5, UPT, UPT, UR4, 0x1, URZ ;  /* 0x0000000104057890 */ /* 0x000fe4000fffe0ff */
[----:B------:R-:W-:Y:S02]  /*6890*/  ULEA UR16, UR4, UR25, 0xa ;  /* 0x0000001904107291 */ /* 0x000fe4000f8e50ff */
[----:B------:R-:W-:Y:S01]  /*68a0*/  UISETP.NE.AND UP1, UPT, UR5, 0x6, UPT ;  /* 0x000000060500788c */ /* 0x000fe2000bf25270 */
[----:B------:R-:W-:Y:S01]  /*68b0*/  PLOP3.LUT P0, PT, PT, PT, UP0, 0x80, 0x8 ;  /* 0x000000000008781c */ /* 0x000fe20003f0f008 */
[----:B------:R-:W-:Y:S02]  /*68c0*/  ULEA UR14, UR4, UR24, 0xa ;  /* 0x00000018040e7291 */ /* 0x000fe4000f8e50ff */
[----:B------:R-:W-:Y:S02]  /*68d0*/  USEL UR6, URZ, 0x1, UP1 ;  /* 0x00000001ff067887 */ /* 0x000fe40008800000 */
[----:B------:R-:W-:Y:S01]  /*68e0*/  USEL UR21, UR5, URZ, UP1 ;  /* 0x000000ff05157287 */ /* 0x000fe20008800000 */
[----:B------:R-:W-:Y:S11]  /*68f0*/  ELECT P1, URZ, PT ;  /* 0x0000000000ff782f */ /* 0x000ff60003820000 */
[----:B------:R-:W-:Y:S02]  /*6900*/  @!UPT UIADD3 URZ, UPT, UPT, URZ, URZ, URZ ;  /* 0x000000fffffff290 */ /* 0x000fe4000fffe0ff */
[C---:B-----5:R-:W-:Y:S01]  /*6910*/  @P1 R2UR.BROADCAST UR4, R5.reuse ;  /* 0x00000000050412ca */ /* 0x060fe200008e0000 */
[----:B------:R-:W-:Y:S01]  /*6920*/  @UP0 ULEA UR5, UR21, UR22, 0x3 ;  /* 0x0000001615050291 */ /* 0x000fe2000f8e18ff */
[----:B------:R-:W-:Y:S01]  /*6930*/  LOP3.LUT R2, R2, UR6, RZ, 0x3c, !PT ;  /* 0x0000000602027c12 */ /* 0x000fe2000f8e3cff */
[----:B------:R-:W-:Y:S02]  /*6940*/  UIADD3 UR10, UPT, UPT, UR16, 0x2, URZ ;  /* 0x00000002100a7890 */ /* 0x000fe4000fffe0ff */
[----:B------:R-:W-:Y:S01]  /*6950*/  UIADD3 UR6, UPT, UPT, UR14, 0x2, URZ ;  /* 0x000000020e067890 */ /* 0x000fe2000fffe0ff */
[----:B-1----:R-:W-:Y:S01]  /*6960*/  @P0 SHF.L.U32 R4, R2, 0x1f, RZ ;  /* 0x0000001f02040819 */ /* 0x002fe200000006ff */
[----:B------:R-:W-:Y:S02]  /*6970*/  UIADD3 UR8, UPT, UPT, UR16, 0x4, URZ ;  /* 0x0000000410087890 */ /* 0x000fe4000fffe0ff */
[----:B------:R-:W-:Y:S01]  /*6980*/  UIADD3 UR12, UPT, UPT, UR16, 0x6, URZ ;  /* 0x00000006100c7890 */ /* 0x000fe2000fffe0ff */
[----:B------:R3:W4:Y:S01]  /*6990*/  @P0 SYNCS.PHASECHK.TRANS64.TRYWAIT P2, [UR5], R4 ;  /* 0x00000004ff0005a7 */ /* 0x0007220008041105 */
[----:B------:R-:W-:Y:S11]  /*69a0*/  ELECT P0, URZ, PT ;  /* 0x0000000000ff782f */ /* 0x000ff60003800000 */
[----:B------:R-:W-:Y:S02]  /*69b0*/  @!UPT UIADD3 URZ, UPT, UPT, URZ, URZ, URZ ;  /* 0x000000fffffff290 */ /* 0x000fe4000fffe0ff */
[C---:B------:R-:W-:Y:S02]  /*69c0*/  @P0 R2UR.BROADCAST UR18, R5.reuse ;  /* 0x00000000051202ca */ /* 0x040fe400008e0000 */
[----:B------:R-:W-:Y:S01]  /*69d0*/  ELECT P0, URZ, PT ;  /* 0x0000000000ff782f */ /* 0x000fe20003800000 */
[----:B------:R-:W-:Y:S01]  /*69e0*/  UMOV UR17, 0x40004080 ;  /* 0x4000408000117882 */ /* 0x000fe20000000000 */
[----:B------:R-:W-:Y:S01]  /*69f0*/  UMOV UR15, 0x40004080 ;  /* 0x40004080000f7882 */ /* 0x000fe20000000000 */
[----:B------:R-:W-:Y:S01]  /*6a00*/  UMOV UR11, 0x40004080 ;  /* 0x40004080000b7882 */ /* 0x000fe20000000000 */
[----:B------:R1:W-:Y:S01]  /*6a10*/  UTCHMMA.2CTA gdesc[UR14], gdesc[UR16], tmem[UR4], tmem[UR44], idesc[UR45], UP2 ;  /* 0x00ff2c100e0075ea */ /* 0x0003e20009200004 */
[----:B------:R-:W-:Y:S01]  /*6a20*/  UPLOP3.LUT UP2, UPT, UPT, UPT, UPT, 0x80, 0x8 ;  /* 0x000000000008789c */ /* 0x000fe20003f4f070 */
[----:B------:R-:W-:Y:S01]  /*6a30*/  UMOV UR7, 0x40004080 ;  /* 0x4000408000077882 */ /* 0x000fe20000000000 */
[----:B------:R-:W-:Y:S01]  /*6a40*/  UMOV UR9, 0x40004080 ;  /* 0x4000408000097882 */ /* 0x000fe20000000000 */
[----:B------:R-:W-:Y:S01]  /*6a50*/  UMOV UR5, 0x40004080 ;  /* 0x4000408000057882 */ /* 0x000fe20000000000 */
[----:B------:R-:W-:Y:S02]  /*6a60*/  UMOV UR13, 0x40004080 ;  /* 0x40004080000d7882 */ /* 0x000fe40000000000 */
[----:B------:R2:W-:Y:S01]  /*6a70*/  UTCHMMA.2CTA gdesc[UR6], gdesc[UR10], tmem[UR18], tmem[UR40], idesc[UR41], UPT ;  /* 0x00ff280a060075ea */ /* 0x0005e2000ba00012 */
[----:B-1----:R-:W-:Y:S01]  /*6a80*/  UIADD3 UR4, UPT, UPT, UR14, 0x4, URZ ;  /* 0x000000040e047890 */ /* 0x002fe2000fffe0ff */
[C---:B------:R-:W-:Y:S02]  /*6a90*/  @P0 R2UR.BROADCAST UR15, R5.reuse ;  /* 0x00000000050f02ca */ /* 0x040fe400008e0000 */
[----:B------:R-:W-:Y:S11]  /*6aa0*/  ELECT P0, URZ, PT ;  /* 0x0000000000ff782f */ /* 0x000ff60003800000 */
[----:B------:R-:W-:Y:S02]  /*6ab0*/  @!UPT UIADD3 URZ, UPT, UPT, URZ, URZ, URZ ;  /* 0x000000fffffff290 */ /* 0x000fe4000fffe0ff */
[C---:B------:R-:W-:Y:S02]  /*6ac0*/  @P0 R2UR.BROADCAST UR17, R5.reuse ;  /* 0x00000000051102ca */ /* 0x040fe400008e0000 */
[----:B------:R-:W-:Y:S01]  /*6ad0*/  ELECT P0, URZ, PT ;  /* 0x0000000000ff782f */ /* 0x000fe20003800000 */
[----:B--2---:R-:W-:Y:S02]  /*6ae0*/  UIADD3 UR6, UPT, UPT, UR14, 0x6, URZ ;  /* 0x000000060e067890 */ /* 0x004fe4000fffe0ff */
[----:B------:R-:W-:Y:S01]  /*6af0*/  UIADD3 UR10, UPT, UPT, UR16, 0x40, URZ ;  /* 0x00000040100a7890 */ /* 0x000fe2000fffe0ff */
[----:B------:R1:W-:Y:S07]  /*6b00*/  UTCHMMA.2CTA gdesc[UR4], gdesc[UR8], tmem[UR15], tmem[UR38], idesc[UR39], UPT ;  /* 0x00ff2608040075ea */ /* 0x0003ee000ba0000f */
[----:B------:R2:W-:Y:S01]  /*6b10*/  UTCHMMA.2CTA gdesc[UR6], gdesc[UR12], tmem[UR17], tmem[UR36], idesc[UR37], UPT ;  /* 0x00ff240c060075ea */ /* 0x0005e2000ba00011 */
[----:B-1----:R-:W-:Y:S01]  /*6b20*/  UIADD3 UR4, UPT, UPT, UR14, 0x40, URZ ;  /* 0x000000400e047890 */ /* 0x002fe2000fffe0ff */
[C---:B------:R-:W-:Y:S02]  /*6b30*/  @P0 R2UR.BROADCAST UR15, R5.reuse ;  /* 0x00000000050f02ca */ /* 0x040fe400008e0000 */
[----:B------:R-:W-:Y:S11]  /*6b40*/  ELECT P0, URZ, PT ;  /* 0x0000000000ff782f */ /* 0x000ff60003800000 */
[----:B------:R-:W-:Y:S02]  /*6b50*/  @!UPT UIADD3 URZ, UPT, UPT, URZ, URZ, URZ ;  /* 0x000000fffffff290 */ /* 0x000fe4000fffe0ff */
[C---:B--2---:R-:W-:Y:S01]  /*6b60*/  @P0 R2UR.BROADCAST UR17, R5.reuse ;  /* 0x00000000051102ca */ /* 0x044fe200008e0000 */
[----:B------:R-:W-:Y:S02]  /*6b70*/  UIADD3 UR8, UPT, UPT, UR16, 0x42, URZ ;  /* 0x0000004210087890 */ /* 0x000fe4000fffe0ff */
[----:B------:R-:W-:Y:S01]  /*6b80*/  UIADD3 UR6, UPT, UPT, UR14, 0x42, URZ ;  /* 0x000000420e067890 */ /* 0x000fe2000fffe0ff */
[----:B------:R-:W-:Y:S01]  /*6b90*/  ELECT P0, URZ, PT ;  /* 0x0000000000ff782f */ /* 0x000fe20003800000 */
[----:B------:R-:W-:Y:S01]  /*6ba0*/  UIADD3 UR12, UPT, UPT, UR16, 0x44, URZ ;  /* 0x00000044100c7890 */ /* 0x000fe2000fffe0ff */
[----:B------:R1:W-:Y:S07]  /*6bb0*/  UTCHMMA.2CTA gdesc[UR4], gdesc[UR10], tmem[UR15], tmem[UR34], idesc[UR35], UPT ;  /* 0x00ff220a040075ea */ /* 0x0003ee000ba0000f */
[----:B------:R2:W-:Y:S01]  /*6bc0*/  UTCHMMA.2CTA gdesc[UR6], gdesc[UR8], tmem[UR17], tmem[UR32], idesc[UR33], UPT ;  /* 0x00ff2008060075ea */ /* 0x0005e2000ba00011 */
[----:B-1----:R-:W-:Y:S03]  /*6bd0*/  UIADD3 UR4, UPT, UPT, UR14, 0x44, URZ ;  /* 0x000000440e047890 */ /* 0x002fe6000fffe0ff */
[C---:B------:R-:W-:Y:S02]  /*6be0*/  @P0 R2UR.BROADCAST UR15, R5.reuse ;  /* 0x00000000050f02ca */ /* 0x040fe400008e0000 */
[----:B------:R-:W-:Y:S11]  /*6bf0*/  ELECT P0, URZ, PT ;  /* 0x0000000000ff782f */ /* 0x000ff60003800000 */
[----:B------:R-:W-:Y:S02]  /*6c00*/  @!UPT UIADD3 URZ, UPT, UPT, URZ, URZ, URZ ;  /* 0x000000fffffff290 */ /* 0x000fe4000fffe0ff */
[----:B--2---:R-:W-:Y:S01]  /*6c10*/  @P0 R2UR.BROADCAST UR9, R5 ;  /* 0x00000000050902ca */ /* 0x004fe200008e0000 */
[----:B------:R-:W-:Y:S02]  /*6c20*/  UIADD3 UR10, UPT, UPT, UR16, 0x46, URZ ;  /* 0x00000046100a7890 */ /* 0x000fe4000fffe0ff */
[----:B------:R-:W-:Y:S02]  /*6c30*/  UIADD3 UR6, UPT, UPT, UR14, 0x46, URZ ;  /* 0x000000460e067890 */ /* 0x000fe4000fffe0ff */
[----:B------:R-:W-:Y:S01]  /*6c40*/  UIADD3 UR8, UPT, UPT, UR20, 0x30, URZ ;  /* 0x0000003014087890 */ /* 0x000fe2000fffe0ff */
[----:B------:R1:W-:Y:S07]  /*6c50*/  UTCHMMA.2CTA gdesc[UR4], gdesc[UR12], tmem[UR15], tmem[UR30], idesc[UR31], UPT ;  /* 0x00ff1e0c040075ea */ /* 0x0003ee000ba0000f */
[----:B------:R3:W-:Y:S01]  /*6c60*/  UTCHMMA.2CTA gdesc[UR6], gdesc[UR10], tmem[UR9], tmem[UR28], idesc[UR29], UPT ;  /* 0x00ff1c0a060075ea */ /* 0x0007e2000ba00009 */
[----:B------:R3:W-:Y:S01]  /*6c70*/  UTCBAR.2CTA.MULTICAST [UR8], URZ, UR23 ;  /* 0x000000ff080073e9 */ /* 0x0007e20008200817 */
[----:B-1----:R-:W-:Y:S02]  /*6c80*/  UIADD3 UR4, UPT, UPT, UR19, 0x1, URZ ;  /* 0x0000000113047890 */ /* 0x002fe4000fffe0ff */
[----:B------:R-:W-:Y:S02]  /*6c90*/  UIADD3 UR5, UPT, UPT, UR19, -0x1, URZ ;  /* 0xffffffff13057890 */ /* 0x000fe4000fffe0ff */
[----:B------:R-:W-:Y:S03]  /*6ca0*/  UISETP.GT.U32.AND UP0, UPT, UR4, 0x1, UPT ;  /* 0x000000010400788c */ /* 0x000fe6000bf04070 */
[----:B------:R-:W-:Y:S02]  /*6cb0*/  UMOV UR4, UR21 ;  /* 0x0000001500047c82 */ /* 0x000fe40008000000 */
[----:B------:R-:W-:Y:S04]  /*6cc0*/  UMOV UR19, UR5 ;  /* 0x0000000500137c82 */ /* 0x000fe80008000000 */
[----:B----4-:R-:W-:Y:S05]  /*6cd0*/  BRA.U UP0, `(.L_x_70) ;  /* 0xfffffff900cc7547 */ /* 0x010fea000b83ffff */
.L_x_67:
[----:B------:R-:W-:-:S09]  /*6ce0*/  UIADD3 UR4, UPT, UPT, UR27, 0xc0, URZ ;  /* 0x000000c01b047890 */ /* 0x000fd2000fffe0ff */
[----:B------:R2:W-:Y:S01]  /*6cf0*/  UTCBAR.2CTA.MULTICAST [UR4], URZ, UR46 ;  /* 0x000000ff040073e9 */ /* 0x0005e2000820082e */
[----:B------:R-:W-:Y:S02]  /*6d00*/  NOP ;  /* 0x0000000000007918 */ /* 0x000fe40000000000 */
.L_x_66:
[----:B--2---:R-:W-:Y:S01]  /*6d10*/  UIADD3 UR4, UPT, UPT, UR26, 0x1, URZ ;  /* 0x000000011a047890 */ /* 0x004fe2000fffe0ff */
[----:B------:R-:W-:-:S03]  /*6d20*/  LOP3.LUT R3, R3, 0x1, RZ, 0x3c, !PT ;  /* 0x0000000103037812 */ /* 0x000fc600078e3cff */
[----:B------:R-:W-:-:S04]  /*6d30*/  UISETP.NE.AND UP0, UPT, UR4, 0x2, UPT ;  /* 0x000000020400788c */ /* 0x000fc8000bf05270 */
[----:B------:R-:W-:Y:S02]  /*6d40*/  USEL UR5, URZ, 0x1, UP0 ;  /* 0x00000001ff057887 */ /* 0x000fe40008000000 */
[----:B------:R-:W-:-:S04]  /*6d50*/  USEL UR26, UR4, URZ, UP0 ;  /* 0x000000ff041a7287 */ /* 0x000fc80008000000 */
[----:B------:R-:W-:Y:S01]  /*6d60*/  LOP3.LUT R8, R8, UR5, RZ, 0x3c, !PT ;  /* 0x0000000508087c12 */ /* 0x000fe2000f8e3cff */
[----:B------:R-:W-:Y:S07]  /*6d70*/  @P3 BRA `(.L_x_71) ;  /* 0xfffffff800383947 */ /* 0x000fee000383ffff */
[----:B---3--:R-:W2:Y:S01]  /*6d80*/  S2UR UR8, SR_CgaCtaId ;  /* 0x00000000000879c3 */ /* 0x008ea20000008800 */
[----:B------:R-:W-:Y:S01]  /*6d90*/  ELECT P0, URZ, PT ;  /* 0x0000000000ff782f */ /* 0x000fe20003800000 */
[----:B------:R-:W-:Y:S01]  /*6da0*/  HFMA2 R2, -RZ, RZ, 0, 5.9604644775390625e-08 ;  /* 0x00000001ff027431 */ /* 0x000fe200000001ff */
[----:B------:R-:W-:-:S05]  /*6db0*/  UMOV UR4, 0x40 ;  /* 0x0000004000047882 */ /* 0x000fca0000000000 */
[----:B------:R-:W-:Y:S01]  /*6dc0*/  UVIRTCOUNT.DEALLOC.SMPOOL 0x80 ;  /* 0x000000800000784c */ /* 0x000fe20000000000 */
[----:B------:R-:W-:Y:S02]  /*6dd0*/  UISETP.NE.AND UP0, UPT, UR50, URZ, UPT ;  /* 0x000000ff3200728c */ /* 0x000fe4000bf05270 */
[----:B--2---:R-:W-:-:S09]  /*6de0*/  ULEA UR8, UR8, UR4, 0x18 ;  /* 0x0000000408087291 */ /* 0x004fd2000f8ec0ff */
[----:B------:R2:W-:Y:S01]  /*6df0*/  @P0 STS.U8 [UR8+0x1c], R2 ;  /* 0x00001c02ff000988 */ /* 0x0005e20008000008 */
[----:B------:R-:W-:Y:S05]  /*6e00*/  BRA.U UP0, `(.L_x_72) ;  /* 0x0000000100587547 */ /* 0x000fea000b800000 */
[----:B------:R-:W-:Y:S01]  /*6e10*/  UIADD3 UR5, UPT, UPT, UR22, 0xd0, URZ ;  /* 0x000000d016057890 */ /* 0x000fe2000fffe0ff */
[----:B------:R-:W-:-:S03]  /*6e20*/  SHF.L.U32 R3, R8, 0x1f, RZ ;  /* 0x0000001f08037819 */ /* 0x000fc600000006ff */
[----:B------:R-:W-:-:S09]  /*6e30*/  ULEA UR4, UR26, UR5, 0x3 ;  /* 0x000000051a047291 */ /* 0x000fd2000f8e18ff */
[----:B------:R-:W3:Y:S02]  /*6e40*/  SYNCS.PHASECHK.TRANS64.TRYWAIT P0, [UR4], R3 ;  /* 0x00000003ff0075a7 */ /* 0x000ee40008001104 */
[----:B---3--:R-:W-:Y:S05]  /*6e50*/  @!P0 BRA `(.L_x_73) ;  /* 0x0000005800b88947 */ /* 0x008fea0003800000 */
.L_x_170:
[----:B------:R-:W-:-:S04]  /*6e60*/  UIADD3 UR4, UPT, UPT, UR26, 0x1, URZ ;  /* 0x000000011a047890 */ /* 0x000fc8000fffe0ff */
[----:B------:R-:W-:-:S04]  /*6e70*/  UISETP.NE.AND UP1, UPT, UR4, 0x2, UPT ;  /* 0x000000020400788c */ /* 0x000fc8000bf25270 */
[----:B------:R-:W-:Y:S02]  /*6e80*/  USEL UR6, URZ, 0x1, UP1 ;  /* 0x00000001ff067887 */ /* 0x000fe40008800000 */
[----:B------:R-:W-:-:S04]  /*6e90*/  USEL UR4, UR4, URZ, UP1 ;  /* 0x000000ff04047287 */ /* 0x000fc80008800000 */
[----:B------:R-:W-:Y:S01]  /*6ea0*/  ULEA UR4, UR4, UR5, 0x3 ;  /* 0x0000000504047291 */ /* 0x000fe2000f8e18ff */
[----:B--2---:R-:W-:-:S04]  /*6eb0*/  LOP3.LUT R3, R8, UR6, RZ, 0x3c, !PT ;  /* 0x0000000608037c12 */ /* 0x004fc8000f8e3cff */
[----:B------:R-:W-:Y:S01]  /*6ec0*/  SHF.L.U32 R3, R3, 0x1f, RZ ;  /* 0x0000001f03037819 */ /* 0x000fe200000006ff */
[----:B------:R-:W-:-:S04]  /*6ed0*/  IMAD.U32 R2, RZ, RZ, UR4 ;  /* 0x00000004ff027e24 */ /* 0x000fc8000f8e00ff */
[----:B------:R2:W3:Y:S03]  /*6ee0*/  SYNCS.PHASECHK.TRANS64.TRYWAIT P0, [R2+URZ], R3 ;  /* 0x00000003020075a7 */ /* 0x0004e600080011ff */
[----:B---3--:R-:W-:Y:S05]  /*6ef0*/  @!P0 NANOSLEEP.SYNCS 0x989680 ;  /* 0x009896800000895d */ /* 0x008fea0003900000 */
[----:B------:R-:W3:Y:S02]  /*6f00*/  @!P0 SYNCS.PHASECHK.TRANS64 P0, [R2+URZ], R3 ;  /* 0x00000003020085a7 */ /* 0x000ee400080010ff */
[----:B---3--:R-:W-:Y:S05]  /*6f10*/  @P0 BRA `(.L_x_74) ;  /* 0x0000000000200947 */ /* 0x008fea0003800000 */
.L_x_75:
[----:B---3--:R3:W4:Y:S02]  /*6f20*/  SYNCS.PHASECHK.TRANS64.TRYWAIT P0, [R2+URZ], R3 ;  /* 0x00000003020075a7 */ /* 0x00872400080011ff */
[----:B----4-:R-:W-:Y:S05]  /*6f30*/  @!P0 NANOSLEEP.SYNCS 0x989680 ;  /* 0x009896800000895d */ /* 0x010fea0003900000 */
[----:B------:R-:W4:Y:S02]  /*6f40*/  @!P0 SYNCS.PHASECHK.TRANS64 P0, [R2+URZ], R3 ;  /* 0x00000003020085a7 */ /* 0x000f2400080010ff */
[----:B----4-:R-:W-:Y:S05]  /*6f50*/  @!P0 BRA `(.L_x_75) ;  /* 0xfffffffc00f08947 */ /* 0x010fea000383ffff */
[----:B------:R-:W-:Y:S05]  /*6f60*/  BRA `(.L_x_74) ;  /* 0x00000000000c7947 */ /* 0x000fea0003800000 */
.L_x_72:
[----:B------:R-:W-:-:S04]  /*6f70*/  UIADD3 UR4, UPT, UPT, UR22, 0xe0, URZ ;  /* 0x000000e016047890 */ /* 0x000fc8000fffe0ff */
[----:B------:R-:W-:-:S09]  /*6f80*/  UPRMT UR4, UR49, 0x654, UR4 ;  /* 0x0000065431047896 */ /* 0x000fd20008000004 */
[----:B------:R-:W-:Y:S03]  /*6f90*/  SYNCS.ARRIVE.TRANS64.RED.A1T0 RZ, [UR4], RZ ;  /* 0x000000ffffff79a7 */ /* 0x000fe60008100404 */
.L_x_74:
[----:B--23--:R-:W-:Y:S01]  /*6fa0*/  SHF.L.U32 R3, RZ, 0x1f, RZ ;  /* 0x0000001fff037819 */ /* 0x00cfe200000006ff */
[----:B------:R-:W-:Y:S01]  /*6fb0*/  UIADD3 UR4, UPT, UPT, UR22, 0xe0, URZ ;  /* 0x000000e016047890 */ /* 0x000fe2000fffe0ff */
[----:B------:R-:W-:Y:S02]  /*6fc0*/  PLOP3.LUT P0, PT, PT, PT, UP0, 0x80, 0x8 ;  /* 0x000000000008781c */ /* 0x000fe40003f0f008 */
[----:B------:R-:W2:Y:S02]  /*6fd0*/  SYNCS.PHASECHK.TRANS64.TRYWAIT P1, [UR22+0xe0], R3 ;  /* 0x0000e003ff0075a7 */ /* 0x000ea40008021116 */
[----:B--2---:R-:W-:Y:S09]  /*6fe0*/  @!P1 BRA `(.L_x_76) ;  /* 0x00000058006c9947 */ /* 0x004ff20003800000 */
.L_x_172:
[----:B------:R-:W-:Y:S01]  /*6ff0*/  @!UP0 UPRMT UR4, UR49, 0x654, UR4 ;  /* 0x0000065431048896 */ /* 0x000fe20008000004 */
[----:B------:R-:W-:Y:S01]  /*7000*/  LOP3.LUT R0, R0, 0xffff, RZ, 0xc0, !PT ;  /* 0x0000ffff00007812 */ /* 0x000fe200078ec0ff */
[----:B--2---:R-:W-:Y:S02]  /*7010*/  IMAD.MOV.U32 R3, RZ, RZ, 0xffff ;  /* 0x0000ffffff037424 */ /* 0x004fe400078e00ff */
[----:B-1----:R-:W-:Y:S01]  /*7020*/  IMAD.MOV.U32 R5, RZ, RZ, 0x1 ;  /* 0x00000001ff057424 */ /* 0x002fe200078e00ff */
[----:B------:R-:W-:-:S04]  /*7030*/  SHF.R.U32.HI R0, RZ, 0x5, R0 ;  /* 0x00000005ff007819 */ /* 0x000fc80000011600 */
[----:B------:R-:W-:Y:S01]  /*7040*/  @!P0 SYNCS.ARRIVE.TRANS64.RED.A1T0 RZ, [UR4], RZ ;  /* 0x000000ffffff89a7 */ /* 0x000fe20008100404 */
[----:B------:R-:W-:Y:S01]  /*7050*/  NOP ;  /* 0x0000000000007918 */ /* 0x000fe20000000000 */
[----:B------:R-:W1:Y:S01]  /*7060*/  LDS R2, [UR8+0x14] ;  /* 0x00001408ff027984 */ /* 0x000e620008000800 */
[-C--:B------:R-:W-:Y:S02]  /*7070*/  SHF.L.U32 R3, R3, R0.reuse, RZ ;  /* 0x0000000003037219 */ /* 0x080fe400000006ff */
[----:B------:R-:W-:Y:S02]  /*7080*/  SHF.L.U32 R5, R5, R0, RZ ;  /* 0x0000000005057219 */ /* 0x000fe400000006ff */
[----:B-1----:R-:W-:-:S04]  /*7090*/  LOP3.LUT R2, R2, R3, RZ, 0xc0, !PT ;  /* 0x0000000302027212 */ /* 0x002fc800078ec0ff */
[----:B------:R-:W-:-:S13]  /*70a0*/  ISETP.NE.AND P0, PT, R2, R3, PT ;  /* 0x000000030200720c */ /* 0x000fda0003f05270 */
[----:B------:R-:W-:Y:S05]  /*70b0*/  @P0 BRA `(.L_x_77) ;  /* 0x00000000005c0947 */ /* 0x000fea0003800000 */
[----:B------:R-:W1:Y:S02]  /*70c0*/  LDS R0, [UR8+0x18] ;  /* 0x00001808ff007984 */ /* 0x000e640008000800 */
[----:B-1----:R-:W-:-:S04]  /*70d0*/  LOP3.LUT R0, R0, R5, RZ, 0xc0, !PT ;  /* 0x0000000500007212 */ /* 0x002fc800078ec0ff */
[----:B------:R-:W-:-:S13]  /*70e0*/  ISETP.NE.AND P0, PT, R0, R5, PT ;  /* 0x000000050000720c */ /* 0x000fda0003f05270 */
[----:B------:R-:W-:Y:S05]  /*70f0*/  @P0 BRA `(.L_x_78) ;  /* 0x0000000000400947 */ /* 0x000fea0003800000 */
[----:B------:R-:W-:Y:S01]  /*7100*/  R2UR UR4, R3 ;  /* 0x00000000030472ca */ /* 0x000fe200000e0000 */
[----:B------:R-:W1:Y:S01]  /*7110*/  S2R R2, SR_LANEID ;  /* 0x0000000000027919 */ /* 0x000e620000000000 */
[----:B------:R-:W-:-:S04]  /*7120*/  LOP3.LUT R5, RZ, R5, RZ, 0x33, !PT ;  /* 0x00000005ff057212 */ /* 0x000fc800078e33ff */
[----:B------:R-:W2:Y:S07]  /*7130*/  REDUX UR6, R5 ;  /* 0x00000000050673c4 */ /* 0x000eae0000000000 */
[----:B------:R-:W-:-:S03]  /*7140*/  ULOP3.LUT UR5, URZ, UR4, URZ, 0x33, !UPT ;  /* 0x00000004ff057292 */ /* 0x000fc6000f8e33ff */
[----:B------:R-:W-:Y:S02]  /*7150*/  VOTEU.ANY UR4, UPT, PT ;  /* 0x0000000000047886 */ /* 0x000fe400038e0100 */
[----:B------:R-:W-:Y:S01]  /*7160*/  UFLO.U32 UR4, UR4 ;  /* 0x00000004000472bd */ /* 0x000fe200080e0000 */
[----:B------:R-:W-:-:S04]  /*7170*/  IMAD.U32 R0, RZ, RZ, UR5 ;  /* 0x00000005ff007e24 */ /* 0x000fc8000f8e00ff */
[----:B------:R-:W3:Y:S02]  /*7180*/  REDUX UR7, R0 ;  /* 0x00000000000773c4 */ /* 0x000ee40000000000 */
[----:B------:R4:W-:Y:S01]  /*7190*/  UTCATOMSWS.AND URZ, UR5 ;  /* 0x0000000500ff79e3 */ /* 0x0009e20008000000 */
[----:B-1----:R-:W-:Y:S01]  /*71a0*/  ISETP.EQ.U32.AND P0, PT, R2, UR4, PT ;  /* 0x0000000402007c0c */ /* 0x002fe2000bf02070 */
[----:B--2---:R-:W-:Y:S02]  /*71b0*/  IMAD.U32 R2, RZ, RZ, UR6 ;  /* 0x00000006ff027e24 */ /* 0x004fe4000f8e00ff */
[----:B---3--:R-:W-:-:S10]  /*71c0*/  IMAD.U32 R3, RZ, RZ, UR7 ;  /* 0x00000007ff037e24 */ /* 0x008fd4000f8e00ff */
[----:B------:R4:W-:Y:S04]  /*71d0*/  @P0 ATOMS.AND RZ, [UR8+0x14], R3 ;  /* 0x00001403ffff098c */ /* 0x0009e8000a800008 */
[----:B------:R4:W-:Y:S01]  /*71e0*/  @P0 ATOMS.AND RZ, [UR8+0x18], R2 ;  /* 0x00001802ffff098c */ /* 0x0009e2000a800008 */
[----:B------:R-:W-:Y:S05]  /*71f0*/  BRA `(.L_x_79) ;  /* 0x0000000000147947 */ /* 0x000fea0003800000 */
.L_x_78:
[----:B------:R-:W-:Y:S02]  /*7200*/  MOV R2, 0x7220 ;  /* 0x0000722000027802 */ /* 0x000fe40000000f00 */
[----:B-----5:R-:W-:Y:S05]  /*7210*/  CALL.REL.NOINC `($__internal_0_$__cuda_sm10x_tcgen05_guardrail_trap_col_being_dealloced_not_returned_by_alloc) ;  /* 0x0000005c00507944 */ /* 0x020fea0003c00000 */
[----:B------:R-:W-:Y:S05]  /*7220*/  BRA `(.L_x_79) ;  /* 0x0000000000087947 */ /* 0x000fea0003800000 */
.L_x_77:
[----:B------:R-:W-:Y:S02]  /*7230*/  MOV R2, 0x7250 ;  /* 0x0000725000027802 */ /* 0x000fe40000000f00 */
[----:B-----5:R-:W-:Y:S05]  /*7240*/  CALL.REL.NOINC `($__internal_2_$__cuda_sm10x_tcgen05_guardrail_trap_unallocated_columns_being_dealloced) ;  /* 0x0000005c005c7944 */ /* 0x020fea0003c00000 */
.L_x_79:
[----:B------:R-:W-:Y:S01]  /*7250*/  NOP ;  /* 0x0000000000007918 */ /* 0x000fe20000000000 */
[----:B----4-:R-:W-:Y:S05]  /*7260*/  EXIT ;  /* 0x000000000000794d */ /* 0x010fea0003800000 */
.L_x_51:
[----:B------:R-:W-:-:S09]  /*7270*/  UISETP.NE.OR UP0, UPT, UR18, 0x3, !UP3 ;  /* 0x000000031200788c */ /* 0x000fd2000df05670 */
[----:B------:R-:W-:Y:S05]  /*7280*/  BRA.U UP0, `(.L_x_80) ;  /* 0x00000015002c7547 */ /* 0x000fea000b800000 */
[----:B------:R-:W2:Y:S01]  /*7290*/  LDCU.64 UR4, c[0x0][0x888] ;  /* 0x00011100ff0477ac */ /* 0x000ea20008000a00 */
[----:B------:R-:W3:Y:S01]  /*72a0*/  S2UR UR10, SR_CgaCtaId ;  /* 0x00000000000a79c3 */ /* 0x000ee20000008800 */
[----:B------:R-:W-:Y:S01]  /*72b0*/  HFMA2 R10, -RZ, RZ, 0, 5.9604644775390625e-08 ;  /* 0x00000001ff0a7431 */ /* 0x000fe200000001ff */
[----:B------:R-:W-:Y:S01]  /*72c0*/  MOV R9, RZ ;  /* 0x000000ff00097202 */ /* 0x000fe20000000f00 */
[----:B------:R-:W4:Y:S01]  /*72d0*/  LDCU UR49, c[0x0][0x370] ;  /* 0x00006e00ff3177ac */ /* 0x000f220008000800 */
[----:B------:R-:W-:Y:S01]  /*72e0*/  HFMA2 R0, -RZ, RZ, 0, 0.0078125 ;  /* 0x00002000ff007431 */ /* 0x000fe200000001ff */
[----:B------:R-:W4:Y:S03]  /*72f0*/  LDCU.128 UR52, c[0x0][0xb10] ;  /* 0x00016200ff3477ac */ /* 0x000f260008000c00 */
[----:B------:R-:W1:Y:S01]  /*7300*/  LDC.64 R12, c[0x0][0x348] ;  /* 0x0000d200ff0c7b82 */ /* 0x000e620000000a00 */
[----:B------:R-:W3:Y:S01]  /*7310*/  LDCU UR47, c[0x0][0x374] ;  /* 0x00006e80ff2f77ac */ /* 0x000ee20008000800 */
[----:B------:R-:W3:Y:S01]  /*7320*/  LDCU.64 UR38, c[0x0][0x890] ;  /* 0x00011200ff2677ac */ /* 0x000ee20008000a00 */
[----:B--2---:R-:W-:Y:S01]  /*7330*/  UISETP.NE.U32.AND UP0, UPT, UR4, URZ, UPT ;  /* 0x000000ff0400728c */ /* 0x004fe2000bf05070 */
[----:B------:R-:W2:Y:S01]  /*7340*/  LDCU UR30, c[0x0][0xb0c] ;  /* 0x00016180ff1e77ac */ /* 0x000ea20008000800 */
[----:B------:R-:W1:Y:S01]  /*7350*/  LDCU UR68, c[0x0][0xb20] ;  /* 0x00016400ff4477ac */ /* 0x000e620008000800 */
[----:B------:R-:W1:Y:S01]  /*7360*/  LDCU UR4, c[0x0][0xb30] ;  /* 0x00016600ff0477ac */ /* 0x000e620008000800 */
[----:B------:R-:W1:Y:S01]  /*7370*/  LDCU.128 UR56, c[0x0][0x980] ;  /* 0x00013000ff3877ac */ /* 0x000e620008000c00 */
[----:B------:R-:W-:Y:S01]  /*7380*/  UMOV UR31, 0x400 ;  /* 0x00000400001f7882 */ /* 0x000fe20000000000 */
[----:B----4-:R-:W-:-:S02]  /*7390*/  UIMAD.WIDE.U32 UR6, UR49, UR52, URZ ;  /* 0x00000034310672a5 */ /* 0x010fc4000f8e00ff */
[----:B---3--:R-:W-:Y:S02]  /*73a0*/  UIMAD.WIDE.U32 UR8, UR47, UR55, URZ ;  /* 0x000000372f0872a5 */ /* 0x008fe4000f8e00ff */
[----:B------:R-:W-:Y:S02]  /*73b0*/  UISETP.NE.AND.EX UP6, UPT, UR5, URZ, UPT, UP0 ;  /* 0x000000ff0500728c */ /* 0x000fe4000bfc5300 */
[----:B------:R-:W-:Y:S02]  /*73c0*/  ULEA UR31, UR10, UR31, 0x18 ;  /* 0x0000001f0a1f7291 */ /* 0x000fe4000f8ec0ff */
[----:B------:R-:W-:Y:S02]  /*73d0*/  UISETP.NE.AND UP0, UPT, UR46, 0x1, UPT ;  /* 0x000000012e00788c */ /* 0x000fe4000bf05270 */
[----:B------:R-:W-:Y:S02]  /*73e0*/  UISETP.NE.U32.AND UP0, UPT, UR38, URZ, UPT ;  /* 0x000000ff2600728c */ /* 0x000fe4000bf05070 */
[----:B------:R-:W-:-:S02]  /*73f0*/  UIADD3 UR61, UPT, UPT, UR31, 0x78, URZ ;  /* 0x000000781f3d7890 */ /* 0x000fc4000fffe0ff */
[----:B------:R-:W-:Y:S02]  /*7400*/  UIADD3 UR60, UPT, UPT, UR31, 0xb8, URZ ;  /* 0x000000b81f3c7890 */ /* 0x000fe4000fffe0ff */
[----:B------:R-:W-:Y:S02]  /*7410*/  UIADD3 UR41, UPT, UPT, UR31, 0x60, URZ ;  /* 0x000000601f297890 */ /* 0x000fe4000fffe0ff */
[----:B------:R-:W-:Y:S02]  /*7420*/  UIADD3 UR33, UPT, UPT, UR31, 0x68, URZ ;  /* 0x000000681f217890 */ /* 0x000fe4000fffe0ff */
[----:B------:R-:W-:Y:S02]  /*7430*/  UIADD3 UR25, UPT, UPT, UR31, 0x70, URZ ;  /* 0x000000701f197890 */ /* 0x000fe4000fffe0ff */
[----:B------:R-:W-:Y:S02]  /*7440*/  UISETP.GE.AND UP3, UPT, UR46, 0x1, UPT ;  /* 0x000000012e00788c */ /* 0x000fe4000bf66270 */
[----:B------:R-:W-:Y:S01]  /*7450*/  UISETP.NE.AND.EX UP5, UPT, UR39, URZ, UPT, UP0 ;  /* 0x000000ff2700728c */ /* 0x000fe2000bfa5300 */
[----:B------:R-:W-:Y:S01]  /*7460*/  UMOV UR66, UR7 ;  /* 0x0000000700427c82 */ /* 0x000fe20008000000 */
[----:B------:R-:W-:Y:S01]  /*7470*/  UMOV UR65, UR9 ;  /* 0x0000000900417c82 */ /* 0x000fe20008000000 */
[----:B--2---:R-:W-:-:S02]  /*7480*/  UISETP.NE.AND UP3, UPT, UR30, 0x1, UPT ;  /* 0x000000011e00788c */ /* 0x004fc4000bf65270 */
[----:B------:R-:W-:Y:S02]  /*7490*/  UISETP.NE.AND UP0, UPT, UR54, 0x1, UPT ;  /* 0x000000013600788c */ /* 0x000fe4000bf05270 */
[----:B------:R-:W-:Y:S01]  /*74a0*/  UPLOP3.LUT UP2, UPT, UPT, UPT, UPT, 0x40, 0x4 ;  /* 0x000000000004789c */ /* 0x000fe20003f4e870 */
[----:B------:R-:W2:Y:S01]  /*74b0*/  LDCU.64 UR22, c[0x0][0xb28] ;  /* 0x00016500ff1677ac */ /* 0x000ea20008000a00 */
[----:B------:R-:W3:Y:S01]  /*74c0*/  LDCU.64 UR50, c[0x0][0x990] ;  /* 0x00013200ff3277ac */ /* 0x000ee20008000a00 */
[----:B------:R-:W-:Y:S02]  /*74d0*/  UPRMT UR61, UR10, 0x654, UR61 ;  /* 0x000006540a3d7896 */ /* 0x000fe4000800003d */
[----:B------:R-:W-:Y:S02]  /*74e0*/  UPRMT UR60, URZ, 0x654, UR60 ;  /* 0x00000654ff3c7896 */ /* 0x000fe4000800003c */
[----:B------:R-:W-:Y:S02]  /*74f0*/  UPRMT UR64, UR10, 0x654, UR41 ;  /* 0x000006540a407896 */ /* 0x000fe40008000029 */
[----:B------:R-:W-:-:S02]  /*7500*/  UPRMT UR63, UR10, 0x654, UR33 ;  /* 0x000006540a3f7896 */ /* 0x000fc40008000021 */
[----:B------:R-:W-:Y:S02]  /*7510*/  UPRMT UR62, UR10, 0x654, UR25 ;  /* 0x000006540a3e7896 */ /* 0x000fe40008000019 */
[----:B------:R-:W-:Y:S02]  /*7520*/  USHF.R.U32.HI UR66, URZ, UR53, UR66 ;  /* 0x00000035ff427299 */ /* 0x000fe40008011642 */
[----:B-1----:R-:W-:Y:S02]  /*7530*/  USHF.R.U32.HI UR65, URZ, UR68, UR65 ;  /* 0x00000044ff417299 */ /* 0x002fe40008011641 */
[----:B------:R-:W-:Y:S02]  /*7540*/  UISETP.NE.AND UP4, UPT, UR4, 0x1, UPT ;  /* 0x000000010400788c */ /* 0x000fe4000bf85270 */
[----:B------:R-:W-:Y:S02]  /*7550*/  UISETP.NE.AND UP3, UPT, UR56, 0x1, UPT ;  /* 0x000000013800788c */ /* 0x000fe4000bf65270 */
[----:B--23--:R-:W-:-:S11]  /*7560*/  UISETP.NE.AND UP0, UPT, UR59, 0x1, UPT ;  /* 0x000000013b00788c */ /* 0x00cfd6000bf05270 */
.L_x_91:
[----:B------:R-:W-:Y:S04]  /*7570*/  SHF.L.U32 R3, R9, 0x1f, RZ ;  /* 0x0000001f09037819 */ /* 0x000fe800000006ff */
[----:B------:R-:W1:Y:S02]  /*7580*/  SYNCS.PHASECHK.TRANS64.TRYWAIT P0, [UR31+0xb0], R3 ;  /* 0x0000b003ff0075a7 */ /* 0x000e64000800111f */
[----:B-12---:R-:W-:Y:S05]  /*7590*/  @!P0 BRA `(.L_x_81) ;  /* 0x0000005400188947 */ /* 0x006fea0003800000 */
.L_x_174:
[----:B------:R-:W2:Y:S01]  /*75a0*/  LDS.128 R4, [UR31+0xf0] ;  /* 0x0000f01fff047984 */ /* 0x000ea20008000c00 */
[----:B------:R-:W-:Y:S01]  /*75b0*/  UISETP.GE.AND UP0, UPT, UR46, 0x1, UPT ;  /* 0x000000012e00788c */ /* 0x000fe2000bf06270 */
[----:B------:R-:W-:Y:S01]  /*75c0*/  @!PT LDS RZ, [RZ] ;  /* 0x00000000fffff984 */ /* 0x000fe20000000800 */
[----:B------:R-:W-:Y:S01]  /*75d0*/  @!PT LDS RZ, [RZ] ;  /* 0x00000000fffff984 */ /* 0x000fe20000000800 */
[----:B------:R-:W-:Y:S01]  /*75e0*/  @!PT LDS RZ, [RZ] ;  /* 0x00000000fffff984 */ /* 0x000fe20000000800 */
[----:B------:R-:W-:Y:S01]  /*75f0*/  @!PT LDS RZ, [RZ] ;  /* 0x00000000fffff984 */ /* 0x000fe20000000800 */
[----:B------:R3:W-:Y:S06]  /*7600*/  MEMBAR.ALL.CTA ;  /* 0x0000000000007992 */ /* 0x0007ec0000008000 */
[----:B---3--:R-:W3:Y:S02]  /*7610*/  FENCE.VIEW.ASYNC.S ;  /* 0x00000000000073c6 */ /* 0x008ee40000000000 */
[----:B---3--:R-:W-:Y:S01]  /*7620*/  SYNCS.ARRIVE.TRANS64.RED.A1T0 RZ, [UR60], RZ ;  /* 0x000000ffffff79a7 */ /* 0x008fe2000810043c */
[----:B--2---:R-:W-:Y:S11]  /*7630*/  LOP3.LUT P0, RZ, R6, 0x1, RZ, 0xc0, !PT ;  /* 0x0000000106ff7812 */ /* 0x004ff6000780c0ff */
[----:B------:R-:W-:Y:S02]  /*7640*/  @!UPT UIADD3 URZ, UPT, UPT, URZ, URZ, URZ ;  /* 0x000000fffffff290 */ /* 0x000fe4000fffe0ff */
[----:B------:R-:W-:Y:S01]  /*7650*/  VOTEU.ANY UP3, P0 ;  /* 0x0000000000ff7886 */ /* 0x000fe20000060100 */
[----:B------:R-:W-:Y:S11]  /*7660*/  PLOP3.LUT P0, PT, PT, PT, UP3, 0x80, 0x8 ;  /* 0x000000000008781c */ /* 0x000ff60003f0f038 */
[----:B------:R-:W-:Y:S02]  /*7670*/  @!UPT UIADD3 URZ, UPT, UPT, URZ, URZ, URZ ;  /* 0x000000fffffff290 */ /* 0x000fe4000fffe0ff */
[----:B-1----:R-:W-:Y:S02]  /*7680*/  @P0 MOV R3, R4 ;  /* 0x0000000400030202 */ /* 0x002fe40000000f00 */
[----:B------:R-:W-:Y:S02]  /*7690*/  @P0 LOP3.LUT R2, R5, 0xffff, RZ, 0xc0, !PT ;  /* 0x0000ffff05020812 */ /* 0x000fe400078ec0ff */
[----:B------:R-:W-:Y:S02]  /*76a0*/  @P0 R2UR UR5, R3 ;  /* 0x00000000030502ca */ /* 0x000fe400000e0000 */
[----:B------:R-:W-:Y:S11]  /*76b0*/  @P0 R2UR UR4, R2 ;  /* 0x00000000020402ca */ /* 0x000ff600000e0000 */
[----:B------:R-:W-:Y:S02]  /*76c0*/  @UP3 UMOV UR15, UR5 ;  /* 0x00000005000f3c82 */ /* 0x000fe40008000000 */
[----:B------:R-:W-:Y:S01]  /*76d0*/  @UP3 UMOV UR14, UR4 ;  /* 0x00000004000e3c82 */ /* 0x000fe20008000000 */
[----:B------:R-:W-:Y:S05]  /*76e0*/  BRA.U !UP0, `(.L_x_82) ;  /* 0x0000000108c07547 */ /* 0x000fea000b800000 */
[----:B------:R-:W-:Y:S02]  /*76f0*/  UIMAD.WIDE.U32 UR8, UR14, UR55, URZ ;  /* 0x000000370e0872a5 */ /* 0x000fe4000f8e00ff */
[----:B------:R-:W-:Y:S02]  /*7700*/  UP2UR UR18, UPR, URZ, 0x4 ;  /* 0x00000004ff127883 */ /* 0x000fe40008000000 */
[----:B------:R-:W-:Y:S02]  /*7710*/  UISETP.NE.AND UP2, UPT, UR54, 0x1, UPT ;  /* 0x000000013600788c */ /* 0x000fe4000bf45270 */
[----:B------:R-:W-:Y:S02]  /*7720*/  UIMAD.WIDE.U32 UR10, UR15, UR52, URZ ;  /* 0x000000340f0a72a5 */ /* 0x000fe4000f8e00ff */
[----:B------:R-:W-:Y:S02]  /*7730*/  USEL UR4, UR47, UR65, !UP2 ;  /* 0x000000412f047287 */ /* 0x000fe4000d000000 */
[----:B------:R-:W-:Y:S02]  /*7740*/  UISETP.NE.AND UP0, UPT, UR30, 0x1, UPT ;  /* 0x000000011e00788c */ /* 0x000fe4000bf05270 */
[----:B------:R-:W-:Y:S02]  /*7750*/  UP2UR UR19, UPR, URZ, 0x2 ;  /* 0x00000002ff137883 */ /* 0x000fe40008000000 */
[----:B------:R-:W-:Y:S02]  /*7760*/  UISETP.NE.AND UP1, UPT, UR46, 0x1, UPT ;  /* 0x000000012e00788c */ /* 0x000fe4000bf25270 */
[----:B------:R-:W-:Y:S02]  /*7770*/  UIMAD.WIDE.U32 UR12, UR4, UR22, URZ ;  /* 0x00000016040c72a5 */ /* 0x000fe4000f8e00ff */
[----:B------:R-:W-:Y:S01]  /*7780*/  USEL UR7, UR49, UR66, !UP0 ;  /* 0x0000004231077287 */ /* 0x000fe2000c000000 */
[----:B------:R-:W-:Y:S02]  /*7790*/  UMOV UR5, UR9 ;  /* 0x0000000900057c82 */ /* 0x000fe40008000000 */
[----:B------:R-:W-:Y:S02]  /*77a0*/  USHF.R.U32.HI UR6, URZ, UR68, UR5 ;  /* 0x00000044ff067299 */ /* 0x000fe40008011605 */
[----:B------:R-:W-:Y:S02]  /*77b0*/  UIMAD.WIDE.U32 UR16, UR7, UR22, URZ ;  /* 0x00000016071072a5 */ /* 0x000fe4000f8e00ff */
[----:B------:R-:W-:Y:S02]  /*77c0*/  USEL UR6, UR14, UR6, !UP2 ;  /* 0x000000060e067287 */ /* 0x000fe4000d000000 */
[----:B------:R-:W-:Y:S01]  /*77d0*/  UISETP.NE.AND UP2, UPT, UR18, URZ, UPT ;  /* 0x000000ff1200728c */ /* 0x000fe2000bf45270 */
[----:B------:R-:W-:Y:S01]  /*77e0*/  UMOV UR5, UR11 ;  /* 0x0000000b00057c82 */ /* 0x000fe20008000000 */
[----:B------:R-:W-:Y:S02]  /*77f0*/  UIMAD.WIDE.U32 UR10, UR6, UR22, URZ ;  /* 0x00000016060a72a5 */ /* 0x000fe4000f8e00ff */
[----:B------:R-:W-:Y:S03]  /*7800*/  USHF.R.U32.HI UR8, URZ, UR53, UR5 ;  /* 0x00000035ff087299 */ /* 0x000fe60008011605 */
[----:B------:R-:W-:Y:S02]  /*7810*/  UMOV UR5, UR13 ;  /* 0x0000000d00057c82 */ /* 0x000fe40008000000 */
[----:B------:R-:W-:Y:S03]  /*7820*/  @UP1 USHF.R.U32.HI UR4, URZ, UR23, UR5 ;  /* 0x00000017ff041299 */ /* 0x000fe60008011605 */
[----:B------:R-:W-:Y:S01]  /*7830*/  UMOV UR5, UR17 ;  /* 0x0000001100057c82 */ /* 0x000fe20008000000 */
[----:B------:R-:W-:Y:S02]  /*7840*/  UIMAD UR4, UR46, UR4, URZ ;  /* 0x000000042e0472a4 */ /* 0x000fe4000f8e02ff */
[----:B------:R-:W-:Y:S02]  /*7850*/  @UP1 USHF.R.U32.HI UR7, URZ, UR23, UR5 ;  /* 0x00000017ff071299 */ /* 0x000fe40008011605 */
[----:B------:R-:W-:Y:S02]  /*7860*/  USEL UR5, UR15, UR8, !UP0 ;  /* 0x000000080f057287 */ /* 0x000fe4000c000000 */
[----:B------:R-:W-:Y:S02]  /*7870*/  UIMAD UR8, UR46, UR7, URZ ;  /* 0x000000072e0872a4 */ /* 0x000fe4000f8e02ff */
[----:B------:R-:W-:Y:S03]  /*7880*/  UISETP.GE.AND UP0, UPT, UR6, UR4, UPT ;  /* 0x000000040600728c */ /* 0x000fe6000bf06270 */
[----:B------:R-:W-:Y:S01]  /*7890*/  UMOV UR4, UR11 ;  /* 0x0000000b00047c82 */ /* 0x000fe20008000000 */
[----:B------:R-:W-:Y:S02]  /*78a0*/  UISETP.GE.OR UP0, UPT, UR5, UR8, UP0 ;  /* 0x000000080500728c */ /* 0x000fe40008706670 */
[----:B------:R-:W-:Y:S02]  /*78b0*/  USHF.R.U32.HI UR4, URZ, UR23, UR4 ;  /* 0x00000017ff047299 */ /* 0x000fe40008011604 */
[----:B------:R-:W-:Y:S02]  /*78c0*/  UIMAD.WIDE.U32 UR8, UR5, UR22, URZ ;  /* 0x00000016050872a5 */ /* 0x000fe4000f8e00ff */
[----:B------:R-:W-:Y:S04]  /*78d0*/  USEL UR10, UR6, UR4, !UP1 ;  /* 0x00000004060a7287 */ /* 0x000fe8000c800000 */
[----:B------:R-:W-:Y:S01]  /*78e0*/  UIADD3 UR11, UPT, UPT, -UR10, URZ, URZ ;  /* 0x000000ff0a0b7290 */ /* 0x000fe2000fffe1ff */
[----:B------:R-:W-:Y:S02]  /*78f0*/  @!UP0 UMOV UR4, UR9 ;  /* 0x0000000900048c82 */ /* 0x000fe40008000000 */
[----:B------:R-:W-:Y:S02]  /*7900*/  @!UP0 USHF.R.U32.HI UR4, URZ, UR23, UR4 ;  /* 0x00000017ff048299 */ /* 0x000fe40008011604 */
[----:B------:R-:W-:Y:S02]  /*7910*/  UIMAD UR8, UR46, UR11, UR6 ;  /* 0x0000000b2e0872a4 */ /* 0x000fe4000f8e0206 */
[----:B------:R-:W-:Y:S02]  /*7920*/  @!UP0 USEL UR4, UR5, UR4, !UP1 ;  /* 0x0000000405048287 */ /* 0x000fe4000c800000 */
[----:B------:R-:W-:Y:S02]  /*7930*/  UISETP.NE.AND UP1, UPT, UR19, URZ, UPT ;  /* 0x000000ff1300728c */ /* 0x000fe4000bf25270 */
[----:B------:R-:W-:Y:S02]  /*7940*/  @!UP0 UIMAD UR7, UR7, UR8, UR4 ;  /* 0x00000008070782a4 */ /* 0x000fe4000f8e0204 */
[----:B------:R-:W-:Y:S02]  /*7950*/  @!UP0 UIADD3 UR9, UPT, UPT, UR10, -UR4, URZ ;  /* 0x800000040a098290 */ /* 0x000fe4000fffe0ff */
[----:B------:R-:W-:Y:S02]  /*7960*/  UIADD3 UR8, UPT, UPT, -UR6, URZ, URZ ;  /* 0x000000ff06087290 */ /* 0x000fe4000fffe1ff */
[----:B------:R-:W-:Y:S02]  /*7970*/  UIADD3 UR4, UPT, UPT, -UR5, URZ, URZ ;  /* 0x000000ff05047290 */ /* 0x000fe4000fffe1ff */
[----:B------:R-:W-:Y:S03]  /*7980*/  @!UP0 UIMAD UR6, UR9, UR46, UR5 ;  /* 0x0000002e090682a4 */ /* 0x000fe6000f8e0205 */
[----:B------:R-:W-:Y:S01]  /*7990*/  @!UP0 UMOV UR5, UR7 ;  /* 0x0000000700058c82 */ /* 0x000fe20008000000 */
[----:B------:R-:W-:Y:S02]  /*79a0*/  UIMAD UR7, UR30, UR4, UR15 ;  /* 0x000000041e0772a4 */ /* 0x000fe4000f8e020f */
[----:B------:R-:W-:Y:S02]  /*79b0*/  UIMAD UR4, UR54, UR8, UR14 ;  /* 0x00000008360472a4 */ /* 0x000fe4000f8e020e */
[----:B------:R-:W-:Y:S02]  /*79c0*/  UIMAD UR15, UR5, UR30, UR7 ;  /* 0x0000001e050f72a4 */ /* 0x000fe4000f8e0207 */
[----:B------:R-:W-:Y:S11]  /*79d0*/  UIMAD UR14, UR6, UR54, UR4 ;  /* 0x00000036060e72a4 */ /* 0x000ff6000f8e0204 */
[----:B------:R-:W-:Y:S01]  /*79e0*/  @!UPT UIADD3 URZ, UPT, UPT, URZ, URZ, URZ ;  /* 0x000000fffffff290 */ /* 0x000fe2000fffe0ff */
.L_x_82:
[----:B------:R-:W1:Y:S01]  /*79f0*/  @!UP4 LDCU.128 UR8, c[0x0][0xb10] ;  /* 0x00016200ff08c7ac */ /* 0x000e620008000c00 */
[----:B------:R-:W-:Y:S02]  /*7a00*/  ISETP.NE.U32.AND P1, PT, RZ, UR38, PT ;  /* 0x00000026ff007c0c */ /* 0x000fe4000bf25070 */
[----:B------:R-:W-:Y:S02]  /*7a10*/  SHF.L.U32 R8, R10, 0x1f, RZ ;  /* 0x0000001f0a087819 */ /* 0x000fe400000006ff */
[----:B------:R-:W-:Y:S01]  /*7a20*/  ISETP.NE.AND.EX P1, PT, RZ, UR39, PT, P1 ;  /* 0x00000027ff007c0c */ /* 0x000fe2000bf25310 */
[----:B------:R-:W2:Y:S01]  /*7a30*/  @!UP4 LDCU UR5, c[0x0][0xb0c] ;  /* 0x00016180ff05c7ac */ /* 0x000ea20008000800 */
[----:B------:R-:W-:Y:S02]  /*7a40*/  USHF.L.U32 UR42, UR20, 0x7, URZ ;  /* 0x00000007142a7899 */ /* 0x000fe400080006ff */
[----:B-1----:R-:W-:Y:S07]  /*7a50*/  UIMAD.WIDE.U32 UR6, UR15, UR8, URZ ;  /* 0x000000080f0672a5 */ /* 0x002fee000f8e00ff */
[----:B------:R-:W-:Y:S01]  /*7a60*/  @!UP4 UMOV UR4, UR7 ;  /* 0x000000070004cc82 */ /* 0x000fe20008000000 */
[----:B--2---:R-:W-:Y:S02]  /*7a70*/  @!UP4 UISETP.NE.AND UP0, UPT, UR5, 0x1, UPT ;  /* 0x000000010500c88c */ /* 0x004fe4000bf05270 */
[----:B------:R-:W-:Y:S02]  /*7a80*/  @!UP4 USHF.R.U32.HI UR4, URZ, UR9, UR4 ;  /* 0x00000009ff04c299 */ /* 0x000fe40008011604 */
[----:B------:R-:W-:Y:S02]  /*7a90*/  UIMAD.WIDE.U32 UR6, UR14, UR11, URZ ;  /* 0x0000000b0e0672a5 */ /* 0x000fe4000f8e00ff */
[----:B------:R-:W-:Y:S02]  /*7aa0*/  @!UP4 USEL UR8, UR15, UR4, !UP0 ;  /* 0x000000040f08c287 */ /* 0x000fe4000c000000 */
[----:B------:R-:W-:Y:S03]  /*7ab0*/  @!UP4 UISETP.NE.AND UP0, UPT, UR10, 0x1, UPT ;  /* 0x000000010a00c88c */ /* 0x000fe6000bf05270 */
[----:B------:R-:W-:Y:S02]  /*7ac0*/  @!UP4 UMOV UR6, UR7 ;  /* 0x000000070006cc82 */ /* 0x000fe40008000000 */
[----:B------:R-:W1:Y:S02]  /*7ad0*/  @!UP4 LDCU UR4, c[0x0][0xb20] ;  /* 0x00016400ff04c7ac */ /* 0x000e640008000800 */
[----:B-1----:R-:W-:Y:S04]  /*7ae0*/  @!UP4 USHF.R.U32.HI UR6, URZ, UR4, UR6 ;  /* 0x00000004ff06c299 */ /* 0x002fe80008011606 */
[----:B------:R-:W-:Y:S04]  /*7af0*/  @!UP4 USEL UR6, UR14, UR6, !UP0 ;  /* 0x000000060e06c287 */ /* 0x000fe8000c000000 */
[----:B------:R-:W-:Y:S02]  /*7b00*/  @!UP4 UIADD3 UR4, UPT, UPT, -UR8, UR6, URZ ;  /* 0x000000060804c290 */ /* 0x000fe4000fffe1ff */
[----:B------:R-:W-:Y:S02]  /*7b10*/  @!UP4 UIADD3 UR6, UPT, UPT, UR8, -UR6, URZ ;  /* 0x800000060806c290 */ /* 0x000fe4000fffe0ff */
[----:B------:R-:W-:Y:S02]  /*7b20*/  @!UP4 UIMAD UR15, UR4, UR5, UR15 ;  /* 0x00000005040fc2a4 */ /* 0x000fe4000f8e020f */
[----:B------:R-:W-:Y:S01]  /*7b30*/  @!UP4 UIMAD UR14, UR6, UR10, UR14 ;  /* 0x0000000a060ec2a4 */ /* 0x000fe2000f8e020e */
[----:B------:R-:W-:Y:S11]  /*7b40*/  BRA.U UP2, `(.L_x_83) ;  /* 0x0000000102107547 */ /* 0x000ff6000b800000 */
[----:B------:R-:W-:Y:S04]  /*7b50*/  MOV R2, UR67 ;  /* 0x0000004300027c02 */ /* 0x000fe80008000f00 */
[----:B------:R-:W-:Y:S04]  /*7b60*/  SHF.L.U32 R3, R2, 0x1f, RZ ;  /* 0x0000001f02037819 */ /* 0x000fe800000006ff */
[----:B------:R-:W1:Y:S02]  /*7b70*/  SYNCS.PHASECHK.TRANS64.TRYWAIT P2, [UR31+0xa8], R3 ;  /* 0x0000a803ff0075a7 */ /* 0x000e64000804111f */
[----:B-1----:R-:W-:Y:S05]  /*7b80*/  @!P2 BRA `(.L_x_84) ;  /* 0x0000004c00b4a947 */ /* 0x002fea0003800000 */
.L_x_83:
[----:B------:R-:W-:Y:S05]  /*7b90*/  BRA.U !UP5, `(.L_x_85) ;  /* 0x000000010d387547 */ /* 0x000fea000b800000 */
[----:B------:R-:W-:Y:S01]  /*7ba0*/  UPLOP3.LUT UP1, UPT, UPT, UPT, UP6, 0x80, 0x8 ;  /* 0x000000000008789c */ /* 0x000fe20003f2f060 */
[----:B-1----:R-:W-:Y:S01]  /*7bb0*/  HFMA2 R2, -RZ, RZ, 0, 5.9604644775390625e-08 ;  /* 0x00000001ff027431 */ /* 0x002fe200000001ff */
[----:B------:R-:W1:Y:S01]  /*7bc0*/  LDCU.64 UR8, c[0x0][0x358] ;  /* 0x00006b00ff0877ac */ /* 0x000e620008000a00 */
[----:B------:R-:W-:Y:S03]  /*7bd0*/  IMAD.MOV.U32 R64, RZ, RZ, 0x1 ;  /* 0x00000001ff407424 */ /* 0x000fe600078e00ff */
[----:B------:R-:W-:Y:S05]  /*7be0*/  PLOP3.LUT P2, PT, PT, PT, UP1, 0x80, 0x8 ;  /* 0x000000000008781c */ /* 0x000fea0003f4f018 */
[----:B------:R-:W2:Y:S01]  /*7bf0*/  @UP1 LDCU.64 UR4, c[0x0][0x888] ;  /* 0x00011100ff0417ac */ /* 0x000ea20008000a00 */
[----:B------:R-:W-:Y:S07]  /*7c00*/  @UP1 UIMAD UR6, UR48, UR38, URZ ;  /* 0x00000026300612a4 */ /* 0x000fee000f8e02ff */
[----:B------:R-:W-:Y:S01]  /*7c10*/  @!P2 PRMT R64, R2, 0x7610, R64 ;  /* 0x000076100240a816 */ /* 0x000fe20000000040 */
[----:B--2---:R-:W-:Y:S06]  /*7c20*/  @UP1 UIMAD.WIDE UR4, UR6, 0x4, UR4 ;  /* 0x00000004060418a5 */ /* 0x004fec000f8e0204 */
[----:B------:R-:W-:Y:S01]  /*7c30*/  IMAD.U32 R14, RZ, RZ, UR4 ;  /* 0x00000004ff0e7e24 */ /* 0x000fe2000f8e00ff */
[----:B------:R-:W-:Y:S04]  /*7c40*/  MOV R15, UR5 ;  /* 0x00000005000f7c02 */ /* 0x000fe80008000f00 */
[----:B------:R-:W2:Y:S01]  /*7c50*/  @!UP1 LDCU UR4, c[0x0][0x880] ;  /* 0x00011000ff0497ac */ /* 0x000ea20008000800 */
[----:B-1---5:R3:W5:Y:S02]  /*7c60*/  @P2 LDG.E R27, desc[UR8][R14.64] ;  /* 0x000000080e1b2981 */ /* 0x022764000c1e1900 */
[----:B--23--:R-:W-:Y:S07]  /*7c70*/  @!P2 IMAD.U32 R27, RZ, RZ, UR4 ;  /* 0x00000004ff1bae24 */ /* 0x00cfee000f8e00ff */
.L_x_85:
[----:B-----5:R-:W-:Y:S01]  /*7c80*/  @!P1 FSETP.EQ.AND P3, PT, R27, RZ, PT ;  /* 0x000000ff1b00920b */ /* 0x020fe20003f62000 */
[----:B------:R-:W-:Y:S01]  /*7c90*/  @!UPT UIADD3 URZ, UPT, UPT, URZ, URZ, URZ ;  /* 0x000000fffffff290 */ /* 0x000fe2000fffe0ff */
[----:B------:R-:W-:Y:S11]  /*7ca0*/  @!P1 BRA `(.L_x_86) ;  /* 0x0000000000149947 */ /* 0x000ff60003800000 */
[----:B------:R-:W-:Y:S02]  /*7cb0*/  LOP3.LUT P1, RZ, R64, 0xff, RZ, 0xc0, !PT ;  /* 0x000000ff40ff7812 */ /* 0x000fe4000782c0ff */
[----:B------:R-:W-:Y:S04]  /*7cc0*/  PLOP3.LUT P3, PT, PT, PT, UP1, 0x80, 0x8 ;  /* 0x000000000008781c */ /* 0x000fe80003f6f018 */
[----:B------:R-:W-:Y:S07]  /*7cd0*/  PLOP3.LUT P3, PT, P3, PT, PT, 0x8, 0x80 ;  /* 0x000000000080781c */ /* 0x000fee0001f6e170 */
[----:B------:R-:W-:Y:S11]  /*7ce0*/  @P1 FSETP.EQ.AND P3, PT, R27, RZ, PT ;  /* 0x000000ff1b00120b */ /* 0x000ff60003f62000 */
[----:B------:R-:W-:Y:S02]  /*7cf0*/  @!UPT UIADD3 URZ, UPT, UPT, URZ, URZ, URZ ;  /* 0x000000fffffff290 */ /* 0x000fe4000fffe0ff */
.L_x_86:
[----:B------:R-:W-:Y:S01]  /*7d00*/  USHF.L.U32 UR43, UR44, 0x6, URZ ;  /* 0x000000062c2b7899 */ /* 0x000fe200080006ff */
[----:B------:R-:W2:Y:S01]  /*7d10*/  SYNCS.PHASECHK.TRANS64.TRYWAIT P1, [UR31+0x80], R8 ;  /* 0x00008008ff0075a7 */ /* 0x000ea2000802111f */
[----:B------:R-:W-:Y:S02]  /*7d20*/  UISETP.NE.AND UP0, UPT, UR56, 0x1, UPT ;  /* 0x000000013800788c */ /* 0x000fe4000bf05270 */
[----:B------:R-:W-:Y:S01]  /*7d30*/  UIMAD.WIDE.U32 UR4, UR43, UR57, URZ ;  /* 0x000000392b0472a5 */ /* 0x000fe2000f8e00ff */
[----:B------:R-:W-:Y:S04]  /*7d40*/  ELECT P2, URZ, PT ;  /* 0x0000000000ff782f */ /* 0x000fe80003840000 */
[----:B------:R-:W-:Y:S02]  /*7d50*/  PLOP3.LUT P2, PT, P3, P2, PT, 0xf2, 0x2f ;  /* 0x00000000002f781c */ /* 0x000fe40001f45e72 */
[----:B------:R-:W-:Y:S02]  /*7d60*/  UMOV UR4, UR5 ;  /* 0x0000000500047c82 */ /* 0x000fe40008000000 */
[----:B------:R-:W-:Y:S04]  /*7d70*/  USHF.R.U32.HI UR4, URZ, UR58, UR4 ;  /* 0x0000003aff047299 */ /* 0x000fe80008011604 */
[----:B------:R-:W-:Y:S02]  /*7d80*/  USEL UR44, UR43, UR4, !UP0 ;  /* 0x000000042b2c7287 */ /* 0x000fe4000c000000 */
[----:B------:R-:W-:Y:S02]  /*7d90*/  UISETP.NE.AND UP0, UPT, UR59, 0x1, UPT ;  /* 0x000000013b00788c */ /* 0x000fe4000bf05270 */
[----:B------:R-:W-:Y:S07]  /*7da0*/  UIMAD.WIDE.U32 UR4, UR44, UR50, URZ ;  /* 0x000000322c0472a5 */ /* 0x000fee000f8e00ff */
[----:B------:R-:W-:Y:S02]  /*7db0*/  UMOV UR4, UR5 ;  /* 0x0000000500047c82 */ /* 0x000fe40008000000 */
[----:B------:R-:W-:Y:S04]  /*7dc0*/  USHF.R.U32.HI UR4, URZ, UR51, UR4 ;  /* 0x00000033ff047299 */ /* 0x000fe80008011604 */
[----:B------:R-:W-:Y:S02]  /*7dd0*/  USEL UR45, UR44, UR4, !UP0 ;  /* 0x000000042c2d7287 */ /* 0x000fe4000c000000 */
[----:B------:R-:W-:Y:S02]  /*7de0*/  UIADD3 UR4, UPT, UPT, -UR44, URZ, URZ ;  /* 0x000000ff2c047290 */ /* 0x000fe4000fffe1ff */
[----:B------:R-:W-:Y:S02]  /*7df0*/  UIADD3 UR5, UPT, UPT, -UR45, URZ, URZ ;  /* 0x000000ff2d057290 */ /* 0x000fe4000fffe1ff */
[----:B------:R-:W-:Y:S02]  /*7e00*/  UIMAD UR43, UR56, UR4, UR43 ;  /* 0x00000004382b72a4 */ /* 0x000fe4000f8e022b */
[----:B------:R-:W-:Y:S01]  /*7e10*/  UIMAD UR44, UR59, UR5, UR44 ;  /* 0x000000053b2c72a4 */ /* 0x000fe2000f8e022c */
[----:B--2---:R-:W-:Y:S11]  /*7e20*/  @!P1 BRA `(.L_x_87) ;  /* 0x0000004c00249947 */ /* 0x004ff60003800000 */
.L_x_177:
[----:B-1----:R-:W-:Y:S01]  /*7e30*/  @!P2 IADD3 R3, P1, PT, R12, 0x580, RZ ;  /* 0x000005800c03a810 */ /* 0x002fe20007f3e0ff */
[----:B------:R-:W-:Y:S01]  /*7e40*/  VOTEU.ALL UP0, P2 ;  /* 0x0000000000ff7886 */ /* 0x000fe20001000000 */
[----:B------:R-:W-:Y:S01]  /*7e50*/  UMOV UR9, UR41 ;  /* 0x0000002900097c82 */ /* 0x000fe20008000000 */
[----:B------:R-:W-:Y:S01]  /*7e60*/  UMOV UR11, UR43 ;  /* 0x0000002b000b7c82 */ /* 0x000fe20008000000 */
[----:B------:R-:W-:Y:S01]  /*7e70*/  @!P2 R2UR UR5, R3 ;  /* 0x000000000305a2ca */ /* 0x000fe200000e0000 */
[----:B------:R-:W-:Y:S01]  /*7e80*/  @!P2 IMAD.X R2, RZ, RZ, R13, P1 ;  /* 0x000000ffff02a224 */ /* 0x000fe200008e060d */
[----:B------:R-:W-:Y:S02]  /*7e90*/  @!UP0 UPRMT UR6, URZ, 0x40, URZ ;  /* 0x00000040ff068896 */ /* 0x000fe400080000ff */
[----:B------:R-:W-:Y:S02]  /*7ea0*/  @!UP0 UIADD3 UR40, UPT, UPT, UR31, 0x200, URZ ;  /* 0x000002001f288890 */ /* 0x000fe4000fffe0ff */
[----:B------:R-:W-:Y:S01]  /*7eb0*/  @!P2 R2UR UR4, R2 ;  /* 0x000000000204a2ca */ /* 0x000fe200000e0000 */
[----:B------:R-:W-:Y:S02]  /*7ec0*/  @!UP0 UPRMT UR6, UR6, 0x5410, URZ ;  /* 0x0000541006068896 */ /* 0x000fe400080000ff */
[----:B------:R-:W-:Y:S02]  /*7ed0*/  @!UP0 UIADD3 UR10, UPT, UPT, UR42, 0x40, URZ ;  /* 0x000000402a0a8890 */ /* 0x000fe4000fffe0ff */
[----:B------:R-:W-:Y:S02]  /*7ee0*/  @!UP0 UIADD3 UR8, UPT, UPT, UR31, 0x1200, URZ ;  /* 0x000012001f088890 */ /* 0x000fe4000fffe0ff */
[----:B------:R-:W-:Y:S01]  /*7ef0*/  IMAD.U32 R2, RZ, RZ, UR5 ;  /* 0x00000005ff027e24 */ /* 0x000fe2000f8e00ff */
[----:B------:R-:W-:Y:S01]  /*7f00*/  VOTEU.ALL UP0, P2 ;  /* 0x0000000000ff7886 */ /* 0x000fe20001000000 */
[----:B------:R-:W-:Y:S01]  /*7f10*/  UMOV UR12, UR44 ;  /* 0x0000002c000c7c82 */ /* 0x000fe20008000000 */
[----:B------:R-:W-:Y:S03]  /*7f20*/  UMOV UR13, UR45 ;  /* 0x0000002d000d7c82 */ /* 0x000fe60008000000 */
[----:B------:R-:W-:Y:S01]  /*7f30*/  IMAD.U32 R3, RZ, RZ, UR4 ;  /* 0x00000004ff037e24 */ /* 0x000fe2000f8e00ff */
[----:B------:R-:W-:Y:S01]  /*7f40*/  @!P2 R2UR UR4, R2 ;  /* 0x000000000204a2ca */ /* 0x000fe200000e0000 */
[----:B------:R-:W-:Y:S03]  /*7f50*/  @!P2 IMAD.MOV.U32 R2, RZ, RZ, 0x2000 ;  /* 0x00002000ff02a424 */ /* 0x000fe600078e00ff */
[----:B------:R-:W-:Y:S11]  /*7f60*/  @!P2 R2UR UR5, R3 ;  /* 0x000000000305a2ca */ /* 0x000ff600000e0000 */
[----:B------:R-:W-:Y:S02]  /*7f70*/  @!UPT UIADD3 URZ, UPT, UPT, URZ, URZ, URZ ;  /* 0x000000fffffff290 */ /* 0x000fe4000fffe0ff */
[----:B------:R1:W-:Y:S01]  /*7f80*/  @!UP0 UTMALDG.4D.IM2COL [UR40], [UR4], UR6 ;  /* 0x00000028040083b4 */ /* 0x0003e20008058006 */
[----:B------:R-:W-:Y:S05]  /*7f90*/  VOTEU.ALL UP0, P2 ;  /* 0x0000000000ff7886 */ /* 0x000fea0001000000 */
[----:B------:R1:W-:Y:S01]  /*7fa0*/  @!UP0 UTMALDG.4D.IM2COL [UR8], [UR4], UR6 ;  /* 0x00000008040083b4 */ /* 0x0003e20008058006 */
[----:B------:R1:W-:Y:S01]  /*7fb0*/  @!P2 SYNCS.ARRIVE.TRANS64.RED.A0TR RZ, [UR31+0x60], R2 ;  /* 0x00006002ffffa9a7 */ /* 0x0003e2000830041f */
[----:B------:R-:W-:Y:S01]  /*7fc0*/  SYNCS.ARRIVE.TRANS64.RED.A1T0 RZ, [UR64], RZ ;  /* 0x000000ffffff79a7 */ /* 0x000fe20008100440 */
[----:B------:R-:W2:Y:S02]  /*7fd0*/  SYNCS.PHASECHK.TRANS64.TRYWAIT P1, [UR31+0x88], R8 ;  /* 0x00008808ff0075a7 */ /* 0x000ea4000802111f */
[----:B-12---:R-:W-:Y:S05]  /*7fe0*/  @!P1 BRA `(.L_x_88) ;  /* 0x0000004800cc9947 */ /* 0x006fea0003800000 */
.L_x_179:
        /* <DEDUP_REMOVED lines=9> */
[----:B------:R-:W-:Y:S02]  /*8080*/  @!UP0 UIADD3 UR32, UPT, UPT, UR31, 0x2200, URZ ;  /* 0x000022001f208890 */ /* 0x000fe4000fffe0ff */
[----:B------:R-:W-:Y:S02]  /*8090*/  @!UP0 UPRMT UR6, UR6, 0x5410, URZ ;  /* 0x0000541006068896 */ /* 0x000fe400080000ff */
[----:B------:R-:W-:Y:S02]  /*80a0*/  @!UP0 UIADD3 UR10, UPT, UPT, UR42, 0x50, URZ ;  /* 0x000000502a0a8890 */ /* 0x000fe4000fffe0ff */
[----:B------:R-:W-:Y:S01]  /*80b0*/  IMAD.U32 R2, RZ, RZ, UR5 ;  /* 0x00000005ff027e24 */ /* 0x000fe2000f8e00ff */
[----:B------:R-:W-:Y:S01]  /*80c0*/  @!UP0 UIADD3 UR8, UPT, UPT, UR31, 0x3200, URZ ;  /* 0x000032001f088890 */ /* 0x000fe2000fffe0ff */
[----:B------:R-:W-:Y:S01]  /*80d0*/  VOTEU.ALL UP0, P2 ;  /* 0x0000000000ff7886 */ /* 0x000fe20001000000 */
[----:B------:R-:W-:Y:S01]  /*80e0*/  UMOV UR37, UR45 ;  /* 0x0000002d00257c82 */ /* 0x000fe20008000000 */
[----:B------:R-:W-:Y:S02]  /*80f0*/  UMOV UR9, UR33 ;  /* 0x0000002100097c82 */ /* 0x000fe40008000000 */
[----:B------:R-:W-:Y:S01]  /*8100*/  IMAD.U32 R3, RZ, RZ, UR4 ;  /* 0x00000004ff037e24 */ /* 0x000fe2000f8e00ff */
[----:B------:R-:W-:Y:S01]  /*8110*/  @!P2 R2UR UR4, R2 ;  /* 0x000000000204a2ca */ /* 0x000fe200000e0000 */
[----:B------:R-:W-:Y:S01]  /*8120*/  @!P2 IMAD.MOV.U32 R2, RZ, RZ, 0x2000 ;  /* 0x00002000ff02a424 */ /* 0x000fe200078e00ff */
[----:B------:R-:W-:Y:S01]  /*8130*/  UMOV UR11, UR43 ;  /* 0x0000002b000b7c82 */ /* 0x000fe20008000000 */
[----:B------:R-:W-:Y:S01]  /*8140*/  UMOV UR12, UR44 ;  /* 0x0000002c000c7c82 */ /* 0x000fe20008000000 */
[----:B------:R-:W-:Y:S01]  /*8150*/  @!P2 R2UR UR5, R3 ;  /* 0x000000000305a2ca */ /* 0x000fe200000e0000 */
[----:B------:R-:W-:Y:S11]  /*8160*/  UMOV UR13, UR45 ;  /* 0x0000002d000d7c82 */ /* 0x000ff60008000000 */
[----:B------:R-:W-:Y:S01]  /*8170*/  @!UPT UIADD3 URZ, UPT, UPT, URZ, URZ, URZ ;  /* 0x000000fffffff290 */ /* 0x000fe2000fffe0ff */
[----:B------:R1:W-:Y:S01]  /*8180*/  @!UP0 UTMALDG.4D.IM2COL [UR32], [UR4], UR6 ;  /* 0x00000020040083b4 */ /* 0x0003e20008058006 */
[----:B------:R-:W-:Y:S05]  /*8190*/  VOTEU.ALL UP0, P2 ;  /* 0x0000000000ff7886 */ /* 0x000fea0001000000 */
[----:B------:R1:W-:Y:S01]  /*81a0*/  @!UP0 UTMALDG.4D.IM2COL [UR8], [UR4], UR6 ;  /* 0x00000008040083b4 */ /* 0x0003e20008058006 */
[----:B------:R1:W-:Y:S01]  /*81b0*/  @!P2 SYNCS.ARRIVE.TRANS64.RED.A0TR RZ, [UR31+0x68], R2 ;  /* 0x00006802ffffa9a7 */ /* 0x0003e2000830041f */
[----:B------:R-:W-:Y:S01]  /*81c0*/  SYNCS.ARRIVE.TRANS64.RED.A1T0 RZ, [UR63], RZ ;  /* 0x000000ffffff79a7 */ /* 0x000fe2000810043f */
[----:B------:R-:W2:Y:S02]  /*81d0*/  SYNCS.PHASECHK.TRANS64.TRYWAIT P1, [UR31+0x90], R8 ;  /* 0x00009008ff0075a7 */ /* 0x000ea4000802111f */
[----:B-12---:R-:W-:Y:S05]  /*81e0*/  @!P1 BRA `(.L_x_89) ;  /* 0x0000004800649947 */ /* 0x006fea0003800000 */
.L_x_181:
[----:B-1----:R-:W-:Y:S01]  /*81f0*/  @!P2 IADD3 R3, P1, PT, R12, 0x580, RZ ;  /* 0x000005800c03a810 */ /* 0x002fe20007f3e0ff */
[----:B------:R-:W-:Y:S01]  /*8200*/  VOTEU.ALL UP0, P2 ;  /* 0x0000000000ff7886 */ /* 0x000fe20001000000 */
[----:B------:R-:W-:Y:S01]  /*8210*/  UMOV UR27, UR43 ;  /* 0x0000002b001b7c82 */ /* 0x000fe20008000000 */
[----:B------:R-:W-:Y:S01]  /*8220*/  UMOV UR28, UR44 ;  /* 0x0000002c001c7c82 */ /* 0x000fe20008000000 */
[----:B------:R-:W-:Y:S01]  /*8230*/  @!P2 R2UR UR5, R3 ;  /* 0x000000000305a2ca */ /* 0x000fe200000e0000 */
[----:B------:R-:W-:Y:S01]  /*8240*/  @!P2 IMAD.X R2, RZ, RZ, R13, P1 ;  /* 0x000000ffff02a224 */ /* 0x000fe200008e060d */
[----:B------:R-:W-:Y:S01]  /*8250*/  @!UP0 UPRMT UR6, URZ, 0x40, URZ ;  /* 0x00000040ff068896 */ /* 0x000fe200080000ff */
[----:B------:R-:W-:Y:S01]  /*8260*/  @P0 SHF.R.U32.HI R4, RZ, 0x10, R5 ;  /* 0x00000010ff040819 */ /* 0x000fe20000011605 */
[----:B------:R-:W-:Y:S02]  /*8270*/  @!UP0 UIADD3 UR26, UPT, UPT, UR42, 0x20, URZ ;  /* 0x000000202a1a8890 */ /* 0x000fe4000fffe0ff */
[----:B------:R-:W-:Y:S01]  /*8280*/  @!P2 R2UR UR4, R2 ;  /* 0x000000000204a2ca */ /* 0x000fe200000e0000 */
[----:B------:R-:W-:Y:S01]  /*8290*/  @!UP0 UIADD3 UR24, UPT, UPT, UR31, 0x4200, URZ ;  /* 0x000042001f188890 */ /* 0x000fe2000fffe0ff */
[----:B------:R-:W-:Y:S01]  /*82a0*/  @P0 R2UR UR48, R4 ;  /* 0x00000000043002ca */ /* 0x000fe200000e0000 */
        /* <DEDUP_REMOVED lines=22> */
.L_x_183:
[----:B------:R-:W-:Y:S01]  /*8410*/  UPLOP3.LUT UP2, UPT, UPT, UPT, UPT, 0x80, 0x8 ;  /* 0x000000000008789c */ /* 0x000fe20003f4f070 */
[----:B-1----:R-:W-:Y:S01]  /*8420*/  @!P2 IADD3 R3, P0, PT, R12, 0x580, RZ ;  /* 0x000005800c03a810 */ /* 0x002fe20007f1e0ff */
[----:B------:R-:W-:Y:S01]  /*8430*/  UMOV UR19, UR43 ;  /* 0x0000002b00137c82 */ /* 0x000fe20008000000 */
[----:B------:R-:W-:Y:S01]  /*8440*/  UMOV UR20, UR44 ;  /* 0x0000002c00147c82 */ /* 0x000fe20008000000 */
[----:B------:R-:W-:Y:S01]  /*8450*/  UMOV UR21, UR45 ;  /* 0x0000002d00157c82 */ /* 0x000fe20008000000 */
[----:B------:R-:W-:Y:S01]  /*8460*/  @!P2 R2UR UR5, R3 ;  /* 0x000000000305a2ca */ /* 0x000fe200000e0000 */
[----:B------:R-:W-:Y:S01]  /*8470*/  @!P2 IMAD.X R2, RZ, RZ, R13, P0 ;  /* 0x000000ffff02a224 */ /* 0x000fe200000e060d */
[----:B------:R-:W-:Y:S01]  /*8480*/  UMOV UR11, UR43 ;  /* 0x0000002b000b7c82 */ /* 0x000fe20008000000 */
[----:B------:R-:W-:Y:S01]  /*8490*/  UMOV UR12, UR44 ;  /* 0x0000002c000c7c82 */ /* 0x000fe20008000000 */
[----:B------:R-:W-:Y:S01]  /*84a0*/  VOTEU.ALL UP0, P2 ;  /* 0x0000000000ff7886 */ /* 0x000fe20001000000 */
[----:B------:R-:W-:Y:S01]  /*84b0*/  UMOV UR13, UR45 ;  /* 0x0000002d000d7c82 */ /* 0x000fe20008000000 */
[----:B------:R-:W-:Y:S02]  /*84c0*/  @!P2 R2UR UR4, R2 ;  /* 0x000000000204a2ca */ /* 0x000fe400000e0000 */
[----:B------:R-:W-:Y:S01]  /*84d0*/  R2UR UR24, R62 ;  /* 0x000000003e1872ca */ /* 0x000fe200000e0000 */
[----:B------:R-:W-:Y:S01]  /*84e0*/  @!UP0 UPRMT UR6, URZ, 0x40, URZ ;  /* 0x00000040ff068896 */ /* 0x000fe200080000ff */
[----:B------:R-:W-:Y:S01]  /*84f0*/  R2UR UR7, R63 ;  /* 0x000000003f0772ca */ /* 0x000fe200000e0000 */
[----:B------:R-:W-:Y:S01]  /*8500*/  @!UP0 UIADD3 UR18, UPT, UPT, UR42, 0x30, URZ ;  /* 0x000000302a128890 */ /* 0x000fe2000fffe0ff */
[----:B------:R-:W-:Y:S01]  /*8510*/  LOP3.LUT R10, R10, 0x1, RZ, 0x3c, !PT ;  /* 0x000000010a0a7812 */ /* 0x000fe200078e3cff */
[----:B------:R-:W-:Y:S01]  /*8520*/  IMAD.U32 R2, RZ, RZ, UR5 ;  /* 0x00000005ff027e24 */ /* 0x000fe2000f8e00ff */
[----:B------:R-:W-:Y:S01]  /*8530*/  @!UP0 UIADD3 UR16, UPT, UPT, UR31, 0x6200, URZ ;  /* 0x000062001f108890 */ /* 0x000fe2000fffe0ff */
[----:B------:R-:W-:Y:S01]  /*8540*/  LOP3.LUT R9, R9, 0x1, RZ, 0x3c, !PT ;  /* 0x0000000109097812 */ /* 0x000fe200078e3cff */
[----:B------:R-:W-:Y:S02]  /*8550*/  @!UP0 UIADD3 UR17, UPT, UPT, UR31, 0x78, URZ ;  /* 0x000000781f118890 */ /* 0x000fe4000fffe0ff */
[----:B------:R-:W-:Y:S01]  /*8560*/  @!UP0 UPRMT UR6, UR6, 0x5410, URZ ;  /* 0x0000541006068896 */ /* 0x000fe200080000ff */
[----:B------:R-:W-:Y:S01]  /*8570*/  IMAD.U32 R3, RZ, RZ, UR4 ;  /* 0x00000004ff037e24 */ /* 0x000fe2000f8e00ff */
[----:B------:R-:W-:Y:S01]  /*8580*/  @!P2 R2UR UR4, R2 ;  /* 0x000000000204a2ca */ /* 0x000fe200000e0000 */
[----:B------:R-:W-:Y:S02]  /*8590*/  @!UP0 UIADD3 UR10, UPT, UPT, UR42, 0x70, URZ ;  /* 0x000000702a0a8890 */ /* 0x000fe4000fffe0ff */
[----:B------:R-:W-:Y:S01]  /*85a0*/  @!UP0 UIADD3 UR8, UPT, UPT, UR31, 0x7200, URZ ;  /* 0x000072001f088890 */ /* 0x000fe2000fffe0ff */
[----:B------:R-:W-:Y:S01]  /*85b0*/  @!P2 R2UR UR5, R3 ;  /* 0x000000000305a2ca */ /* 0x000fe200000e0000 */
[----:B------:R-:W-:Y:S01]  /*85c0*/  VOTEU.ALL UP0, P2 ;  /* 0x0000000000ff7886 */ /* 0x000fe20001000000 */
[----:B------:R-:W-:Y:S01]  /*85d0*/  UMOV UR9, UR17 ;  /* 0x0000001100097c82 */ /* 0x000fe20008000000 */
[----:B------:R-:W-:Y:S10]  /*85e0*/  UIADD3 UR44, UPT, UPT, UR15, UR7, URZ ;  /* 0x000000070f2c7290 */ /* 0x000ff4000fffe0ff */
[----:B------:R1:W-:Y:S01]  /*85f0*/  @!UP0 UTMALDG.4D.IM2COL [UR16], [UR4], UR6 ;  /* 0x00000010040083b4 */ /* 0x0003e20008058006 */
[----:B------:R-:W-:Y:S05]  /*8600*/  VOTEU.ALL UP0, P2 ;  /* 0x0000000000ff7886 */ /* 0x000fea0001000000 */
[----:B------:R2:W-:Y:S01]  /*8610*/  @!UP0 UTMALDG.4D.IM2COL [UR8], [UR4], UR6 ;  /* 0x00000008040083b4 */ /* 0x0005e20008058006 */
[----:B------:R2:W-:Y:S01]  /*8620*/  @!P2 SYNCS.ARRIVE.TRANS64.RED.A0TR RZ, [UR31+0x78], R0 ;  /* 0x00007800ffffa9a7 */ /* 0x0005e2000830041f */
[----:B------:R-:W-:Y:S01]  /*8630*/  SYNCS.ARRIVE.TRANS64.RED.A1T0 RZ, [UR61], RZ ;  /* 0x000000ffffff79a7 */ /* 0x000fe2000810043d */
[----:B-1----:R-:W-:Y:S01]  /*8640*/  UIADD3 UR20, UPT, UPT, UR14, UR24, URZ ;  /* 0x000000180e147290 */ /* 0x002fe2000fffe0ff */
[----:B------:R-:W-:Y:S11]  /*8650*/  BRA.U UP3, `(.L_x_91) ;  /* 0xffffffed03c47547 */ /* 0x000ff6000b83ffff */
[----:B------:R-:W-:-:S04]  /*8660*/  SHF.L.U32 R3, R10, 0x1f, RZ ;  /* 0x0000001f0a037819 */ /* 0x000fc800000006ff */
[----:B------:R-:W1:Y:S02]  /*8670*/  SYNCS.PHASECHK.TRANS64.TRYWAIT P0, [UR31+0x80], R3 ;  /* 0x00008003ff0075a7 */ /* 0x000e64000800111f */
[----:B-1----:R-:W-:Y:S05]  /*8680*/  @!P0 BRA `(.L_x_92) ;  /* 0x00000044006c8947 */ /* 0x002fea0003800000 */
.L_x_185:
[----:B------:R-:W3:Y:S02]  /*8690*/  SYNCS.PHASECHK.TRANS64.TRYWAIT P0, [UR31+0x88], R3 ;  /* 0x00008803ff0075a7 */ /* 0x000ee4000800111f */
[----:B---3--:R-:W-:Y:S05]  /*86a0*/  @!P0 BRA `(.L_x_93) ;  /* 0x00000044007c8947 */ /* 0x008fea0003800000 */
.L_x_187:
[----:B------:R-:W3:Y:S02]  /*86b0*/  SYNCS.PHASECHK.TRANS64.TRYWAIT P0, [UR31+0x90], R3 ;  /* 0x00009003ff0075a7 */ /* 0x000ee4000800111f */
[----:B---3--:R-:W-:Y:S05]  /*86c0*/  @!P0 BRA `(.L_x_94) ;  /* 0x00000044008c8947 */ /* 0x008fea0003800000 */
.L_x_189:
[----:B-12---:R-:W-:-:S07]  /*86d0*/  MOV R0, UR31 ;  /* 0x0000001f00007c02 */ /* 0x006fce0008000f00 */
.L_x_95:
[----:B-1----:R-:W-:-:S04]  /*86e0*/  SHF.L.U32 R3, R10, 0x1f, RZ ;  /* 0x0000001f0a037819 */ /* 0x002fc800000006ff */
[----:B------:R1:W2:Y:S03]  /*86f0*/  SYNCS.PHASECHK.TRANS64.TRYWAIT P0, [R0+URZ+0x98], R3 ;  /* 0x00009803000075a7 */ /* 0x0002a600080011ff */
[----:B--2---:R-:W-:Y:S05]  /*8700*/  @!P0 NANOSLEEP.SYNCS 0x989680 ;  /* 0x009896800000895d */ /* 0x004fea0003900000 */
[----:B------:R-:W2:Y:S02]  /*8710*/  @!P0 SYNCS.PHASECHK.TRANS64 P0, [R0+URZ+0x98], R3 ;  /* 0x00009803000085a7 */ /* 0x000ea400080010ff */
[----:B--2---:R-:W-:Y:S05]  /*8720*/  @P0 EXIT ;  /* 0x000000000000094d */ /* 0x004fea0003800000 */
[----:B------:R-:W-:Y:S05]  /*8730*/  BRA `(.L_x_95) ;  /* 0xfffffffc00e87947 */ /* 0x000fea000383ffff */
.L_x_80:
[----:B------:R-:W-:-:S06]  /*8740*/  UISETP.GE.AND UP0, UPT, UR18, 0x4, UPT ;  /* 0x000000041200788c */ /* 0x000fcc000bf06270 */
[----:B------:R-:W-:-:S13]  /*8750*/  PLOP3.LUT P0, PT, PT, PT, UP0, 0x80, 0x8 ;  /* 0x000000000008781c */ /* 0x000fda0003f0f008 */
[----:B-1----:R-:W-:Y:S05]  /*8760*/  @!P0 EXIT ;  /* 0x000000000000894d */ /* 0x002fea0003800000 */
[----:B------:R-:W1:Y:S08]  /*8770*/  S2UR UR4, SR_CgaCtaId ;  /* 0x00000000000479c3 */ /* 0x000e700000008800 */
[----:B------:R-:W-:Y:S01]  /*8780*/  BAR.SYNC.DEFER_BLOCKING 0x6, 0xa0 ;  /* 0x0182800000007b1d */ /* 0x000fe20000010000 */
[C---:B------:R-:W-:Y:S01]  /*8790*/  IMAD.SHL.U32 R0, R74.reuse, 0x10, RZ ;  /* 0x000000104a007824 */ /* 0x040fe200078e00ff */
[C---:B------:R-:W-:Y:S01]  /*87a0*/  SHF.L.U32 R23, R74.reuse, 0x10, RZ ;  /* 0x000000104a177819 */ /* 0x040fe200000006ff */
[C---:B------:R-:W-:Y:S01]  /*87b0*/  IMAD.SHL.U32 R3, R65.reuse, 0x200, RZ ;  /* 0x0000020041037824 */ /* 0x040fe200078e00ff */
[C---:B------:R-:W-:Y:S01]  /*87c0*/  LOP3.LUT R75, R74.reuse, 0x60, RZ, 0xc0, !PT ;  /* 0x000000604a4b7812 */ /* 0x040fe200078ec0ff */
[----:B------:R-:W-:Y:S01]  /*87d0*/  IMAD.SHL.U32 R5, R74, 0x2, RZ ;  /* 0x000000024a057824 */ /* 0x000fe200078e00ff */
[----:B------:R-:W-:Y:S01]  /*87e0*/  UMOV UR43, 0x400 ;  /* 0x00000400002b7882 */ /* 0x000fe20000000000 */
[C---:B------:R-:W-:Y:S01]  /*87f0*/  LOP3.LUT R4, R0.reuse, 0x590, RZ, 0xc0, !PT ;  /* 0x0000059000047812 */ /* 0x040fe200078ec0ff */
[----:B------:R-:W2:Y:S01]  /*8800*/  LDC.64 R60, c[0x0][0x8b0] ;  /* 0x00022c00ff3c7b82 */ /* 0x000ea20000000a00 */
[----:B------:R-:W-:Y:S01]  /*8810*/  LOP3.LUT R0, R0, 0x60, RZ, 0xc0, !PT ;  /* 0x0000006000007812 */ /* 0x000fe200078ec0ff */
[----:B------:R-:W3:Y:S01]  /*8820*/  LDCU.128 UR8, c[0x0][0xa80] ;  /* 0x00015000ff0877ac */ /* 0x000ee20008000c00 */
[----:B------:R-:W-:Y:S01]  /*8830*/  LOP3.LUT R4, R4, 0x200, R3, 0xf8, !PT ;  /* 0x0000020004047812 */ /* 0x000fe200078ef803 */
[----:B------:R-:W-:Y:S01]  /*8840*/  HFMA2 R70, -RZ, RZ, 0, 5.9604644775390625e-08 ;  /* 0x00000001ff467431 */ /* 0x000fe200000001ff */
[----:B------:R-:W-:Y:S01]  /*8850*/  LOP3.LUT R5, R0, 0xc, R5, 0xf8, !PT ;  /* 0x0000000c00057812 */ /* 0x000fe200078ef805 */
[----:B------:R-:W-:Y:S01]  /*8860*/  IMAD.SHL.U32 R0, R65, 0x200000, RZ ;  /* 0x0020000041007824 */ /* 0x000fe200078e00ff */
[C---:B------:R-:W-:Y:S01]  /*8870*/  LOP3.LUT R72, R74.reuse, 0x2, RZ, 0xc0, !PT ;  /* 0x000000024a487812 */ /* 0x040fe200078ec0ff */
[----:B------:R-:W4:Y:S01]  /*8880*/  LDC.64 R42, c[0x0][0x8a8] ;  /* 0x00022a00ff2a7b82 */ /* 0x000f220000000a00 */
[----:B------:R-:W-:Y:S01]  /*8890*/  LOP3.LUT R74, R74, 0x4, RZ, 0xc0, !PT ;  /* 0x000000044a4a7812 */ /* 0x000fe200078ec0ff */
[----:B------:R-:W-:Y:S01]  /*88a0*/  IMAD.MOV.U32 R22, RZ, RZ, RZ ;  /* 0x000000ffff167224 */ /* 0x000fe200078e00ff */
[----:B------:R-:W-:-:S02]  /*88b0*/  LOP3.LUT R0, R0, 0x200000, RZ, 0xc0, !PT ;  /* 0x0020000000007812 */ /* 0x000fc400078ec0ff */
[----:B------:R-:W-:Y:S01]  /*88c0*/  CS2R R68, SRZ ;  /* 0x0000000000447805 */ /* 0x000fe2000001ff00 */
[----:B------:R-:W2:Y:S01]  /*88d0*/  LDCU UR57, c[0x0][0x370] ;  /* 0x00006e00ff3977ac */ /* 0x000ea20008000800 */
[----:B------:R-:W-:Y:S01]  /*88e0*/  LOP3.LUT R23, R0, 0x400000, R23, 0xf8, !PT ;  /* 0x0040000000177812 */ /* 0x000fe200078ef817 */
[----:B-1----:R-:W-:Y:S01]  /*88f0*/  ULEA UR43, UR4, UR43, 0x18 ;  /* 0x0000002b042b7291 */ /* 0x002fe2000f8ec0ff */
[----:B------:R-:W-:Y:S01]  /*8900*/  LOP3.LUT R0, R4, R5, RZ, 0xfc, !PT ;  /* 0x0000000504007212 */ /* 0x000fe200078efcff */
[----:B------:R-:W1:Y:S01]  /*8910*/  LDCU.64 UR62, c[0x0][0x348] ;  /* 0x00006900ff3e77ac */ /* 0x000e620008000a00 */
[----:B---3--:R-:W-:Y:S01]  /*8920*/  IMAD.U32 R79, RZ, RZ, UR8 ;  /* 0x00000008ff4f7e24 */ /* 0x008fe2000f8e00ff */
[----:B------:R-:W-:Y:S01]  /*8930*/  MOV R77, UR10 ;  /* 0x0000000a004d7c02 */ /* 0x000fe20008000f00 */
[----:B------:R-:W-:Y:S01]  /*8940*/  IMAD.U32 R78, RZ, RZ, UR9 ;  /* 0x00000009ff4e7e24 */ /* 0x000fe2000f8e00ff */
[----:B------:R-:W-:Y:S01]  /*8950*/  UIADD3 UR4, UPT, UPT, UR43, 0x200, URZ ;  /* 0x000002002b047890 */ /* 0x000fe2000fffe0ff */
[----:B------:R-:W-:Y:S01]  /*8960*/  IMAD.U32 R76, RZ, RZ, UR11 ;  /* 0x0000000bff4c7e24 */ /* 0x000fe2000f8e00ff */
[----:B------:R-:W3:Y:S01]  /*8970*/  LDCU UR39, c[0x0][0xb0c] ;  /* 0x00016180ff2777ac */ /* 0x000ee20008000800 */
[----:B------:R-:W1:Y:S03]  /*8980*/  LDS R2, [UR43+0x100] ;  /* 0x0001002bff027984 */ /* 0x000e660008000800 */
[----:B------:R-:W-:Y:S01]  /*8990*/  IMAD.U32 R67, RZ, RZ, UR4 ;  /* 0x00000004ff437e24 */ /* 0x000fe2000f8e00ff */
[----:B------:R-:W1:Y:S03]  /*89a0*/  LDCU UR38, c[0x0][0xb30] ;  /* 0x00016600ff2677ac */ /* 0x000e660008000800 */
[----:B------:R-:W-:Y:S01]  /*89b0*/  IMAD R73, R0, 0x4, R67 ;  /* 0x0000000400497824 */ /* 0x000fe200078e0243 */
[----:B------:R-:W1:Y:S03]  /*89c0*/  LDCU.64 UR50, c[0x0][0x888] ;  /* 0x00011100ff3277ac */ /* 0x000e660008000a00 */
[--C-:B------:R-:W-:Y:S01]  /*89d0*/  IMAD R72, R72, -0x10, R73.reuse ;  /* 0xfffffff048487824 */ /* 0x100fe200078e0249 */
[----:B------:R-:W1:Y:S01]  /*89e0*/  LDCU.64 UR40, c[0x0][0xb28] ;  /* 0x00016500ff2877ac */ /* 0x000e620008000a00 */
[----:B------:R-:W-:Y:S01]  /*89f0*/  IMAD R71, R74, -0x10, R73 ;  /* 0xfffffff04a477824 */ /* 0x000fe200078e0249 */
[----:B------:R-:W1:Y:S01]  /*8a00*/  LDCU.64 UR60, c[0x0][0x890] ;  /* 0x00011200ff3c77ac */ /* 0x000e620008000a00 */
[----:B------:R-:W1:Y:S01]  /*8a10*/  LDCU.128 UR52, c[0x0][0xb10] ;  /* 0x00016200ff3477ac */ /* 0x000e620008000c00 */
[----:B------:R-:W1:Y:S01]  /*8a20*/  LDCU UR56, c[0x0][0x374] ;  /* 0x00006e80ff3877ac */ /* 0x000e620008000800 */
[----:B------:R-:W-:Y:S01]  /*8a30*/  UMOV UR49, URZ ;  /* 0x000000ff00317c82 */ /* 0x000fe20008000000 */
[----:B------:R-:W-:Y:S01]  /*8a40*/  UMOV UR47, URZ ;  /* 0x000000ff002f7c82 */ /* 0x000fe20008000000 */
[C---:B-1----:R-:W-:Y:S01]  /*8a50*/  VIADD R3, R2.reuse, 0x40 ;  /* 0x0000004002037836 */ /* 0x042fe20000000000 */
[----:B------:R-:W-:-:S04]  /*8a60*/  LOP3.LUT R2, R2, 0xffff, RZ, 0xc0, !PT ;  /* 0x0000ffff02027812 */ /* 0x000fc800078ec0ff */
[----:B------:R-:W-:-:S05]  /*8a70*/  LOP3.LUT R3, R3, 0xffff, RZ, 0xc0, !PT ;  /* 0x0000ffff03037812 */ /* 0x000fca00078ec0ff */
[----:B--234-:R1:W-:Y:S02]  /*8a80*/  STL.64 [R1], R2 ;  /* 0x0000000201007387 */ /* 0x01c3e40000100a00 */
.L_x_139:
[----:B-1-3--:R-:W-:Y:S04]  /*8a90*/  SHF.L.U32 R3, R68, 0x1f, RZ ;  /* 0x0000001f44037819 */ /* 0x00afe800000006ff */
[----:B------:R-:W1:Y:S02]  /*8aa0*/  SYNCS.PHASECHK.TRANS64.TRYWAIT P0, [UR43+0xb0], R3 ;  /* 0x0000b003ff0075a7 */ /* 0x000e64000800112b */
[----:B-12---:R-:W-:Y:S05]  /*8ab0*/  @!P0 BRA `(.L_x_96) ;  /* 0x0000004000a88947 */ /* 0x006fea0003800000 */
.L_x_191:
[----:B------:R-:W-:Y:S01]  /*8ac0*/  LEA R2, R22, UR42, 0x2 ;  /* 0x0000002a16027c11 */ /* 0x000fe2000f8e10ff */
[----:B------:R-:W2:Y:S01]  /*8ad0*/  LDS.128 R4, [UR43+0xf0] ;  /* 0x0000f02bff047984 */ /* 0x000ea20008000c00 */
[----:B------:R-:W-:Y:S02]  /*8ae0*/  UIADD3 UR4, UPT, UPT, UR43, 0xb8, URZ ;  /* 0x000000b82b047890 */ /* 0x000fe4000fffe0ff */
[----:B------:R-:W-:Y:S01]  /*8af0*/  UISETP.GE.AND UP0, UPT, UR46, 0x1, UPT ;  /* 0x000000012e00788c */ /* 0x000fe2000bf06270 */
[----:B------:R-:W-:Y:S01]  /*8b00*/  @!PT LDS RZ, [RZ] ;  /* 0x00000000fffff984 */ /* 0x000fe20000000800 */
[----:B------:R-:W-:Y:S01]  /*8b10*/  @!PT LDS RZ, [RZ] ;  /* 0x00000000fffff984 */ /* 0x000fe20000000800 */
[----:B------:R-:W-:Y:S01]  /*8b20*/  @!PT LDS RZ, [RZ] ;  /* 0x00000000fffff984 */ /* 0x000fe20000000800 */
[----:B------:R-:W-:Y:S01]  /*8b30*/  @!PT LDS RZ, [RZ] ;  /* 0x00000000fffff984 */ /* 0x000fe20000000800 */
[----:B------:R3:W-:Y:S06]  /*8b40*/  MEMBAR.ALL.CTA ;  /* 0x0000000000007992 */ /* 0x0007ec0000008000 */
[----:B---3--:R-:W3:Y:S01]  /*8b50*/  FENCE.VIEW.ASYNC.S ;  /* 0x00000000000073c6 */ /* 0x008ee20000000000 */
[----:B------:R-:W-:Y:S09]  /*8b60*/  UPRMT UR4, URZ, 0x654, UR4 ;  /* 0x00000654ff047896 */ /* 0x000ff20008000004 */
[----:B---3--:R-:W-:Y:S01]  /*8b70*/  SYNCS.ARRIVE.TRANS64.RED.A1T0 RZ, [UR4], RZ ;  /* 0x000000ffffff79a7 */ /* 0x008fe20008100404 */
[----:B------:R-:W5:Y:S01]  /*8b80*/  LDL R2, [R2] ;  /* 0x0000000002027983 */ /* 0x000f620000100800 */
[----:B--2---:R-:W-:Y:S11]  /*8b90*/  LOP3.LUT P0, RZ, R6, 0x1, RZ, 0xc0, !PT ;  /* 0x0000000106ff7812 */ /* 0x004ff6000780c0ff */
[----:B------:R-:W-:Y:S02]  /*8ba0*/  @!UPT UIADD3 URZ, UPT, UPT, URZ, URZ, URZ ;  /* 0x000000fffffff290 */ /* 0x000fe4000fffe0ff */
[----:B------:R-:W-:Y:S01]  /*8bb0*/  VOTEU.ANY UP1, P0 ;  /* 0x0000000000ff7886 */ /* 0x000fe20000020100 */
[----:B------:R-:W-:Y:S01]  /*8bc0*/  PLOP3.LUT P0, PT, PT, PT, UP1, 0x80, 0x8 ;  /* 0x000000000008781c */ /* 0x000fe20003f0f018 */
[----:B------:R-:W-:Y:S11]  /*8bd0*/  UP2UR UR58, UPR, URZ, 0x2 ;  /* 0x00000002ff3a7883 */ /* 0x000ff60008000000 */
[----:B------:R-:W-:Y:S01]  /*8be0*/  @!UPT UIADD3 URZ, UPT, UPT, URZ, URZ, URZ ;  /* 0x000000fffffff290 */ /* 0x000fe2000fffe0ff */
[----:B-1----:R-:W-:Y:S02]  /*8bf0*/  @P0 MOV R3, R4 ;  /* 0x0000000400030202 */ /* 0x002fe40000000f00 */
[----:B------:R-:W-:Y:S02]  /*8c00*/  @P0 LOP3.LUT R0, R5, 0xffff, RZ, 0xc0, !PT ;  /* 0x0000ffff05000812 */ /* 0x000fe400078ec0ff */
[----:B------:R-:W-:Y:S02]  /*8c10*/  @P0 R2UR UR5, R3 ;  /* 0x00000000030502ca */ /* 0x000fe400000e0000 */
[----:B------:R-:W-:Y:S11]  /*8c20*/  @P0 R2UR UR4, R0 ;  /* 0x00000000000402ca */ /* 0x000ff600000e0000 */
[----:B------:R-:W-:Y:S02]  /*8c30*/  @UP1 UMOV UR37, UR5 ;  /* 0x0000000500251c82 */ /* 0x000fe40008000000 */
[----:B------:R-:W-:Y:S01]  /*8c40*/  @UP1 UMOV UR36, UR4 ;  /* 0x0000000400241c82 */ /* 0x000fe20008000000 */
[----:B------:R-:W-:Y:S05]  /*8c50*/  BRA.U !UP0, `(.L_x_97) ;  /* 0x0000000108cc7547 */ /* 0x000fea000b800000 */
[----:B------:R-:W1:Y:S01]  /*8c60*/  LDCU UR9, c[0x0][0xb20] ;  /* 0x00016400ff0977ac */ /* 0x000e620008000800 */
[----:B------:R-:W-:Y:S02]  /*8c70*/  UIMAD.WIDE.U32 UR4, UR56, UR55, URZ ;  /* 0x00000037380472a5 */ /* 0x000fe4000f8e00ff */
[----:B------:R-:W-:Y:S02]  /*8c80*/  UIMAD.WIDE.U32 UR6, UR57, UR52, URZ ;  /* 0x00000034390672a5 */ /* 0x000fe4000f8e00ff */
[----:B------:R-:W-:Y:S02]  /*8c90*/  UIMAD.WIDE.U32 UR10, UR36, UR55, URZ ;  /* 0x00000037240a72a5 */ /* 0x000fe4000f8e00ff */
[----:B------:R-:W-:Y:S02]  /*8ca0*/  UISETP.NE.AND UP0, UPT, UR54, 0x1, UPT ;  /* 0x000000013600788c */ /* 0x000fe4000bf05270 */
[----:B------:R-:W-:Y:S02]  /*8cb0*/  UISETP.NE.AND UP1, UPT, UR39, 0x1, UPT ;  /* 0x000000012700788c */ /* 0x000fe4000bf25270 */
[----:B------:R-:W-:Y:S02]  /*8cc0*/  UISETP.NE.AND UP2, UPT, UR46, 0x1, UPT ;  /* 0x000000012e00788c */ /* 0x000fe4000bf45270 */
[----:B------:R-:W-:Y:S01]  /*8cd0*/  UIMAD.WIDE.U32 UR12, UR37, UR52, URZ ;  /* 0x00000034250c72a5 */ /* 0x000fe2000f8e00ff */
[----:B------:R-:W-:Y:S01]  /*8ce0*/  UMOV UR4, UR5 ;  /* 0x0000000500047c82 */ /* 0x000fe20008000000 */
[----:B------:R-:W-:Y:S01]  /*8cf0*/  UMOV UR6, UR11 ;  /* 0x0000000b00067c82 */ /* 0x000fe20008000000 */
[----:B-1----:R-:W-:Y:S03]  /*8d00*/  USHF.R.U32.HI UR8, URZ, UR9, UR4 ;  /* 0x00000009ff087299 */ /* 0x002fe60008011604 */
[----:B------:R-:W-:Y:S02]  /*8d10*/  UMOV UR4, UR7 ;  /* 0x0000000700047c82 */ /* 0x000fe40008000000 */
[----:B------:R-:W-:Y:S02]  /*8d20*/  USHF.R.U32.HI UR5, URZ, UR53, UR4 ;  /* 0x00000035ff057299 */ /* 0x000fe40008011604 */
[----:B------:R-:W-:Y:S02]  /*8d30*/  USEL UR4, UR56, UR8, !UP0 ;  /* 0x0000000838047287 */ /* 0x000fe4000c000000 */
[----:B------:R-:W-:Y:S02]  /*8d40*/  USHF.R.U32.HI UR8, URZ, UR9, UR6 ;  /* 0x00000009ff087299 */ /* 0x000fe40008011606 */
[----:B------:R-:W-:Y:S02]  /*8d50*/  UIMAD.WIDE.U32 UR6, UR4, UR40, URZ ;  /* 0x00000028040672a5 */ /* 0x000fe4000f8e00ff */
[----:B------:R-:W-:Y:S02]  /*8d60*/  USEL UR9, UR57, UR5, !UP1 ;  /* 0x0000000539097287 */ /* 0x000fe4000c800000 */
[----:B------:R-:W-:Y:S02]  /*8d70*/  USEL UR8, UR36, UR8, !UP0 ;  /* 0x0000000824087287 */ /* 0x000fe4000c000000 */
[----:B------:R-:W-:Y:S01]  /*8d80*/  UIMAD.WIDE.U32 UR10, UR9, UR40, URZ ;  /* 0x00000028090a72a5 */ /* 0x000fe2000f8e00ff */
[----:B------:R-:W-:Y:S01]  /*8d90*/  UMOV UR6, UR7 ;  /* 0x0000000700067c82 */ /* 0x000fe20008000000 */
[----:B------:R-:W-:Y:S01]  /*8da0*/  UMOV UR5, UR13 ;  /* 0x0000000d00057c82 */ /* 0x000fe20008000000 */
[----:B------:R-:W-:Y:S02]  /*8db0*/  @UP2 USHF.R.U32.HI UR4, URZ, UR41, UR6 ;  /* 0x00000029ff042299 */ /* 0x000fe40008011606 */
[----:B------:R-:W-:Y:S02]  /*8dc0*/  USHF.R.U32.HI UR5, URZ, UR53, UR5 ;  /* 0x00000035ff057299 */ /* 0x000fe40008011605 */
[----:B------:R-:W-:Y:S02]  /*8dd0*/  UIMAD UR4, UR46, UR4, URZ ;  /* 0x000000042e0472a4 */ /* 0x000fe4000f8e02ff */
[----:B------:R-:W-:Y:S02]  /*8de0*/  USEL UR5, UR37, UR5, !UP1 ;  /* 0x0000000525057287 */ /* 0x000fe4000c800000 */
[----:B------:R-:W-:Y:S01]  /*8df0*/  UISETP.GE.AND UP0, UPT, UR8, UR4, UPT ;  /* 0x000000040800728c */ /* 0x000fe2000bf06270 */
[----:B------:R-:W-:Y:S01]  /*8e00*/  UMOV UR6, UR11 ;  /* 0x0000000b00067c82 */ /* 0x000fe20008000000 */
[----:B------:R-:W-:Y:S02]  /*8e10*/  UIMAD.WIDE.U32 UR10, UR8, UR40, URZ ;  /* 0x00000028080a72a5 */ /* 0x000fe4000f8e00ff */
[----:B------:R-:W-:Y:S04]  /*8e20*/  @UP2 USHF.R.U32.HI UR9, URZ, UR41, UR6 ;  /* 0x00000029ff092299 */ /* 0x000fe80008011606 */
[----:B------:R-:W-:Y:S01]  /*8e30*/  UIMAD UR6, UR46, UR9, URZ ;  /* 0x000000092e0672a4 */ /* 0x000fe2000f8e02ff */
[----:B------:R-:W-:Y:S03]  /*8e40*/  UMOV UR4, UR11 ;  /* 0x0000000b00047c82 */ /* 0x000fe60008000000 */
[----:B------:R-:W-:Y:S02]  /*8e50*/  UISETP.GE.OR UP0, UPT, UR5, UR6, UP0 ;  /* 0x000000060500728c */ /* 0x000fe40008706670 */
[----:B------:R-:W-:Y:S02]  /*8e60*/  USHF.R.U32.HI UR4, URZ, UR41, UR4 ;  /* 0x00000029ff047299 */ /* 0x000fe40008011604 */
[----:B------:R-:W-:Y:S02]  /*8e70*/  UIMAD.WIDE.U32 UR6, UR5, UR40, URZ ;  /* 0x00000028050672a5 */ /* 0x000fe4000f8e00ff */
[----:B------:R-:W-:Y:S02]  /*8e80*/  USEL UR11, UR8, UR4, !UP2 ;  /* 0x00000004080b7287 */ /* 0x000fe4000d000000 */
[----:B------:R-:W-:Y:S02]  /*8e90*/  UIADD3 UR6, UPT, UPT, -UR5, URZ, URZ ;  /* 0x000000ff05067290 */ /* 0x000fe4000fffe1ff */
[----:B------:R-:W-:Y:S02]  /*8ea0*/  UIADD3 UR10, UPT, UPT, -UR11, URZ, URZ ;  /* 0x000000ff0b0a7290 */ /* 0x000fe4000fffe1ff */
[----:B------:R-:W-:Y:S02]  /*8eb0*/  UIMAD UR6, UR39, UR6, UR37 ;  /* 0x00000006270672a4 */ /* 0x000fe4000f8e0225 */
[----:B------:R-:W-:Y:S01]  /*8ec0*/  UIMAD UR10, UR46, UR10, UR8 ;  /* 0x0000000a2e0a72a4 */ /* 0x000fe2000f8e0208 */
[----:B------:R-:W-:Y:S01]  /*8ed0*/  @!UP0 UMOV UR4, UR7 ;  /* 0x0000000700048c82 */ /* 0x000fe20008000000 */
[----:B------:R-:W-:Y:S02]  /*8ee0*/  UIADD3 UR7, UPT, UPT, -UR8, URZ, URZ ;  /* 0x000000ff08077290 */ /* 0x000fe4000fffe1ff */
[----:B------:R-:W-:Y:S04]  /*8ef0*/  @!UP0 USHF.R.U32.HI UR4, URZ, UR41, UR4 ;  /* 0x00000029ff048299 */ /* 0x000fe80008011604 */
[----:B------:R-:W-:Y:S04]  /*8f00*/  @!UP0 USEL UR4, UR5, UR4, !UP2 ;  /* 0x0000000405048287 */ /* 0x000fe8000d000000 */
[----:B------:R-:W-:Y:S02]  /*8f10*/  @!UP0 UIMAD UR9, UR9, UR10, UR4 ;  /* 0x0000000a090982a4 */ /* 0x000fe4000f8e0204 */
[----:B------:R-:W-:Y:S02]  /*8f20*/  @!UP0 UIADD3 UR10, UPT, UPT, UR11, -UR4, URZ ;  /* 0x800000040b0a8290 */ /* 0x000fe4000fffe0ff */
[----:B------:R-:W-:Y:S02]  /*8f30*/  UIMAD UR4, UR54, UR7, UR36 ;  /* 0x00000007360472a4 */ /* 0x000fe4000f8e0224 */
[----:B------:R-:W-:Y:S03]  /*8f40*/  @!UP0 UIMAD UR8, UR10, UR46, UR5 ;  /* 0x0000002e0a0882a4 */ /* 0x000fe6000f8e0205 */
[----:B------:R-:W-:Y:S02]  /*8f50*/  @!UP0 UMOV UR5, UR9 ;  /* 0x0000000900058c82 */ /* 0x000fe40008000000 */
[----:B------:R-:W-:Y:S02]  /*8f60*/  UIMAD UR37, UR5, UR39, UR6 ;  /* 0x00000027052572a4 */ /* 0x000fe4000f8e0206 */
[----:B------:R-:W-:Y:S11]  /*8f70*/  UIMAD UR36, UR8, UR54, UR4 ;  /* 0x00000036082472a4 */ /* 0x000ff6000f8e0204 */
[----:B------:R-:W-:Y:S01]  /*8f80*/  @!UPT UIADD3 URZ, UPT, UPT, URZ, URZ, URZ ;  /* 0x000000fffffff290 */ /* 0x000fe2000fffe0ff */
.L_x_97:
[----:B------:R-:W-:Y:S01]  /*8f90*/  UISETP.NE.AND UP0, UPT, UR38, 0x1, UPT ;  /* 0x000000012600788c */ /* 0x000fe2000bf05270 */
[----:B------:R-:W-:Y:S01]  /*8fa0*/  @P0 SHF.R.U32.HI R4, RZ, 0x10, R5 ;  /* 0x00000010ff040819 */ /* 0x000fe20000011605 */
[----:B------:R-:W-:Y:S01]  /*8fb0*/  USHF.L.U32 UR45, UR20, 0x7, URZ ;  /* 0x00000007142d7899 */ /* 0x000fe200080006ff */
[----:B------:R-:W-:Y:S02]  /*8fc0*/  BSSY.RECONVERGENT B6, `(.L_x_98) ;  /* 0x0000034000067945 */ /* 0x000fe40003800200 */
[----:B------:R-:W-:Y:S02]  /*8fd0*/  @P0 R2UR UR59, R4 ;  /* 0x00000000043b02ca */ /* 0x000fe400000e0000 */
[----:B------:R-:W-:Y:S04]  /*8fe0*/  LOP3.LUT P0, RZ, R67, 0x1b0, RZ, 0xc0, !PT ;  /* 0x000001b043ff7812 */ /* 0x000fe8000780c0ff */
[----:B------:R-:W1:Y:S01]  /*8ff0*/  @!UP0 LDCU.128 UR12, c[0x0][0xb10] ;  /* 0x00016200ff0c87ac */ /* 0x000e620008000c00 */
[----:B------:R-:W2:Y:S01]  /*9000*/  @!UP0 LDCU UR5, c[0x0][0xb0c] ;  /* 0x00016180ff0587ac */ /* 0x000ea20008000800 */
[----:B------:R-:W3:Y:S01]  /*9010*/  @!UP0 LDCU UR10, c[0x0][0xb20] ;  /* 0x00016400ff0a87ac */ /* 0x000ee20008000800 */
[----:B-1----:R-:W-:Y:S02]  /*9020*/  UIMAD.WIDE.U32 UR8, UR37, UR12, URZ ;  /* 0x0000000c250872a5 */ /* 0x002fe4000f8e00ff */
[----:B------:R-:W-:Y:S02]  /*9030*/  UIMAD.WIDE.U32 UR6, UR36, UR15, URZ ;  /* 0x0000000f240672a5 */ /* 0x000fe4000f8e00ff */
[----:B------:R-:W-:Y:S03]  /*9040*/  @!UP0 UISETP.NE.AND UP1, UPT, UR14, 0x1, UPT ;  /* 0x000000010e00888c */ /* 0x000fe6000bf25270 */
[----:B------:R-:W-:Y:S01]  /*9050*/  @!UP0 UMOV UR4, UR9 ;  /* 0x0000000900048c82 */ /* 0x000fe20008000000 */
[----:B--2---:R-:W-:Y:S02]  /*9060*/  @!UP0 UISETP.NE.AND UP2, UPT, UR5, 0x1, UPT ;  /* 0x000000010500888c */ /* 0x004fe4000bf45270 */
[----:B------:R-:W-:Y:S01]  /*9070*/  @!UP0 USHF.R.U32.HI UR4, URZ, UR13, UR4 ;  /* 0x0000000dff048299 */ /* 0x000fe20008011604 */
[----:B------:R-:W-:Y:S02]  /*9080*/  @!UP0 UMOV UR6, UR7 ;  /* 0x0000000700068c82 */ /* 0x000fe40008000000 */
[----:B---3--:R-:W-:Y:S02]  /*9090*/  @!UP0 USHF.R.U32.HI UR6, URZ, UR10, UR6 ;  /* 0x0000000aff068299 */ /* 0x008fe40008011606 */
[----:B------:R-:W-:Y:S02]  /*90a0*/  @!UP0 USEL UR7, UR37, UR4, !UP2 ;  /* 0x0000000425078287 */ /* 0x000fe4000d000000 */
[----:B------:R-:W-:Y:S04]  /*90b0*/  @!UP0 USEL UR6, UR36, UR6, !UP1 ;  /* 0x0000000624068287 */ /* 0x000fe8000c800000 */
[----:B------:R-:W-:Y:S02]  /*90c0*/  @!UP0 UIADD3 UR4, UPT, UPT, -UR7, UR6, URZ ;  /* 0x0000000607048290 */ /* 0x000fe4000fffe1ff */
[----:B------:R-:W-:Y:S02]  /*90d0*/  @!UP0 UIADD3 UR6, UPT, UPT, UR7, -UR6, URZ ;  /* 0x8000000607068290 */ /* 0x000fe4000fffe0ff */
[----:B------:R-:W-:Y:S02]  /*90e0*/  @!UP0 UIMAD UR37, UR4, UR5, UR37 ;  /* 0x00000005042582a4 */ /* 0x000fe4000f8e0225 */
[----:B------:R-:W-:Y:S01]  /*90f0*/  @!UP0 UIMAD UR36, UR6, UR14, UR36 ;  /* 0x0000000e062482a4 */ /* 0x000fe2000f8e0224 */
[----:B------:R-:W-:Y:S11]  /*9100*/  @!P0 BRA `(.L_x_99) ;  /* 0x00000000007c8947 */ /* 0x000ff60003800000 */
[----:B------:R-:W1:Y:S01]  /*9110*/  LDCU.64 UR8, c[0x4][0x80] ;  /* 0x01001000ff0877ac */ /* 0x000e620008000a00 */
[----:B------:R-:W-:Y:S01]  /*9120*/  MOV R16, 0x0 ;  /* 0x0000000000107802 */ /* 0x000fe20000000f00 */
[----:B------:R-:W-:Y:S02]  /*9130*/  HFMA2 R12, -RZ, RZ, 0, 5.9604644775390625e-08 ;  /* 0x00000001ff0c7431 */ /* 0x000fe400000001ff */
[----:B------:R-:W-:Y:S01]  /*9140*/  IMAD.MOV.U32 R8, RZ, RZ, 0x70 ;  /* 0x00000070ff087424 */ /* 0x000fe200078e00ff */
[----:B------:R2:W3:Y:S01]  /*9150*/  LDC.64 R14, c[0x4][R16] ;  /* 0x01000000100e7b82 */ /* 0x0004e20000000a00 */
[----:B------:R-:W4:Y:S01]  /*9160*/  LDCU.64 UR6, c[0x4][0x88] ;  /* 0x01001100ff0677ac */ /* 0x000f220008000a00 */
[----:B------:R-:W-:Y:S01]  /*9170*/  IMAD.MOV.U32 R13, RZ, RZ, RZ ;  /* 0x000000ffff0d7224 */ /* 0x000fe200078e00ff */
[----:B------:R-:W2:Y:S01]  /*9180*/  LDCU.64 UR4, c[0x4][0x8] ;  /* 0x01000100ff0477ac */ /* 0x000ea20008000a00 */
[----:B-1----:R-:W-:Y:S01]  /*9190*/  MOV R5, UR9 ;  /* 0x0000000900057c02 */ /* 0x002fe20008000f00 */
[----:B------:R-:W-:Y:S01]  /*91a0*/  IMAD.U32 R4, RZ, RZ, UR8 ;  /* 0x00000008ff047e24 */ /* 0x000fe2000f8e00ff */
[----:B----4-:R-:W-:Y:S01]  /*91b0*/  MOV R7, UR7 ;  /* 0x0000000700077c02 */ /* 0x010fe20008000f00 */
[----:B------:R-:W-:Y:S01]  /*91c0*/  IMAD.U32 R6, RZ, RZ, UR6 ;  /* 0x00000006ff067e24 */ /* 0x000fe2000f8e00ff */
[----:B--2---:R-:W-:Y:S01]  /*91d0*/  MOV R11, UR5 ;  /* 0x00000005000b7c02 */ /* 0x004fe20008000f00 */
[----:B------:R-:W-:Y:S02]  /*91e0*/  IMAD.U32 R10, RZ, RZ, UR4 ;  /* 0x00000004ff0a7e24 */ /* 0x000fe4000f8e00ff */
[----:B------:R-:W-:Y:S07]  /*91f0*/  LEPC R20, `(.L_x_100) ;  /* 0x000000001014794e */ /* 0x000fee0000000000 */
[----:B---3-5:R-:W-:Y:S05]  /*9200*/  CALL.ABS.NOINC R14 ;  /* 0x000000000e007343 */ /* 0x028fea0003c00000 */
.L_x_100:
[----:B------:R-:W1:Y:S01]  /*9210*/  LDCU.64 UR8, c[0x4][0x80] ;  /* 0x01001000ff0877ac */ /* 0x000e620008000a00 */
[----:B------:R-:W2:Y:S01]  /*9220*/  LDC.64 R16, c[0x4][R16] ;  /* 0x0100000010107b82 */ /* 0x000ea20000000a00 */
[----:B------:R-:W-:Y:S02]  /*9230*/  HFMA2 R12, -RZ, RZ, 0, 5.9604644775390625e-08 ;  /* 0x00000001ff0c7431 */ /* 0x000fe400000001ff */
[----:B------:R-:W-:Y:S02]  /*9240*/  IMAD.MOV.U32 R8, RZ, RZ, 0x70 ;  /* 0x00000070ff087424 */ /* 0x000fe400078e00ff */
[----:B------:R-:W-:Y:S01]  /*9250*/  IMAD.MOV.U32 R13, RZ, RZ, RZ ;  /* 0x000000ffff0d7224 */ /* 0x000fe200078e00ff */
[----:B------:R-:W3:Y:S01]  /*9260*/  LDCU.64 UR6, c[0x4][0x88] ;  /* 0x01001100ff0677ac */ /* 0x000ee20008000a00 */
[----:B------:R-:W4:Y:S01]  /*9270*/  LDCU.64 UR4, c[0x4][0x8] ;  /* 0x01000100ff0477ac */ /* 0x000f220008000a00 */
[----:B-1----:R-:W-:Y:S02]  /*9280*/  MOV R4, UR8 ;  /* 0x0000000800047c02 */ /* 0x002fe40008000f00 */
[----:B------:R-:W-:Y:S02]  /*9290*/  MOV R5, UR9 ;  /* 0x0000000900057c02 */ /* 0x000fe40008000f00 */
[----:B---3--:R-:W-:Y:S01]  /*92a0*/  MOV R7, UR7 ;  /* 0x0000000700077c02 */ /* 0x008fe20008000f00 */
[----:B------:R-:W-:Y:S01]  /*92b0*/  IMAD.U32 R6, RZ, RZ, UR6 ;  /* 0x00000006ff067e24 */ /* 0x000fe2000f8e00ff */
[----:B----4-:R-:W-:Y:S01]  /*92c0*/  MOV R11, UR5 ;  /* 0x00000005000b7c02 */ /* 0x010fe20008000f00 */
[----:B------:R-:W-:Y:S02]  /*92d0*/  IMAD.U32 R10, RZ, RZ, UR4 ;  /* 0x00000004ff0a7e24 */ /* 0x000fe4000f8e00ff */
[----:B------:R-:W-:Y:S07]  /*92e0*/  LEPC R20, `(.L_x_99) ;  /* 0x000000001014794e */ /* 0x000fee0000000000 */
[----:B--2---:R-:W-:Y:S05]  /*92f0*/  CALL.ABS.NOINC R16 ;  /* 0x0000000010007343 */ /* 0x004fea0003c00000 */
.L_x_99:
[----:B------:R-:W-:Y:S05]  /*9300*/  BSYNC.RECONVERGENT B6 ;  /* 0x0000000000067941 */ /* 0x000fea0003800200 */
.L_x_98:
[----:B------:R-:W-:Y:S01]  /*9310*/  R2UR UR4, R66 ;  /* 0x00000000420472ca */ /* 0x000fe200000e0000 */
[----:B------:R-:W-:Y:S01]  /*9320*/  UISETP.NE.U32.AND UP0, UPT, UR60, URZ, UPT ;  /* 0x000000ff3c00728c */ /* 0x000fe2000bf05070 */
[----:B------:R-:W-:Y:S02]  /*9330*/  ISETP.NE.U32.AND P4, PT, R60, RZ, PT ;  /* 0x000000ff3c00720c */ /* 0x000fe40003f85070 */
[----:B------:R-:W-:Y:S01]  /*9340*/  ISETP.NE.U32.AND P2, PT, RZ, UR50, PT ;  /* 0x00000032ff007c0c */ /* 0x000fe2000bf45070 */
[----:B------:R-:W-:Y:S01]  /*9350*/  UISETP.NE.AND.EX UP1, UPT, UR61, URZ, UPT, UP0 ;  /* 0x000000ff3d00728c */ /* 0x000fe2000bf25300 */
[----:B------:R-:W-:Y:S01]  /*9360*/  ISETP.NE.AND.EX P4, PT, R61, RZ, PT, P4 ;  /* 0x000000ff3d00720c */ /* 0x000fe20003f85340 */
[----:B------:R-:W-:Y:S01]  /*9370*/  UPLOP3.LUT UP0, UPT, UPT, UPT, UPT, 0x40, 0x4 ;  /* 0x000000000004789c */ /* 0x000fe20003f0e870 */
[----:B------:R-:W-:Y:S05]  /*9380*/  ISETP.NE.AND.EX P2, PT, RZ, UR51, PT, P2 ;  /* 0x00000033ff007c0c */ /* 0x000fea000bf45320 */
[----:B------:R-:W-:Y:S06]  /*9390*/  UISETP.NE.AND UP2, UPT, UR4, URZ, UPT ;  /* 0x000000ff0400728c */ /* 0x000fec000bf45270 */
[----:B------:R-:W-:Y:S05]  /*93a0*/  PLOP3.LUT P1, PT, PT, PT, UP2, 0x80, 0x8 ;  /* 0x000000000008781c */ /* 0x000fea0003f2f028 */
[----:B------:R-:W-:Y:S06]  /*93b0*/  @UP2 UPLOP3.LUT UP0, UPT, UPT, UPT, UP1, 0x80, 0x8 ;  /* 0x000000000008289c */ /* 0x000fec0003f0f010 */
[----:B------:R-:W-:Y:S01]  /*93c0*/  PLOP3.LUT P0, PT, PT, PT, UP0, 0x80, 0x8 ;  /* 0x000000000008781c */ /* 0x000fe20003f0f008 */
[----:B------:R-:W-:Y:S01]  /*93d0*/  @!UPT UIADD3 URZ, UPT, UPT, URZ, URZ, URZ ;  /* 0x000000fffffff290 */ /* 0x000fe2000fffe0ff */
[----:B------:R-:W-:Y:S11]  /*93e0*/  BRA.U !UP1, `(.L_x_101) ;  /* 0x00000001093c7547 */ /* 0x000ff6000b800000 */
[----:B------:R-:W-:Y:S01]  /*93f0*/  UISETP.NE.U32.AND UP0, UPT, UR50, URZ, UPT ;  /* 0x000000ff3200728c */ /* 0x000fe2000bf05070 */
[----:B------:R-:W-:Y:S01]  /*9400*/  HFMA2 R0, -RZ, RZ, 0, 5.9604644775390625e-08 ;  /* 0x00000001ff007431 */ /* 0x000fe200000001ff */
[----:B------:R-:W1:Y:S01]  /*9410*/  LDCU.64 UR8, c[0x0][0x358] ;  /* 0x00006b00ff0877ac */ /* 0x000e620008000a00 */
[----:B------:R-:W-:Y:S01]  /*9420*/  IMAD.MOV.U32 R64, RZ, RZ, 0x1 ;  /* 0x00000001ff407424 */ /* 0x000fe200078e00ff */
[----:B------:R-:W-:Y:S06]  /*9430*/  UISETP.NE.AND.EX UP0, UPT, UR51, URZ, UPT, UP0 ;  /* 0x000000ff3300728c */ /* 0x000fec000bf05300 */
        /* <DEDUP_REMOVED lines=9> */
[----:B-12---:R-:W-:Y:S02]  /*94d0*/  @!P3 IMAD.U32 R27, RZ, RZ, UR4 ;  /* 0x00000004ff1bbe24 */ /* 0x006fe4000f8e00ff */
.L_x_101:
[----:B------:R-:W-:Y:S05]  /*94e0*/  @!P4 BRA `(.L_x_102) ;  /* 0x000000000024c947 */ /* 0x000fea0003800000 */
[----:B------:R-:W-:Y:S01]  /*94f0*/  ISETP.NE.U32.AND P3, PT, R42, RZ, PT ;  /* 0x000000ff2a00720c */ /* 0x000fe20003f65070 */
[----:B------:R-:W1:Y:S03]  /*9500*/  LDCU.64 UR4, c[0x0][0x358] ;  /* 0x00006b00ff0477ac */ /* 0x000e660008000a00 */
[----:B------:R-:W-:Y:S11]  /*9510*/  ISETP.NE.AND.EX P3, PT, R43, RZ, PT, P3 ;  /* 0x000000ff2b00720c */ /* 0x000ff60003f65330 */
[----:B------:R-:W-:Y:S02]  /*9520*/  @!UPT UIADD3 URZ, UPT, UPT, URZ, URZ, URZ ;  /* 0x000000fffffff290 */ /* 0x000fe4000fffe0ff */
[----:B------:R-:W2:Y:S01]  /*9530*/  @P3 LDC.64 R4, c[0x0][0x8a8] ;  /* 0x00022a00ff043b82 */ /* 0x000ea20000000a00 */
[----:B------:R-:W-:Y:S04]  /*9540*/  @P3 IMAD R0, R60, UR48, RZ ;  /* 0x000000303c003c24 */ /* 0x000fe8000f8e02ff */
[----:B--2---:R-:W-:Y:S05]  /*9550*/  @P3 IMAD.WIDE R4, R0, 0x4, R4 ;  /* 0x0000000400043825 */ /* 0x004fea00078e0204 */
[----:B-1---5:R1:W5:Y:S02]  /*9560*/  @P3 LDG.E R24, desc[UR4][R4.64] ;  /* 0x0000000404183981 */ /* 0x022364000c1e1900 */
[----:B-1----:R-:W2:Y:S02]  /*9570*/  @!P3 LDC R24, c[0x0][0x8a0] ;  /* 0x00022800ff18bb82 */ /* 0x002ea40000000800 */
.L_x_102:
[----:B-----5:R-:W-:Y:S01]  /*9580*/  FSETP.NEU.AND P4, PT, R27, RZ, PT ;  /* 0x000000ff1b00720b */ /* 0x020fe20003f8d000 */
[----:B------:R-:W1:Y:S01]  /*9590*/  LDCU.64 UR10, c[0x0][0xa90] ;  /* 0x00015200ff0a77ac */ /* 0x000e620008000a00 */
[----:B------:R-:W-:Y:S01]  /*95a0*/  SEL R5, RZ, 0xffffffff, P2 ;  /* 0xffffffffff057807 */ /* 0x000fe20001000000 */
[----:B------:R-:W-:Y:S01]  /*95b0*/  BSSY B1, `(.L_x_103) ;  /* 0x000004f000017945 */ /* 0x000fe20003800000 */
[----:B------:R-:W-:Y:S01]  /*95c0*/  @P1 LOP3.LUT P2, RZ, R64, 0xff, RZ, 0xc0, !PT ;  /* 0x000000ff40ff1812 */ /* 0x000fe2000784c0ff */
[----:B------:R-:W-:Y:S01]  /*95d0*/  IMAD.MOV.U32 R87, RZ, RZ, 0x1 ;  /* 0x00000001ff577424 */ /* 0x000fe200078e00ff */
[----:B------:R-:W-:Y:S01]  /*95e0*/  @P1 SEL R0, RZ, 0xffffffff, P4 ;  /* 0xffffffffff001807 */ /* 0x000fe20002000000 */
[----:B------:R-:W-:Y:S01]  /*95f0*/  USHF.L.U32 UR8, UR44, 0x6, URZ ;  /* 0x000000062c087899 */ /* 0x000fe200080006ff */
[----:B------:R-:W-:Y:S01]  /*9600*/  LOP3.LUT R70, R70, 0x1, RZ, 0x3c, !PT ;  /* 0x0000000146467812 */ /* 0x000fe200078e3cff */
[----:B------:R-:W-:Y:S01]  /*9610*/  IMAD.IADD R25, R23, 0x1, R2 ;  /* 0x0000000117197824 */ /* 0x000fe200078e0202 */
[----:B------:R-:W-:Y:S01]  /*9620*/  @P0 SEL R0, R5, R0, !P2 ;  /* 0x0000000005000207 */ /* 0x000fe20005000000 */
[----:B------:R-:W-:Y:S01]  /*9630*/  IMAD R85, R74, -0x10, R72 ;  /* 0xfffffff04a557824 */ /* 0x000fe200078e0248 */
[----:B------:R-:W-:Y:S01]  /*9640*/  LEA R86, R22, UR43, 0x3 ;  /* 0x0000002b16567c11 */ /* 0x000fe2000f8e18ff */
[----:B------:R-:W-:Y:S01]  /*9650*/  IMAD.U32 R82, RZ, RZ, UR8 ;  /* 0x00000008ff527e24 */ /* 0x000fe2000f8e00ff */
[----:B------:R-:W-:Y:S01]  /*9660*/  @P1 LOP3.LUT R0, R0, 0x1, RZ, 0xc0, !PT ;  /* 0x0000000100001812 */ /* 0x000fe200078ec0ff */
[----:B------:R-:W-:Y:S01]  /*9670*/  IMAD.MOV.U32 R88, RZ, RZ, RZ ;  /* 0x000000ffff587224 */ /* 0x000fe200078e00ff */
[----:B------:R-:W-:Y:S02]  /*9680*/  SHF.L.U32 R3, R69, 0x1f, RZ ;  /* 0x0000001f45037819 */ /* 0x000fe400000006ff */
[----:B------:R-:W-:Y:S02]  /*9690*/  CS2R R46, SRZ ;  /* 0x00000000002e7805 */ /* 0x000fe4000001ff00 */
[----:B------:R-:W-:Y:S02]  /*96a0*/  ISETP.NE.U32.OR P6, PT, R0, 0x1, !P1 ;  /* 0x000000010000780c */ /* 0x000fe40004fc5470 */
[----:B------:R-:W-:Y:S02]  /*96b0*/  CS2R R44, SRZ ;  /* 0x00000000002c7805 */ /* 0x000fe4000001ff00 */
[----:B------:R-:W-:Y:S02]  /*96c0*/  R2UR UR4, R78 ;  /* 0x000000004e0472ca */ /* 0x000fe400000e0000 */
[----:B------:R-:W-:Y:S02]  /*96d0*/  CS2R R50, SRZ ;  /* 0x0000000000327805 */ /* 0x000fe4000001ff00 */
[----:B------:R-:W-:Y:S02]  /*96e0*/  R2UR UR6, R77 ;  /* 0x000000004d0672ca */ /* 0x000fe400000e0000 */
[----:B------:R-:W-:Y:S02]  /*96f0*/  CS2R R48, SRZ ;  /* 0x0000000000307805 */ /* 0x000fe4000001ff00 */
[----:B------:R-:W-:Y:S02]  /*9700*/  R2UR UR12, R79 ;  /* 0x000000004f0c72ca */ /* 0x000fe400000e0000 */
[----:B------:R-:W-:Y:S02]  /*9710*/  CS2R R54, SRZ ;  /* 0x0000000000367805 */ /* 0x000fe4000001ff00 */
[----:B------:R-:W-:Y:S02]  /*9720*/  R2UR UR9, R76 ;  /* 0x000000004c0972ca */ /* 0x000fe400000e0000 */
[----:B------:R-:W-:Y:S02]  /*9730*/  CS2R R52, SRZ ;  /* 0x0000000000347805 */ /* 0x000fe4000001ff00 */
[----:B------:R-:W-:Y:S02]  /*9740*/  PLOP3.LUT P3, PT, PT, PT, UP1, 0x80, 0x8 ;  /* 0x000000000008781c */ /* 0x000fe40003f6f018 */
[----:B------:R-:W-:Y:S02]  /*9750*/  CS2R R58, SRZ ;  /* 0x00000000003a7805 */ /* 0x000fe4000001ff00 */
[----:B------:R-:W-:Y:S02]  /*9760*/  LOP3.LUT P5, R83, R64, 0xff, RZ, 0xc0, !PT ;  /* 0x000000ff40537812 */ /* 0x000fe400078ac0ff */
[----:B------:R-:W-:Y:S02]  /*9770*/  CS2R R56, SRZ ;  /* 0x0000000000387805 */ /* 0x000fe4000001ff00 */
[----:B------:R-:W-:Y:S01]  /*9780*/  @P6 SHF.L.U32 R4, R70, 0x1f, RZ ;  /* 0x0000001f46046819 */ /* 0x000fe200000006ff */
[----:B------:R-:W-:Y:S01]  /*9790*/  UIMAD.WIDE.U32 UR4, UR8, UR4, URZ ;  /* 0x00000004080472a5 */ /* 0x000fe2000f8e00ff */
[----:B------:R-:W-:Y:S02]  /*97a0*/  SEL R0, RZ, 0xffffffff, P4 ;  /* 0xffffffffff007807 */ /* 0x000fe40002000000 */
[----:B------:R-:W3:Y:S01]  /*97b0*/  @P6 SYNCS.PHASECHK.TRANS64.TRYWAIT P1, [UR43+0x60], R4 ;  /* 0x00006004ff0065a7 */ /* 0x000ee2000802112b */
[----:B------:R-:W-:Y:S01]  /*97c0*/  UISETP.NE.AND UP0, UPT, UR12, 0x1, UPT ;  /* 0x000000010c00788c */ /* 0x000fe2000bf05270 */
[----:B------:R-:W-:Y:S02]  /*97d0*/  P2R R84, PR, RZ, 0x40 ;  /* 0x00000040ff547803 */ /* 0x000fe40000000000 */
[----:B------:R-:W-:Y:S01]  /*97e0*/  UMOV UR4, UR5 ;  /* 0x0000000500047c82 */ /* 0x000fe20008000000 */
[----:B------:R-:W-:Y:S01]  /*97f0*/  @P3 SEL R0, R5, R0, !P5 ;  /* 0x0000000005003207 */ /* 0x000fe20006800000 */
[----:B------:R-:W-:Y:S03]  /*9800*/  USHF.R.U32.HI UR4, URZ, UR6, UR4 ;  /* 0x00000006ff047299 */ /* 0x000fe60008011604 */
[----:B------:R-:W-:Y:S01]  /*9810*/  LOP3.LUT R0, R0, 0x1, RZ, 0xc0, !PT ;  /* 0x0000000100007812 */ /* 0x000fe200078ec0ff */
[----:B------:R-:W-:Y:S02]  /*9820*/  USEL UR4, UR8, UR4, !UP0 ;  /* 0x0000000408047287 */ /* 0x000fe4000c000000 */
[----:B------:R-:W-:Y:S01]  /*9830*/  UISETP.NE.AND UP0, UPT, UR9, 0x1, UPT ;  /* 0x000000010900788c */ /* 0x000fe2000bf05270 */
[----:B------:R4:W2:Y:S03]  /*9840*/  SYNCS.PHASECHK.TRANS64.TRYWAIT P0, [R86+URZ+0xc0], R3 ;  /* 0x0000c003560075a7 */ /* 0x0008a600080011ff */
[----:B------:R-:W-:Y:S02]  /*9850*/  IMAD.U32 R81, RZ, RZ, UR4 ;  /* 0x00000004ff517e24 */ /* 0x000fe4000f8e00ff */
[----:B------:R-:W-:Y:S01]  /*9860*/  PLOP3.LUT P2, PT, PT, PT, UP0, 0x80, 0x8 ;  /* 0x000000000008781c */ /* 0x000fe20003f4f008 */
[----:B------:R-:W-:Y:S02]  /*9870*/  IMAD R7, RZ, RZ, -UR4 ;  /* 0x80000004ff077e24 */ /* 0x000fe4000f8e02ff */
[----:B------:R-:W-:Y:S02]  /*9880*/  IMAD.U32 R80, RZ, RZ, UR4 ;  /* 0x00000004ff507e24 */ /* 0x000fe4000f8e00ff */
[----:B------:R-:W-:Y:S01]  /*9890*/  IMAD R82, R7, UR12, R82 ;  /* 0x0000000c07527c24 */ /* 0x000fe2000f8e0252 */
[----:B---3--:R-:W-:Y:S01]  /*98a0*/  @P6 SEL R87, RZ, 0x1, !P1 ;  /* 0x00000001ff576807 */ /* 0x008fe20004800000 */
[----:B-1----:R-:W-:Y:S07]  /*98b0*/  UIMAD.WIDE.U32 UR6, UR4, UR10, URZ ;  /* 0x0000000a040672a5 */ /* 0x002fee000f8e00ff */
[----:B------:R-:W-:Y:S02]  /*98c0*/  UMOV UR5, UR7 ;  /* 0x0000000700057c82 */ /* 0x000fe40008000000 */
[----:B------:R-:W-:Y:S06]  /*98d0*/  USHF.R.U32.HI UR5, URZ, UR11, UR5 ;  /* 0x0000000bff057299 */ /* 0x000fec0008011605 */
[----:B------:R-:W-:Y:S02]  /*98e0*/  SEL R81, R81, UR5, !P2 ;  /* 0x0000000551517c07 */ /* 0x000fe4000d000000 */
[----:B------:R-:W-:Y:S03]  /*98f0*/  ISETP.NE.U32.AND P2, PT, R0, 0x1, PT ;  /* 0x000000010000780c */ /* 0x000fe60003f45070 */
[----:B------:R-:W-:Y:S01]  /*9900*/  IMAD.MOV R5, RZ, RZ, -R81 ;  /* 0x000000ffff057224 */ /* 0x000fe200078e0a51 */
[----:B------:R-:W-:Y:S03]  /*9910*/  P2R R89, PR, RZ, 0x4 ;  /* 0x00000004ff597803 */ /* 0x000fe60000000000 */
[----:B------:R-:W-:Y:S01]  /*9920*/  IMAD R80, R5, UR9, R80 ;  /* 0x0000000905507c24 */ /* 0x000fe2000f8e0250 */
[----:B--2-4-:R-:W-:Y:S06]  /*9930*/  @!P6 BRA `(.L_x_104) ;  /* 0x000000000058e947 */ /* 0x014fec0003800000 */
[----:B------:R-:W-:Y:S01]  /*9940*/  IMAD.MOV.U32 R47, RZ, RZ, RZ ;  /* 0x000000ffff2f7224 */ /* 0x000fe200078e00ff */
[----:B------:R-:W-:Y:S01]  /*9950*/  ISETP.NE.AND P1, PT, R87, RZ, PT ;  /* 0x000000ff5700720c */ /* 0x000fe20003f25270 */
[----:B------:R-:W-:Y:S01]  /*9960*/  BSSY B0, `(.L_x_105) ;  /* 0x000000c000007945 */ /* 0x000fe20003800000 */
[----:B------:R-:W-:Y:S02]  /*9970*/  CS2R R58, SRZ ;  /* 0x00000000003a7805 */ /* 0x000fe4000001ff00 */
[----:B------:R-:W-:Y:S02]  /*9980*/  CS2R R56, SRZ ;  /* 0x0000000000387805 */ /* 0x000fe4000001ff00 */
[----:B------:R-:W-:Y:S02]  /*9990*/  CS2R R54, SRZ ;  /* 0x0000000000367805 */ /* 0x000fe4000001ff00 */
[----:B------:R-:W-:Y:S02]  /*99a0*/  CS2R R52, SRZ ;  /* 0x0000000000347805 */ /* 0x000fe4000001ff00 */
[----:B------:R-:W-:Y:S02]  /*99b0*/  CS2R R50, SRZ ;  /* 0x0000000000327805 */ /* 0x000fe4000001ff00 */
[----:B------:R-:W-:Y:S02]  /*99c0*/  CS2R R48, SRZ ;  /* 0x0000000000307805 */ /* 0x000fe4000001ff00 */
[----:B------:R-:W-:Y:S01]  /*99d0*/  CS2R R44, SRZ ;  /* 0x00000000002c7805 */ /* 0x000fe2000001ff00 */
[----:B------:R-:W-:Y:S06]  /*99e0*/  @P1 BRA `(.L_x_106) ;  /* 0x00000000000c1947 */ /* 0x000fec0003800000 */
[----:B------:R-:W-:Y:S04]  /*99f0*/  SHF.L.U32 R5, R70, 0x1f, RZ ;  /* 0x0000001f46057819 */ /* 0x000fe800000006ff */
[----:B------:R-:W1:Y:S02]  /*9a00*/  SYNCS.PHASECHK.TRANS64.TRYWAIT P1, [UR43+0x60], R5 ;  /* 0x00006005ff0075a7 */ /* 0x000e64000802112b */
[----:B-1----:R-:W-:Y:S05]  /*9a10*/  @!P1 BRA `(.L_x_107) ;  /* 0x0000003000e89947 */ /* 0x002fea0003800000 */
.L_x_106:
[----:B------:R-:W-:Y:S05]  /*9a20*/  BSYNC B0 ;  /* 0x0000000000007941 */ /* 0x000fea0003800000 */
.L_x_105:
[----:B------:R-:W-:Y:S01]  /*9a30*/  ISETP.NE.AND P1, PT, R89, RZ, PT ;  /* 0x000000ff5900720c */ /* 0x000fe20003f25270 */
[----:B------:R-:W-:Y:S11]  /*9a40*/  HFMA2 R88, -RZ, RZ, 0, 5.9604644775390625e-08 ;  /* 0x00000001ff587431 */ /* 0x000ff600000001ff */
[----:B------:R-:W-:Y:S01]  /*9a50*/  @!UPT UIADD3 URZ, UPT, UPT, URZ, URZ, URZ ;  /* 0x000000fffffff290 */ /* 0x000fe2000fffe0ff */
[----:B------:R2:W3:Y:S04]  /*9a60*/  @P1 LDS.128 R56, [R73] ;  /* 0x0000000049381984 */ /* 0x0004e80000000c00 */
[----:B------:R2:W4:Y:S04]  /*9a70*/  @P1 LDS.128 R52, [R72+0x10] ;  /* 0x0000100048341984 */ /* 0x0005280000000c00 */
[----:B------:R2:W1:Y:S04]  /*9a80*/  @P1 LDS.128 R48, [R71+0x20] ;  /* 0x0000200047301984 */ /* 0x0004680000000c00 */
[----:B------:R2:W1:Y:S02]  /*9a90*/  @P1 LDS.128 R44, [R85+0x30] ;  /* 0x00003000552c1984 */ /* 0x0004640000000c00 */
.L_x_104:
[----:B------:R-:W-:Y:S05]  /*9aa0*/  BSYNC B1 ;  /* 0x0000000000017941 */ /* 0x000fea0003800000 */
.L_x_103:
[----:B-1----:R-:W-:Y:S04]  /*9ab0*/  SHF.R.U32.HI R0, RZ, 0x15, R25 ;  /* 0x00000015ff007819 */ /* 0x002fe80000011619 */
[----:B------:R-:W-:Y:S01]  /*9ac0*/  LOP3.LUT P1, RZ, R0, 0x3, R65, 0x48, !PT ;  /* 0x0000000300ff7812 */ /* 0x000fe20007824841 */
[----:B------:R-:W-:Y:S01]  /*9ad0*/  @!UPT UIADD3 URZ, UPT, UPT, URZ, URZ, URZ ;  /* 0x000000fffffff290 */ /* 0x000fe2000fffe0ff */
[----:B------:R-:W-:Y:S11]  /*9ae0*/  @P0 BRA `(.L_x_108) ;  /* 0x0000000000080947 */ /* 0x000ff60003800000 */
[----:B------:R-:W1:Y:S02]  /*9af0*/  SYNCS.PHASECHK.TRANS64.TRYWAIT P0, [R86+URZ+0xc0], R3 ;  /* 0x0000c003560075a7 */ /* 0x000e6400080011ff */
[----:B-1----:R-:W-:Y:S05]  /*9b00*/  @!P0 BRA `(.L_x_109) ;  /* 0x0000003000c48947 */ /* 0x002fea0003800000 */
.L_x_108:
[----:B------:R-:W-:Y:S05]  /*9b10*/  @!P1 BRA `(.L_x_110) ;  /* 0x0000000000409947 */ /* 0x000fea0003800000 */
[----:B------:R-:W1:Y:S01]  /*9b20*/  LDCU.64 UR8, c[0x4][0x70] ;  /* 0x01000e00ff0877ac */ /* 0x000e620008000a00 */
[----:B------:R-:W-:Y:S01]  /*9b30*/  MOV R3, 0x0 ;  /* 0x0000000000037802 */ /* 0x000fe20000000f00 */
[----:B------:R-:W-:Y:S02]  /*9b40*/  HFMA2 R12, -RZ, RZ, 0, 5.9604644775390625e-08 ;  /* 0x00000001ff0c7431 */ /* 0x000fe400000001ff */
[----:B------:R-:W-:Y:S02]  /*9b50*/  IMAD.MOV.U32 R8, RZ, RZ, 0x192 ;  /* 0x00000192ff087424 */ /* 0x000fe400078e00ff */
[----:B------:R-:W-:Y:S01]  /*9b60*/  IMAD.MOV.U32 R13, RZ, RZ, RZ ;  /* 0x000000ffff0d7224 */ /* 0x000fe200078e00ff */
[----:B------:R-:W5:Y:S01]  /*9b70*/  LDCU.64 UR6, c[0x4][0x78] ;  /* 0x01000f00ff0677ac */ /* 0x000f620008000a00 */
[----:B------:R-:W2:Y:S01]  /*9b80*/  LDC.64 R2, c[0x4][R3] ;  /* 0x0100000003027b82 */ /* 0x000ea20000000a00 */
[----:B------:R-:W3:Y:S01]  /*9b90*/  LDCU.64 UR4, c[0x4][0x10] ;  /* 0x01000200ff0477ac */ /* 0x000ee20008000a00 */
[----:B-1----:R-:W-:Y:S01]  /*9ba0*/  MOV R5, UR9 ;  /* 0x0000000900057c02 */ /* 0x002fe20008000f00 */
[----:B------:R-:W-:Y:S01]  /*9bb0*/  IMAD.U32 R4, RZ, RZ, UR8 ;  /* 0x00000008ff047e24 */ /* 0x000fe2000f8e00ff */
[----:B-----5:R-:W-:Y:S01]  /*9bc0*/  MOV R7, UR7 ;  /* 0x0000000700077c02 */ /* 0x020fe20008000f00 */
[----:B------:R-:W-:Y:S01]  /*9bd0*/  IMAD.U32 R6, RZ, RZ, UR6 ;  /* 0x00000006ff067e24 */ /* 0x000fe2000f8e00ff */
[----:B---3--:R-:W-:Y:S01]  /*9be0*/  MOV R11, UR5 ;  /* 0x00000005000b7c02 */ /* 0x008fe20008000f00 */
[----:B------:R-:W-:Y:S02]  /*9bf0*/  IMAD.U32 R10, RZ, RZ, UR4 ;  /* 0x00000004ff0a7e24 */ /* 0x000fe4000f8e00ff */
[----:B------:R-:W-:Y:S07]  /*9c00*/  LEPC R20, `(.L_x_110) ;  /* 0x000000001014794e */ /* 0x000fee0000000000 */
[----:B--2-4-:R-:W-:Y:S05]  /*9c10*/  CALL.ABS.NOINC R2 ;  /* 0x0000000002007343 */ /* 0x014fea0003c00000 */
.L_x_110:
[----:B---3--:R-:W-:Y:S01]  /*9c20*/  LOP3.LUT R20, R56, 0xffffe000, RZ, 0xc0, !PT ;  /* 0xffffe00038147812 */ /* 0x008fe200078ec0ff */
[----:B------:R-:W-:Y:S05]  /*9c30*/  WARPSYNC.ALL ;  /* 0x0000000000007948 */ /* 0x000fea0003800000 */
[----:B------:R-:W-:Y:S01]  /*9c40*/  R2UR UR4, R25 ;  /* 0x00000000190472ca */ /* 0x000fe200000e0000 */
[----:B------:R-:W-:Y:S01]  /*9c50*/  BSSY.RECONVERGENT B0, `(.L_x_111) ;  /* 0x0000060000007945 */ /* 0x000fe20003800200 */
[----:B------:R-:W-:Y:S02]  /*9c60*/  LOP3.LUT R21, R57, 0xffffe000, RZ, 0xc0, !PT ;  /* 0xffffe00039157812 */ /* 0x000fe400078ec0ff */
[----:B------:R-:W-:Y:S02]  /*9c70*/  LOP3.LUT R26, R58, 0xffffe000, RZ, 0xc0, !PT ;  /* 0xffffe0003a1a7812 */ /* 0x000fe400078ec0ff */
[----:B----4-:R-:W-:Y:S02]  /*9c80*/  LOP3.LUT R33, R52, 0xffffe000, RZ, 0xc0, !PT ;  /* 0xffffe00034217812 */ /* 0x010fe400078ec0ff */
[----:B------:R-:W-:Y:S05]  /*9c90*/  ISETP.NE.AND P0, PT, R75, RZ, PT ;  /* 0x000000ff4b00720c */ /* 0x000fea0003f05270 */
[----:B------:R-:W1:Y:S02]  /*9ca0*/  LDTM.x16 R4, tmem[UR4] ;  /* 0x00000004000479ee */ /* 0x000e640008240000 */
[C---:B-1----:R-:W-:Y:S01]  /*9cb0*/  FMUL R0, R24.reuse, R4 ;  /* 0x0000000418007220 */ /* 0x042fe20000400000 */
[C---:B------:R-:W-:Y:S01]  /*9cc0*/  FMUL R2, R24.reuse, R5 ;  /* 0x0000000518027220 */ /* 0x040fe20000400000 */
[C---:B------:R-:W-:Y:S01]  /*9cd0*/  FMUL R3, R24.reuse, R6 ;  /* 0x0000000618037220 */ /* 0x040fe20000400000 */
[----:B------:R-:W-:Y:S01]  /*9ce0*/  FMUL R7, R24, R7 ;  /* 0x0000000718077220 */ /* 0x000fe20000400000 */
[----:B------:R-:W-:Y:S01]  /*9cf0*/  FFMA R28, R27, R20, R0 ;  /* 0x000000141b1c7223 */ /* 0x000fe20000000000 */
[----:B------:R-:W-:Y:S01]  /*9d00*/  LOP3.LUT R20, R59, 0xffffe000, RZ, 0xc0, !PT ;  /* 0xffffe0003b147812 */ /* 0x000fe200078ec0ff */
[C---:B------:R-:W-:Y:S01]  /*9d10*/  FFMA R29, R27.reuse, R21, R2 ;  /* 0x000000151b1d7223 */ /* 0x040fe20000000002 */
[----:B------:R-:W-:Y:S01]  /*9d20*/  LOP3.LUT R21, R54, 0xffffe000, RZ, 0xc0, !PT ;  /* 0xffffe00036157812 */ /* 0x000fe200078ec0ff */
[----:B------:R-:W-:Y:S01]  /*9d30*/  FFMA R30, R27, R26, R3 ;  /* 0x0000001a1b1e7223 */ /* 0x000fe20000000003 */
[----:B------:R-:W-:Y:S01]  /*9d40*/  LOP3.LUT R26, R53, 0xffffe000, RZ, 0xc0, !PT ;  /* 0xffffe000351a7812 */ /* 0x000fe200078ec0ff */
[----:B------:R-:W-:Y:S01]  /*9d50*/  FFMA R31, R27, R20, R7 ;  /* 0x000000141b1f7223 */ /* 0x000fe20000000007 */
[----:B------:R-:W-:Y:S01]  /*9d60*/  LOP3.LUT R20, R55, 0xffffe000, RZ, 0xc0, !PT ;  /* 0xffffe00037147812 */ /* 0x000fe200078ec0ff */
[C---:B------:R-:W-:Y:S01]  /*9d70*/  FMUL R4, R24.reuse, R8 ;  /* 0x0000000818047220 */ /* 0x040fe20000400000 */
[----:B------:R-:W-:Y:S01]  /*9d80*/  F2FP.TF32.F32.PACK_B R28, R28 ;  /* 0x0000001cff1c723e */ /* 0x000fe200024050ff */
[C---:B------:R-:W-:Y:S01]  /*9d90*/  FMUL R5, R24.reuse, R9 ;  /* 0x0000000918057220 */ /* 0x040fe20000400000 */
[----:B------:R-:W-:Y:S01]  /*9da0*/  F2FP.TF32.F32.PACK_B R29, R29 ;  /* 0x0000001dff1d723e */ /* 0x000fe200024050ff */
[C---:B------:R-:W-:Y:S01]  /*9db0*/  FMUL R6, R24.reuse, R10 ;  /* 0x0000000a18067220 */ /* 0x040fe20000400000 */
[----:B------:R-:W-:Y:S01]  /*9dc0*/  FMUL R11, R24, R11 ;  /* 0x0000000b180b7220 */ /* 0x000fe20000400000 */
[----:B------:R-:W-:Y:S01]  /*9dd0*/  F2FP.TF32.F32.PACK_B R30, R30 ;  /* 0x0000001eff1e723e */ /* 0x000fe200024050ff */
[C---:B------:R-:W-:Y:S01]  /*9de0*/  FFMA R4, R27.reuse, R33, R4 ;  /* 0x000000211b047223 */ /* 0x040fe20000000004 */
[----:B------:R-:W-:Y:S01]  /*9df0*/  F2FP.TF32.F32.PACK_B R31, R31 ;  /* 0x0000001fff1f723e */ /* 0x000fe200024050ff */
[C---:B------:R-:W-:Y:S01]  /*9e00*/  FFMA R5, R27.reuse, R26, R5 ;  /* 0x0000001a1b057223 */ /* 0x040fe20000000005 */
[C---:B------:R-:W-:Y:S01]  /*9e10*/  FFMA R6, R27.reuse, R21, R6 ;  /* 0x000000151b067223 */ /* 0x040fe20000000006 */
[----:B------:R-:W-:Y:S01]  /*9e20*/  FFMA R7, R27, R20, R11 ;  /* 0x000000141b077223 */ /* 0x000fe2000000000b */
[----:B------:R-:W-:Y:S01]  /*9e30*/  LOP3.LUT R33, R48, 0xffffe000, RZ, 0xc0, !PT ;  /* 0xffffe00030217812 */ /* 0x000fe200078ec0ff */
[----:B------:R1:W-:Y:S01]  /*9e40*/  STS.128 [R73], R28 ;  /* 0x0000001c49007388 */ /* 0x0003e20000000c00 */
[----:B------:R-:W-:Y:S01]  /*9e50*/  LOP3.LUT R26, R49, 0xffffe000, RZ, 0xc0, !PT ;  /* 0xffffe000311a7812 */ /* 0x000fe200078ec0ff */
[C---:B------:R-:W-:Y:S01]  /*9e60*/  FMUL R8, R24.reuse, R12 ;  /* 0x0000000c18087220 */ /* 0x040fe20000400000 */
[----:B------:R-:W-:Y:S01]  /*9e70*/  FMUL R9, R24, R13 ;  /* 0x0000000d18097220 */ /* 0x000fe20000400000 */
[----:B------:R-:W-:Y:S01]  /*9e80*/  LOP3.LUT R21, R50, 0xffffe000, RZ, 0xc0, !PT ;  /* 0xffffe00032157812 */ /* 0x000fe200078ec0ff */
[C---:B------:R-:W-:Y:S01]  /*9e90*/  FMUL R10, R24.reuse, R14 ;  /* 0x0000000e180a7220 */ /* 0x040fe20000400000 */
[----:B------:R-:W-:Y:S01]  /*9ea0*/  LOP3.LUT R20, R51, 0xffffe000, RZ, 0xc0, !PT ;  /* 0xffffe00033147812 */ /* 0x000fe200078ec0ff */
[----:B------:R-:W-:Y:S01]  /*9eb0*/  FMUL R15, R24, R15 ;  /* 0x0000000f180f7220 */ /* 0x000fe20000400000 */
[----:B------:R-:W-:Y:S01]  /*9ec0*/  F2FP.TF32.F32.PACK_B R4, R4 ;  /* 0x00000004ff04723e */ /* 0x000fe200024050ff */
[C---:B------:R-:W-:Y:S01]  /*9ed0*/  FFMA R8, R27.reuse, R33, R8 ;  /* 0x000000211b087223 */ /* 0x040fe20000000008 */
[----:B------:R-:W-:Y:S01]  /*9ee0*/  F2FP.TF32.F32.PACK_B R5, R5 ;  /* 0x00000005ff05723e */ /* 0x000fe200024050ff */
[C---:B------:R-:W-:Y:S01]  /*9ef0*/  FFMA R9, R27.reuse, R26, R9 ;  /* 0x0000001a1b097223 */ /* 0x040fe20000000009 */
[----:B------:R-:W-:Y:S01]  /*9f00*/  F2FP.TF32.F32.PACK_B R6, R6 ;  /* 0x00000006ff06723e */ /* 0x000fe200024050ff */
[C---:B------:R-:W-:Y:S01]  /*9f10*/  FFMA R10, R27.reuse, R21, R10 ;  /* 0x000000151b0a7223 */ /* 0x040fe2000000000a */
[----:B------:R-:W-:Y:S01]  /*9f20*/  F2FP.TF32.F32.PACK_B R7, R7 ;  /* 0x00000007ff07723e */ /* 0x000fe200024050ff */
[----:B------:R-:W-:Y:S01]  /*9f30*/  FFMA R11, R27, R20, R15 ;  /* 0x000000141b0b7223 */ /* 0x000fe2000000000f */
[----:B------:R-:W-:Y:S01]  /*9f40*/  LOP3.LUT R33, R44, 0xffffe000, RZ, 0xc0, !PT ;  /* 0xffffe0002c217812 */ /* 0x000fe200078ec0ff */
[C---:B------:R-:W-:Y:S01]  /*9f50*/  FMUL R12, R24.reuse, R16 ;  /* 0x00000010180c7220 */ /* 0x040fe20000400000 */
[----:B------:R-:W-:Y:S01]  /*9f60*/  LOP3.LUT R26, R45, 0xffffe000, RZ, 0xc0, !PT ;  /* 0xffffe0002d1a7812 */ /* 0x000fe200078ec0ff */
[----:B------:R1:W-:Y:S01]  /*9f70*/  STS.128 [R72+0x10], R4 ;  /* 0x0000100448007388 */ /* 0x0003e20000000c00 */
        /* <DEDUP_REMOVED lines=13> */
[----:B------:R-:W-:Y:S02]  /*a050*/  F2FP.TF32.F32.PACK_B R12, R12 ;  /* 0x0000000cff0c723e */ /* 0x000fe400024050ff */
[----:B------:R-:W-:Y:S01]  /*a060*/  F2FP.TF32.F32.PACK_B R13, R13 ;  /* 0x0000000dff0d723e */ /* 0x000fe200024050ff */
[----:B------:R1:W-:Y:S01]  /*a070*/  STS.128 [R71+0x20], R8 ;  /* 0x0000200847007388 */ /* 0x0003e20000000c00 */
[----:B------:R-:W-:Y:S02]  /*a080*/  F2FP.TF32.F32.PACK_B R14, R14 ;  /* 0x0000000eff0e723e */ /* 0x000fe400024050ff */
[----:B------:R-:W-:Y:S05]  /*a090*/  F2FP.TF32.F32.PACK_B R15, R15 ;  /* 0x0000000fff0f723e */ /* 0x000fea00024050ff */
[----:B------:R1:W-:Y:S01]  /*a0a0*/  STS.128 [R85+0x30], R12 ;  /* 0x0000300c55007388 */ /* 0x0003e20000000c00 */
[----:B------:R-:W-:Y:S01]  /*a0b0*/  @!PT LDS RZ, [RZ] ;  /* 0x00000000fffff984 */ /* 0x000fe20000000800 */
[----:B------:R-:W-:Y:S01]  /*a0c0*/  @!PT LDS RZ, [RZ] ;  /* 0x00000000fffff984 */ /* 0x000fe20000000800 */
[----:B------:R-:W-:Y:S01]  /*a0d0*/  @!PT LDS RZ, [RZ] ;  /* 0x00000000fffff984 */ /* 0x000fe20000000800 */
[----:B------:R-:W-:Y:S01]  /*a0e0*/  @!PT LDS RZ, [RZ] ;  /* 0x00000000fffff984 */ /* 0x000fe20000000800 */
[----:B------:R3:W-:Y:S07]  /*a0f0*/  MEMBAR.ALL.CTA ;  /* 0x0000000000007992 */ /* 0x0007ee0000008000 */
[----:B---3--:R-:W3:Y:S02]  /*a100*/  FENCE.VIEW.ASYNC.S ;  /* 0x00000000000073c6 */ /* 0x008ee40000000000 */
[----:B---3--:R-:W-:Y:S06]  /*a110*/  BAR.SYNC.DEFER_BLOCKING 0x1, 0x80 ;  /* 0x0042000000007b1d */ /* 0x008fec0000010000 */
[----:B------:R-:W-:Y:S05]  /*a120*/  @P0 BRA `(.L_x_112) ;  /* 0x0000000000480947 */ /* 0x000fea0003800000 */
[----:B------:R-:W-:Y:S01]  /*a130*/  UIADD3 UR4, UPT, UPT, UR43, 0x200, URZ ;  /* 0x000002002b047890 */ /* 0x000fe2000fffe0ff */
[----:B------:R-:W-:Y:S01]  /*a140*/  R2UR UR10, R82 ;  /* 0x00000000520a72ca */ /* 0x000fe200000e0000 */
[----:B------:R-:W-:Y:S01]  /*a150*/  UMOV UR9, UR45 ;  /* 0x0000002d00097c82 */ /* 0x000fe20008000000 */
[----:B------:R-:W-:Y:S01]  /*a160*/  R2UR UR11, R80 ;  /* 0x00000000500b72ca */ /* 0x000fe200000e0000 */
[----:B------:R-:W-:Y:S01]  /*a170*/  UIADD3 UR6, UPT, UPT, UR43, 0x1200, URZ ;  /* 0x000012002b067890 */ /* 0x000fe2000fffe0ff */
[----:B------:R-:W-:Y:S01]  /*a180*/  R2UR UR12, R81 ;  /* 0x00000000510c72ca */ /* 0x000fe200000e0000 */
[----:B------:R-:W-:Y:S01]  /*a190*/  IMAD.U32 R67, RZ, RZ, UR4 ;  /* 0x00000004ff437e24 */ /* 0x000fe2000f8e00ff */
[----:B------:R-:W-:Y:S02]  /*a1a0*/  UIADD3 UR4, UP0, UPT, UR62, 0x680, URZ ;  /* 0x000006803e047890 */ /* 0x000fe4000ff1e0ff */
[----:B------:R-:W-:Y:S02]  /*a1b0*/  UIADD3 UR7, UPT, UPT, UR45, 0x40, URZ ;  /* 0x000000402d077890 */ /* 0x000fe4000fffe0ff */
[----:B------:R-:W-:Y:S01]  /*a1c0*/  R2UR UR8, R67 ;  /* 0x00000000430872ca */ /* 0x000fe200000e0000 */
[----:B------:R-:W-:Y:S11]  /*a1d0*/  UIADD3.X UR5, UPT, UPT, URZ, UR63, URZ, UP0, !UPT ;  /* 0x0000003fff057290 */ /* 0x000ff600087fe4ff */
[----:B------:R-:W-:Y:S01]  /*a1e0*/  @!UPT UIADD3 URZ, UPT, UPT, URZ, URZ, URZ ;  /* 0x000000fffffff290 */ /* 0x000fe2000fffe0ff */
[----:B------:R3:W-:Y:S02]  /*a1f0*/  UTMASTG.4D.IM2COL [UR8], [UR4] ;  /* 0x00000008040073b5 */ /* 0x0007e40008058000 */
[----:B---3--:R-:W-:Y:S01]  /*a200*/  UMOV UR8, UR6 ;  /* 0x0000000600087c82 */ /* 0x008fe20008000000 */
[----:B------:R-:W-:Y:S02]  /*a210*/  UMOV UR9, UR7 ;  /* 0x0000000700097c82 */ /* 0x000fe40008000000 */
[----:B------:R3:W-:Y:S01]  /*a220*/  UTMASTG.4D.IM2COL [UR8], [UR4] ;  /* 0x00000008040073b5 */ /* 0x0007e20008058000 */
[----:B------:R0:W-:Y:S01]  /*a230*/  UTMACMDFLUSH ;  /* 0x00000000000079b7 */ /* 0x0001e20000000000 */
[----:B---3--:R-:W-:Y:S04]  /*a240*/  DEPBAR.LE SB0, 0x1 ;  /* 0x000080400000791a */ /* 0x008fe80000000000 */
.L_x_112:
[----:B------:R-:W-:Y:S05]  /*a250*/  BSYNC.RECONVERGENT B0 ;  /* 0x0000000000007941 */ /* 0x000fea0003800200 */
.L_x_111:
[----:B------:R-:W-:Y:S01]  /*a260*/  BAR.SYNC.DEFER_BLOCKING 0x1, 0x80 ;  /* 0x0042000000007b1d */ /* 0x000fe20000010000 */
[----:B------:R-:W-:Y:S01]  /*a270*/  ISETP.NE.AND P1, PT, R84, RZ, PT ;  /* 0x000000ff5400720c */ /* 0x000fe20003f25270 */
[----:B------:R-:W-:Y:S01]  /*a280*/  UISETP.NE.AND UP0, UPT, UR49, URZ, UPT ;  /* 0x000000ff3100728c */ /* 0x000fe2000bf05270 */
[----:B------:R-:W-:Y:S11]  /*a290*/  LEA R3, R88, UR43, 0x3 ;  /* 0x0000002b58037c11 */ /* 0x000ff6000f8e18ff */
[----:B-1----:R-:W-:Y:S01]  /*a2a0*/  @P1 SHF.L.U32 R4, R70, 0x1f, RZ ;  /* 0x0000001f46041819 */ /* 0x002fe200000006ff */
[----:B------:R-:W-:Y:S06]  /*a2b0*/  BRA.U !UP0, `(.L_x_113) ;  /* 0x0000000108247547 */ /* 0x000fec000b800000 */
[----:B------:R-:W1:Y:S01]  /*a2c0*/  S2R R0, SR_CgaCtaId ;  /* 0x0000000000007919 */ /* 0x000e620000008800 */
[----:B------:R-:W-:Y:S01]  /*a2d0*/  IMAD.U32 R2, RZ, RZ, UR47 ;  /* 0x0000002fff027e24 */ /* 0x000fe2000f8e00ff */
[----:B------:R-:W-:Y:S04]  /*a2e0*/  UIADD3 UR4, UPT, UPT, UR47, 0x1, URZ ;  /* 0x000000012f047890 */ /* 0x000fe8000fffe0ff */
[----:B------:R-:W-:Y:S01]  /*a2f0*/  @P1 LEA R2, R2, UR43, 0x3 ;  /* 0x0000002b02021c11 */ /* 0x000fe2000f8e18ff */
[----:B------:R-:W-:Y:S04]  /*a300*/  UISETP.NE.AND UP0, UPT, UR4, 0x4, UPT ;  /* 0x000000040400788c */ /* 0x000fe8000bf05270 */
[----:B------:R-:W-:Y:S01]  /*a310*/  @P1 VIADD R5, R2, 0x80 ;  /* 0x0000008002051836 */ /* 0x000fe20000000000 */
[----:B------:R-:W-:Y:S04]  /*a320*/  USEL UR47, UR4, URZ, UP0 ;  /* 0x000000ff042f7287 */ /* 0x000fe80008000000 */
[----:B-1----:R-:W-:Y:S04]  /*a330*/  @P1 PRMT R0, R0, 0x654, R5 ;  /* 0x0000065400001816 */ /* 0x002fe80000000005 */
[----:B------:R1:W-:Y:S04]  /*a340*/  @P1 SYNCS.ARRIVE.TRANS64.RED.A1T0 RZ, [R0+URZ], RZ ;  /* 0x000000ff00ff19a7 */ /* 0x0003e800081004ff */
.L_x_113:
[----:B------:R-:W3:Y:S01]  /*a350*/  @P1 SYNCS.PHASECHK.TRANS64.TRYWAIT P0, [R3+URZ+0x60], R4 ;  /* 0x00006004030015a7 */ /* 0x000ee200080011ff */
[----:B------:R-:W-:Y:S01]  /*a360*/  BSSY B1, `(.L_x_114) ;  /* 0x0000016000017945 */ /* 0x000fe20003800000 */
[----:B---3--:R-:W-:Y:S03]  /*a370*/  @P1 SEL R87, RZ, 0x1, !P0 ;  /* 0x00000001ff571807 */ /* 0x008fe60004000000 */
[----:B------:R-:W-:Y:S05]  /*a380*/  @!P1 BRA `(.L_x_115) ;  /* 0x00000000004c9947 */ /* 0x000fea0003800000 */
[----:B------:R-:W-:Y:S01]  /*a390*/  ISETP.NE.AND P0, PT, R87, RZ, PT ;  /* 0x000000ff5700720c */ /* 0x000fe20003f05270 */
[----:B------:R-:W-:Y:S01]  /*a3a0*/  BSSY B0, `(.L_x_116) ;  /* 0x000000b000007945 */ /* 0x000fe20003800000 */
[----:B------:R-:W-:Y:S11]  /*a3b0*/  ISETP.NE.AND P1, PT, R89, RZ, PT ;  /* 0x000000ff5900720c */ /* 0x000ff60003f25270 */
[----:B------:R-:W-:Y:S02]  /*a3c0*/  @!UPT UIADD3 URZ, UPT, UPT, URZ, URZ, URZ ;  /* 0x000000fffffff290 */ /* 0x000fe4000fffe0ff */
[C---:B------:R-:W-:Y:S01]  /*a3d0*/  @P1 IMAD R6, R88.reuse, 0x2000, R73 ;  /* 0x0000200058061824 */ /* 0x040fe200078e0249 */
[C---:B------:R-:W-:Y:S01]  /*a3e0*/  @P1 LEA R4, R88.reuse, R71, 0xd ;  /* 0x0000004758041211 */ /* 0x040fe200078e68ff */
[C---:B------:R-:W-:Y:S02]  /*a3f0*/  @P1 IMAD R5, R88.reuse, 0x2000, R72 ;  /* 0x0000200058051824 */ /* 0x040fe400078e0248 */
[----:B------:R-:W-:Y:S01]  /*a400*/  @P1 IMAD R2, R88, 0x2000, R85 ;  /* 0x0000200058021824 */ /* 0x000fe200078e0255 */
[----:B------:R-:W-:Y:S06]  /*a410*/  @P0 BRA `(.L_x_117) ;  /* 0x00000000000c0947 */ /* 0x000fec0003800000 */
[----:B-1----:R-:W-:Y:S04]  /*a420*/  SHF.L.U32 R0, R70, 0x1f, RZ ;  /* 0x0000001f46007819 */ /* 0x002fe800000006ff */
[----:B------:R-:W1:Y:S02]  /*a430*/  SYNCS.PHASECHK.TRANS64.TRYWAIT P0, [R3+URZ+0x60], R0 ;  /* 0x00006000030075a7 */ /* 0x000e6400080011ff */
[----:B-1----:R-:W-:Y:S05]  /*a440*/  @!P0 BRA `(.L_x_118) ;  /* 0x0000002800888947 */ /* 0x002fea0003800000 */
.L_x_117:
[----:B------:R-:W-:Y:S05]  /*a450*/  BSYNC B0 ;  /* 0x0000000000007941 */ /* 0x000fea0003800000 */
.L_x_116:
[----:B------:R-:W-:Y:S02]  /*a460*/  ISETP.NE.AND P0, PT, R89, RZ, PT ;  /* 0x000000ff5900720c */ /* 0x000fe40003f05270 */
[----:B------:R-:W-:Y:S11]  /*a470*/  IADD3 R88, PT, PT, R88, 0x1, RZ ;  /* 0x0000000158587810 */ /* 0x000ff60007ffe0ff */
[----:B------:R3:W4:Y:S04]  /*a480*/  @P0 LDS.128 R56, [R6] ;  /* 0x0000000006380984 */ /* 0x0007280000000c00 */
[----:B------:R3:W1:Y:S04]  /*a490*/  @P0 LDS.128 R52, [R5+0x10] ;  /* 0x0000100005340984 */ /* 0x0006680000000c00 */
[----:B------:R3:W1:Y:S04]  /*a4a0*/  @P0 LDS.128 R48, [R4+0x20] ;  /* 0x0000200004300984 */ /* 0x0006680000000c00 */
[----:B------:R3:W1:Y:S02]  /*a4b0*/  @P0 LDS.128 R44, [R2+0x30] ;  /* 0x00003000022c0984 */ /* 0x0006640000000c00 */
.L_x_115:
[----:B------:R-:W-:Y:S05]  /*a4c0*/  BSYNC B1 ;  /* 0x0000000000017941 */ /* 0x000fea0003800000 */
.L_x_114:
[----:B-1----:R-:W-:Y:S05]  /*a4d0*/  VIADD R0, R25, 0x10 ;  /* 0x0000001019007836 */ /* 0x002fea0000000000 */
[----:B------:R-:W-:Y:S04]  /*a4e0*/  SHF.R.U32.HI R0, RZ, 0x15, R0 ;  /* 0x00000015ff007819 */ /* 0x000fe80000011600 */
[----:B------:R-:W-:Y:S11]  /*a4f0*/  LOP3.LUT P0, RZ, R0, 0x3, R65, 0x48, !PT ;  /* 0x0000000300ff7812 */ /* 0x000ff60007804841 */
[----:B------:R-:W-:Y:S02]  /*a500*/  @!UPT UIADD3 URZ, UPT, UPT, URZ, URZ, URZ ;  /* 0x000000fffffff290 */ /* 0x000fe4000fffe0ff */
[----:B------:R-:W-:Y:S05]  /*a510*/  @!P0 BRA `(.L_x_119) ;  /* 0x0000000000408947 */ /* 0x000fea0003800000 */
[----:B------:R-:W1:Y:S01]  /*a520*/  LDCU.64 UR8, c[0x4][0x70] ;  /* 0x01000e00ff0877ac */ /* 0x000e620008000a00 */
[----:B------:R-:W-:Y:S01]  /*a530*/  MOV R3, 0x0 ;  /* 0x0000000000037802 */ /* 0x000fe20000000f00 */
[----:B------:R-:W-:Y:S02]  /*a540*/  HFMA2 R12, -RZ, RZ, 0, 5.9604644775390625e-08 ;  /* 0x00000001ff0c7431 */ /* 0x000fe400000001ff */
[----:B------:R-:W-:Y:S02]  /*a550*/  IMAD.MOV.U32 R8, RZ, RZ, 0x192 ;  /* 0x00000192ff087424 */ /* 0x000fe400078e00ff */
[----:B------:R-:W-:Y:S01]  /*a560*/  IMAD.MOV.U32 R13, RZ, RZ, RZ ;  /* 0x000000ffff0d7224 */ /* 0x000fe200078e00ff */
[----:B------:R-:W5:Y:S01]  /*a570*/  LDCU.64 UR6, c[0x4][0x78] ;  /* 0x01000f00ff0677ac */ /* 0x000f620008000a00 */
[----:B---3--:R-:W3:Y:S01]  /*a580*/  LDC.64 R2, c[0x4][R3] ;  /* 0x0100000003027b82 */ /* 0x008ee20000000a00 */
[----:B------:R-:W2:Y:S01]  /*a590*/  LDCU.64 UR4, c[0x4][0x10] ;  /* 0x01000200ff0477ac */ /* 0x000ea20008000a00 */
[----:B-1----:R-:W-:Y:S01]  /*a5a0*/  MOV R5, UR9 ;  /* 0x0000000900057c02 */ /* 0x002fe20008000f00 */
[----:B------:R-:W-:Y:S01]  /*a5b0*/  IMAD.U32 R4, RZ, RZ, UR8 ;  /* 0x00000008ff047e24 */ /* 0x000fe2000f8e00ff */
[----:B-----5:R-:W-:Y:S01]  /*a5c0*/  MOV R7, UR7 ;  /* 0x0000000700077c02 */ /* 0x020fe20008000f00 */
[----:B------:R-:W-:Y:S01]  /*a5d0*/  IMAD.U32 R6, RZ, RZ, UR6 ;  /* 0x00000006ff067e24 */ /* 0x000fe2000f8e00ff */
[----:B--2---:R-:W-:Y:S01]  /*a5e0*/  MOV R11, UR5 ;  /* 0x00000005000b7c02 */ /* 0x004fe20008000f00 */
[----:B------:R-:W-:Y:S02]  /*a5f0*/  IMAD.U32 R10, RZ, RZ, UR4 ;  /* 0x00000004ff0a7e24 */ /* 0x000fe4000f8e00ff */
[----:B------:R-:W-:Y:S07]  /*a600*/  LEPC R20, `(.L_x_119) ;  /* 0x000000001014794e */ /* 0x000fee0000000000 */
[----:B---34-:R-:W-:Y:S05]  /*a610*/  CALL.ABS.NOINC R2 ;  /* 0x0000000002007343 */ /* 0x018fea0003c00000 */
.L_x_119:
[----:B----4-:R-:W-:Y:S01]  /*a620*/  LOP3.LUT R20, R56, 0xffffe000, RZ, 0xc0, !PT ;  /* 0xffffe00038147812 */ /* 0x010fe200078ec0ff */
[----:B------:R-:W-:Y:S05]  /*a630*/  WARPSYNC.ALL ;  /* 0x0000000000007948 */ /* 0x000fea0003800000 */
[----:B------:R-:W-:Y:S01]  /*a640*/  R2UR UR4, R25 ;  /* 0x00000000190472ca */ /* 0x000fe200000e0000 */
[----:B------:R-:W1:Y:S01]  /*a650*/  S2R R90, SR_CgaCtaId ;  /* 0x00000000005a7919 */ /* 0x000e620000008800 */
[----:B------:R-:W-:Y:S01]  /*a660*/  LOP3.LUT R21, R57, 0xffffe000, RZ, 0xc0, !PT ;  /* 0xffffe00039157812 */ /* 0x000fe200078ec0ff */
[----:B------:R-:W-:Y:S01]  /*a670*/  IMAD.U32 R40, RZ, RZ, UR47 ;  /* 0x0000002fff287e24 */ /* 0x000fe2000f8e00ff */
[----:B------:R-:W-:Y:S01]  /*a680*/  LOP3.LUT R41, R58, 0xffffe000, RZ, 0xc0, !PT ;  /* 0xffffe0003a297812 */ /* 0x000fe200078ec0ff */
[----:B------:R-:W-:Y:S01]  /*a690*/  BSSY.RECONVERGENT B0, `(.L_x_120) ;  /* 0x0000061000007945 */ /* 0x000fe20003800200 */
[----:B------:R-:W-:Y:S02]  /*a6a0*/  LOP3.LUT R26, R48, 0xffffe000, RZ, 0xc0, !PT ;  /* 0xffffe000301a7812 */ /* 0x000fe400078ec0ff */
[----:B------:R-:W-:Y:S02]  /*a6b0*/  ISETP.NE.AND P6, PT, R84, RZ, PT ;  /* 0x000000ff5400720c */ /* 0x000fe40003fc5270 */
[----:B------:R-:W-:Y:S03]  /*a6c0*/  ISETP.NE.AND P0, PT, R75, RZ, PT ;  /* 0x000000ff4b00720c */ /* 0x000fe60003f05270 */
[----:B---3--:R-:W3:Y:S08]  /*a6d0*/  LDTM.x16 R4, tmem[UR4+0x10] ;  /* 0x00001004000479ee */ /* 0x008ef00008240000 */
[----:B------:R-:W-:Y:S02]  /*a6e0*/  @P6 LEA R40, R40, UR43, 0x3 ;  /* 0x0000002b28286c11 */ /* 0x000fe4000f8e18ff */
[----:B------:R-:W-:Y:S03]  /*a6f0*/  @P6 SHF.L.U32 R93, R70, 0x1f, RZ ;  /* 0x0000001f465d6819 */ /* 0x000fe600000006ff */
[----:B------:R-:W-:Y:S01]  /*a700*/  @P6 VIADD R91, R40, 0x80 ;  /* 0x00000080285b6836 */ /* 0x000fe20000000000 */
[----:B------:R-:W-:Y:S04]  /*a710*/  LEA R40, R88, UR43, 0x3 ;  /* 0x0000002b58287c11 */ /* 0x000fe8000f8e18ff */
[----:B-1----:R-:W-:Y:S01]  /*a720*/  @P6 PRMT R91, R90, 0x654, R91 ;  /* 0x000006545a5b6816 */ /* 0x002fe2000000005b */
[C---:B---3--:R-:W-:Y:S01]  /*a730*/  FMUL R0, R24.reuse, R4 ;  /* 0x0000000418007220 */ /* 0x048fe20000400000 */
[C---:B------:R-:W-:Y:S01]  /*a740*/  FMUL R2, R24.reuse, R5 ;  /* 0x0000000518027220 */ /* 0x040fe20000400000 */
[C---:B------:R-:W-:Y:S01]  /*a750*/  FMUL R3, R24.reuse, R10 ;  /* 0x0000000a18037220 */ /* 0x040fe20000400000 */
[----:B------:R-:W-:Y:S01]  /*a760*/  FMUL R4, R24, R11 ;  /* 0x0000000b18047220 */ /* 0x000fe20000400000 */
[C---:B------:R-:W-:Y:S01]  /*a770*/  FFMA R28, R27.reuse, R20, R0 ;  /* 0x000000141b1c7223 */ /* 0x040fe20000000000 */
[----:B------:R-:W-:Y:S01]  /*a780*/  LOP3.LUT R20, R52, 0xffffe000, RZ, 0xc0, !PT ;  /* 0xffffe00034147812 */ /* 0x000fe200078ec0ff */
[----:B------:R-:W-:Y:S01]  /*a790*/  FFMA R29, R27, R21, R2 ;  /* 0x000000151b1d7223 */ /* 0x000fe20000000002 */
[----:B------:R-:W-:Y:S01]  /*a7a0*/  LOP3.LUT R21, R59, 0xffffe000, RZ, 0xc0, !PT ;  /* 0xffffe0003b157812 */ /* 0x000fe200078ec0ff */
[C---:B------:R-:W-:Y:S01]  /*a7b0*/  FMUL R0, R24.reuse, R6 ;  /* 0x0000000618007220 */ /* 0x040fe20000400000 */
[----:B------:R-:W-:Y:S01]  /*a7c0*/  F2FP.TF32.F32.PACK_B R28, R28 ;  /* 0x0000001cff1c723e */ /* 0x000fe200024050ff */
[C---:B------:R-:W-:Y:S01]  /*a7d0*/  FMUL R2, R24.reuse, R7 ;  /* 0x0000000718027220 */ /* 0x040fe20000400000 */
[----:B------:R-:W-:Y:S01]  /*a7e0*/  F2FP.TF32.F32.PACK_B R29, R29 ;  /* 0x0000001dff1d723e */ /* 0x000fe200024050ff */
[----:B------:R-:W-:Y:S01]  /*a7f0*/  FFMA R30, R27, R41, R0 ;  /* 0x000000291b1e7223 */ /* 0x000fe20000000000 */
[----:B------:R-:W-:Y:S01]  /*a800*/  LOP3.LUT R41, R55, 0xffffe000, RZ, 0xc0, !PT ;  /* 0xffffe00037297812 */ /* 0x000fe200078ec0ff */
[----:B------:R-:W-:Y:S01]  /*a810*/  FFMA R31, R27, R21, R2 ;  /* 0x000000151b1f7223 */ /* 0x000fe20000000002 */
[----:B------:R-:W-:Y:S01]  /*a820*/  LOP3.LUT R21, R53, 0xffffe000, RZ, 0xc0, !PT ;  /* 0xffffe00035157812 */ /* 0x000fe200078ec0ff */
[C---:B------:R-:W-:Y:S01]  /*a830*/  FMUL R0, R24.reuse, R8 ;  /* 0x0000000818007220 */ /* 0x040fe20000400000 */
[----:B------:R-:W-:Y:S01]  /*a840*/  F2FP.TF32.F32.PACK_B R30, R30 ;  /* 0x0000001eff1e723e */ /* 0x000fe200024050ff */
[----:B------:R-:W-:Y:S01]  /*a850*/  FMUL R2, R24, R9 ;  /* 0x0000000918027220 */ /* 0x000fe20000400000 */
[----:B------:R-:W-:Y:S01]  /*a860*/  F2FP.TF32.F32.PACK_B R31, R31 ;  /* 0x0000001fff1f723e */ /* 0x000fe200024050ff */
[C---:B------:R-:W-:Y:S01]  /*a870*/  FFMA R32, R27.reuse, R20, R0 ;  /* 0x000000141b207223 */ /* 0x040fe20000000000 */
[----:B------:R-:W-:Y:S01]  /*a880*/  LOP3.LUT R20, R54, 0xffffe000, RZ, 0xc0, !PT ;  /* 0xffffe00036147812 */ /* 0x000fe200078ec0ff */
[----:B------:R-:W-:Y:S01]  /*a890*/  FFMA R33, R27, R21, R2 ;  /* 0x000000151b217223 */ /* 0x000fe20000000002 */
[C---:B------:R-:W-:Y:S01]  /*a8a0*/  FMUL R5, R24.reuse, R12 ;  /* 0x0000000c18057220 */ /* 0x040fe20000400000 */
[----:B------:R1:W-:Y:S01]  /*a8b0*/  STS.128 [R73+0x2000], R28 ;  /* 0x0020001c49007388 */ /* 0x0003e20000000c00 */
[----:B------:R-:W-:Y:S01]  /*a8c0*/  LOP3.LUT R21, R49, 0xffffe000, RZ, 0xc0, !PT ;  /* 0xffffe00031157812 */ /* 0x000fe200078ec0ff */
[C---:B------:R-:W-:Y:S01]  /*a8d0*/  FFMA R34, R27.reuse, R20, R3 ;  /* 0x000000141b227223 */ /* 0x040fe20000000003 */
[----:B------:R-:W-:Y:S01]  /*a8e0*/  FFMA R35, R27, R41, R4 ;  /* 0x000000291b237223 */ /* 0x000fe20000000004 */
        /* <DEDUP_REMOVED lines=22> */
[----:B------:R-:W-:Y:S02]  /*aa50*/  F2FP.TF32.F32.PACK_B R36, R36 ;  /* 0x00000024ff24723e */ /* 0x000fe400024050ff */
[----:B------:R-:W-:Y:S02]  /*aa60*/  F2FP.TF32.F32.PACK_B R37, R37 ;  /* 0x00000025ff25723e */ /* 0x000fe400024050ff */
[----:B------:R-:W-:Y:S01]  /*aa70*/  F2FP.TF32.F32.PACK_B R38, R38 ;  /* 0x00000026ff26723e */ /* 0x000fe200024050ff */
[C---:B-1----:R-:W-:Y:S01]  /*aa80*/  FFMA R28, R27.reuse, R20, R9 ;  /* 0x000000141b1c7223 */ /* 0x042fe20000000009 */
[----:B------:R-:W-:Y:S01]  /*aa90*/  F2FP.TF32.F32.PACK_B R39, R39 ;  /* 0x00000027ff27723e */ /* 0x000fe200024050ff */
[C---:B------:R-:W-:Y:S01]  /*aaa0*/  FFMA R29, R27.reuse, R21, R10 ;  /* 0x000000151b1d7223 */ /* 0x040fe2000000000a */
[C---:B------:R-:W-:Y:S01]  /*aab0*/  FFMA R30, R27.reuse, R26, R11 ;  /* 0x0000001a1b1e7223 */ /* 0x040fe2000000000b */
[----:B------:R-:W-:Y:S01]  /*aac0*/  FFMA R31, R27, R41, R12 ;  /* 0x000000291b1f7223 */ /* 0x000fe2000000000c */
[----:B------:R-:W-:Y:S01]  /*aad0*/  F2FP.TF32.F32.PACK_B R28, R28 ;  /* 0x0000001cff1c723e */ /* 0x000fe200024050ff */
[----:B------:R3:W-:Y:S01]  /*aae0*/  STS.128 [R71+0x2020], R36 ;  /* 0x0020202447007388 */ /* 0x0007e20000000c00 */
[----:B------:R-:W-:Y:S02]  /*aaf0*/  F2FP.TF32.F32.PACK_B R29, R29 ;  /* 0x0000001dff1d723e */ /* 0x000fe400024050ff */
        /* <DEDUP_REMOVED lines=8> */
[----:B-1----:R-:W1:Y:S02]  /*ab80*/  FENCE.VIEW.ASYNC.S ;  /* 0x00000000000073c6 */ /* 0x002e640000000000 */
[----:B-1----:R-:W-:Y:S06]  /*ab90*/  BAR.SYNC.DEFER_BLOCKING 0x1, 0x80 ;  /* 0x0042000000007b1d */ /* 0x002fec0000010000 */
[----:B------:R-:W-:Y:S05]  /*aba0*/  @P0 BRA `(.L_x_121) ;  /* 0x00000000003c0947 */ /* 0x000fea0003800000 */
[----:B------:R-:W-:Y:S01]  /*abb0*/  R2UR UR10, R82 ;  /* 0x00000000520a72ca */ /* 0x000fe200000e0000 */
[----:B------:R-:W-:Y:S01]  /*abc0*/  UIADD3 UR4, UP0, UPT, UR62, 0x680, URZ ;  /* 0x000006803e047890 */ /* 0x000fe2000ff1e0ff */
[----:B------:R-:W-:Y:S01]  /*abd0*/  R2UR UR11, R80 ;  /* 0x00000000500b72ca */ /* 0x000fe200000e0000 */
[----:B------:R-:W-:Y:S01]  /*abe0*/  UIADD3 UR8, UPT, UPT, UR43, 0x2200, URZ ;  /* 0x000022002b087890 */ /* 0x000fe2000fffe0ff */
[----:B------:R-:W-:Y:S01]  /*abf0*/  R2UR UR12, R81 ;  /* 0x00000000510c72ca */ /* 0x000fe200000e0000 */
[----:B------:R-:W-:Y:S02]  /*ac00*/  UIADD3 UR9, UPT, UPT, UR45, 0x10, URZ ;  /* 0x000000102d097890 */ /* 0x000fe4000fffe0ff */
[----:B------:R-:W-:Y:S02]  /*ac10*/  UIADD3.X UR5, UPT, UPT, URZ, UR63, URZ, UP0, !UPT ;  /* 0x0000003fff057290 */ /* 0x000fe400087fe4ff */
[----:B------:R-:W-:Y:S02]  /*ac20*/  UIADD3 UR6, UPT, UPT, UR43, 0x3200, URZ ;  /* 0x000032002b067890 */ /* 0x000fe4000fffe0ff */
[----:B------:R-:W-:Y:S06]  /*ac30*/  UIADD3 UR7, UPT, UPT, UR45, 0x50, URZ ;  /* 0x000000502d077890 */ /* 0x000fec000fffe0ff */
[----:B------:R1:W-:Y:S02]  /*ac40*/  UTMASTG.4D.IM2COL [UR8], [UR4] ;  /* 0x00000008040073b5 */ /* 0x0003e40008058000 */
[----:B-1----:R-:W-:Y:S01]  /*ac50*/  UMOV UR8, UR6 ;  /* 0x0000000600087c82 */ /* 0x002fe20008000000 */
[----:B------:R-:W-:Y:S02]  /*ac60*/  UMOV UR9, UR7 ;  /* 0x0000000700097c82 */ /* 0x000fe40008000000 */
[----:B------:R1:W-:Y:S01]  /*ac70*/  UTMASTG.4D.IM2COL [UR8], [UR4] ;  /* 0x00000008040073b5 */ /* 0x0003e20008058000 */
[----:B------:R0:W-:Y:S01]  /*ac80*/  UTMACMDFLUSH ;  /* 0x00000000000079b7 */ /* 0x0001e20000000000 */
[----:B-1----:R-:W-:Y:S04]  /*ac90*/  DEPBAR.LE SB0, 0x1 ;  /* 0x000080400000791a */ /* 0x002fe80000000000 */
.L_x_121:
[----:B------:R-:W-:Y:S05]  /*aca0*/  BSYNC.RECONVERGENT B0 ;  /* 0x0000000000007941 */ /* 0x000fea0003800200 */
.L_x_120:
[----:B------:R-:W-:Y:S01]  /*acb0*/  BAR.SYNC.DEFER_BLOCKING 0x1, 0x80 ;  /* 0x0042000000007b1d */ /* 0x000fe20000010000 */
[----:B------:R-:W-:Y:S04]  /*acc0*/  UIADD3 UR4, UPT, UPT, UR47, 0x1, URZ ;  /* 0x000000012f047890 */ /* 0x000fe8000fffe0ff */
[----:B------:R-:W-:Y:S04]  /*acd0*/  UISETP.NE.AND UP0, UPT, UR4, 0x4, UPT ;  /* 0x000000040400788c */ /* 0x000fe8000bf05270 */
[----:B------:R-:W-:Y:S01]  /*ace0*/  USEL UR44, UR4, URZ, UP0 ;  /* 0x000000ff042c7287 */ /* 0x000fe20008000000 */
[----:B------:R1:W-:Y:S01]  /*acf0*/  @P6 SYNCS.ARRIVE.TRANS64.RED.A1T0 RZ, [R91+URZ], RZ ;  /* 0x000000ff5bff69a7 */ /* 0x0003e200081004ff */
[----:B------:R-:W-:Y:S01]  /*ad00*/  BSSY B1, `(.L_x_122) ;  /* 0x0000017000017945 */ /* 0x000fe20003800000 */
[----:B------:R-:W4:Y:S02]  /*ad10*/  @P6 SYNCS.PHASECHK.TRANS64.TRYWAIT P0, [R40+URZ+0x60], R93 ;  /* 0x0000605d280065a7 */ /* 0x000f2400080011ff */
[----:B----4-:R-:W-:Y:S01]  /*ad20*/  @P6 SEL R87, RZ, 0x1, !P0 ;  /* 0x00000001ff576807 */ /* 0x010fe20004000000 */
[----:B-1----:R-:W-:Y:S06]  /*ad30*/  @!P6 BRA `(.L_x_123) ;  /* 0x00000000004ce947 */ /* 0x002fec0003800000 */
        /* <DEDUP_REMOVED lines=9> */
[----:B------:R-:W-:Y:S04]  /*add0*/  SHF.L.U32 R5, R70, 0x1f, RZ ;  /* 0x0000001f46057819 */ /* 0x000fe800000006ff */
[----:B------:R-:W1:Y:S02]  /*ade0*/  SYNCS.PHASECHK.TRANS64.TRYWAIT P0, [R40+URZ+0x60], R5 ;  /* 0x00006005280075a7 */ /* 0x000e6400080011ff */
[----:B-1----:R-:W-:Y:S05]  /*adf0*/  @!P0 BRA `(.L_x_126) ;  /* 0x0000002000308947 */ /* 0x002fea0003800000 */
.L_x_125:
[----:B------:R-:W-:Y:S05]  /*ae00*/  BSYNC B0 ;  /* 0x0000000000007941 */ /* 0x000fea0003800000 */
.L_x_124:
[----:B------:R-:W-:Y:S02]  /*ae10*/  ISETP.NE.AND P0, PT, R89, RZ, PT ;  /* 0x000000ff5900720c */ /* 0x000fe40003f05270 */
[----:B------:R-:W-:Y:S11]  /*ae20*/  IADD3 R88, PT, PT, R88, 0x1, RZ ;  /* 0x0000000158587810 */ /* 0x000ff60007ffe0ff */
[----:B------:R4:W1:Y:S04]  /*ae30*/  @P0 LDS.128 R56, [R4] ;  /* 0x0000000004380984 */ /* 0x0008680000000c00 */
[----:B------:R4:W1:Y:S04]  /*ae40*/  @P0 LDS.128 R52, [R3+0x10] ;  /* 0x0000100003340984 */ /* 0x0008680000000c00 */
[----:B------:R4:W1:Y:S04]  /*ae50*/  @P0 LDS.128 R48, [R2+0x20] ;  /* 0x0000200002300984 */ /* 0x0008680000000c00 */
[----:B------:R4:W1:Y:S02]  /*ae60*/  @P0 LDS.128 R44, [R0+0x30] ;  /* 0x00003000002c0984 */ /* 0x0008640000000c00 */
.L_x_123:
[----:B------:R-:W-:Y:S05]  /*ae70*/  BSYNC B1 ;  /* 0x0000000000017941 */ /* 0x000fea0003800000 */
.L_x_122:
[----:B----4-:R-:W-:Y:S05]  /*ae80*/  VIADD R0, R25, 0x20 ;  /* 0x0000002019007836 */ /* 0x010fea0000000000 */
        /* <DEDUP_REMOVED lines=9> */
[----:B------:R-:W4:Y:S01]  /*af20*/  LDCU.64 UR6, c[0x4][0x78] ;  /* 0x01000f00ff0677ac */ /* 0x000f220008000a00 */
[----:B------:R-:W2:Y:S01]  /*af30*/  LDC.64 R2, c[0x4][R3] ;  /* 0x0100000003027b82 */ /* 0x000ea20000000a00 */
[----:B------:R-:W5:Y:S01]  /*af40*/  LDCU.64 UR4, c[0x4][0x10] ;  /* 0x01000200ff0477ac */ /* 0x000f620008000a00 */
[----:B-1----:R-:W-:Y:S01]  /*af50*/  MOV R5, UR9 ;  /* 0x0000000900057c02 */ /* 0x002fe20008000f00 */
[----:B------:R-:W-:Y:S01]  /*af60*/  IMAD.U32 R4, RZ, RZ, UR8 ;  /* 0x00000008ff047e24 */ /* 0x000fe2000f8e00ff */
[----:B----4-:R-:W-:Y:S01]  /*af70*/  MOV R7, UR7 ;  /* 0x0000000700077c02 */ /* 0x010fe20008000f00 */
[----:B------:R-:W-:Y:S01]  /*af80*/  IMAD.U32 R6, RZ, RZ, UR6 ;  /* 0x00000006ff067e24 */ /* 0x000fe2000f8e00ff */
[----:B-----5:R-:W-:Y:S01]  /*af90*/  MOV R11, UR5 ;  /* 0x00000005000b7c02 */ /* 0x020fe20008000f00 */
[----:B------:R-:W-:Y:S02]  /*afa0*/  IMAD.U32 R10, RZ, RZ, UR4 ;  /* 0x00000004ff0a7e24 */ /* 0x000fe4000f8e00ff */
[----:B------:R-:W-:Y:S07]  /*afb0*/  LEPC R20, `(.L_x_127) ;  /* 0x000000001014794e */ /* 0x000fee0000000000 */
[----:B--23--:R-:W-:Y:S05]  /*afc0*/  CALL.ABS.NOINC R2 ;  /* 0x0000000002007343 */ /* 0x00cfea0003c00000 */
.L_x_127:
[----:B-1----:R-:W-:Y:S01]  /*afd0*/  LOP3.LUT R20, R56, 0xffffe000, RZ, 0xc0, !PT ;  /* 0xffffe00038147812 */ /* 0x002fe200078ec0ff */
[----:B------:R-:W-:Y:S05]  /*afe0*/  WARPSYNC.ALL ;  /* 0x0000000000007948 */ /* 0x000fea0003800000 */
[----:B------:R-:W-:Y:S01]  /*aff0*/  R2UR UR4, R25 ;  /* 0x00000000190472ca */ /* 0x000fe200000e0000 */
[----:B------:R-:W-:Y:S01]  /*b000*/  IMAD.U32 R91, RZ, RZ, UR44 ;  /* 0x0000002cff5b7e24 */ /* 0x000fe2000f8e00ff */
[----:B------:R-:W-:Y:S01]  /*b010*/  LOP3.LUT R21, R57, 0xffffe000, RZ, 0xc0, !PT ;  /* 0xffffe00039157812 */ /* 0x000fe200078ec0ff */
[----:B------:R-:W-:Y:S01]  /*b020*/  BSSY.RECONVERGENT B0, `(.L_x_128) ;  /* 0x0000062000007945 */ /* 0x000fe20003800200 */
[----:B------:R-:W-:Y:S02]  /*b030*/  LOP3.LUT R41, R58, 0xffffe000, RZ, 0xc0, !PT ;  /* 0xffffe0003a297812 */ /* 0x000fe400078ec0ff */
[----:B------:R-:W-:Y:S02]  /*b040*/  LOP3.LUT R26, R54, 0xffffe000, RZ, 0xc0, !PT ;  /* 0xffffe000361a7812 */ /* 0x000fe400078ec0ff */
[----:B------:R-:W-:Y:S02]  /*b050*/  LOP3.LUT R40, R50, 0xffffe000, RZ, 0xc0, !PT ;  /* 0xffffe00032287812 */ /* 0x000fe400078ec0ff */
[----:B------:R-:W-:Y:S02]  /*b060*/  ISETP.NE.AND P6, PT, R84, RZ, PT ;  /* 0x000000ff5400720c */ /* 0x000fe40003fc5270 */
[----:B------:R-:W-:Y:S01]  /*b070*/  ISETP.NE.AND P0, PT, R75, RZ, PT ;  /* 0x000000ff4b00720c */ /* 0x000fe20003f05270 */
[----:B------:R-:W1:Y:S01]  /*b080*/  LDTM.x16 R4, tmem[UR4+0x20] ;  /* 0x00002004000479ee */ /* 0x000e620008240000 */
[----:B------:R-:W-:Y:S09]  /*b090*/  LEA R92, R88, UR43, 0x3 ;  /* 0x0000002b585c7c11 */ /* 0x000ff2000f8e18ff */
[----:B------:R-:W-:Y:S02]  /*b0a0*/  @P6 LEA R91, R91, UR43, 0x3 ;  /* 0x0000002b5b5b6c11 */ /* 0x000fe4000f8e18ff */
[----:B------:R-:W-:Y:S03]  /*b0b0*/  @P6 SHF.L.U32 R93, R70, 0x1f, RZ ;  /* 0x0000001f465d6819 */ /* 0x000fe600000006ff */
[----:B------:R-:W-:Y:S05]  /*b0c0*/  @P6 VIADD R91, R91, 0x80 ;  /* 0x000000805b5b6836 */ /* 0x000fea0000000000 */
[----:B------:R-:W-:Y:S01]  /*b0d0*/  @P6 PRMT R91, R90, 0x654, R91 ;  /* 0x000006545a5b6816 */ /* 0x000fe2000000005b */
[C---:B-1----:R-:W-:Y:S01]  /*b0e0*/  FMUL R0, R24.reuse, R4 ;  /* 0x0000000418007220 */ /* 0x042fe20000400000 */
[C---:B------:R-:W-:Y:S01]  /*b0f0*/  FMUL R2, R24.reuse, R5 ;  /* 0x0000000518027220 */ /* 0x040fe20000400000 */
[C---:B------:R-:W-:Y:S01]  /*b100*/  FMUL R3, R24.reuse, R10 ;  /* 0x0000000a18037220 */ /* 0x040fe20000400000 */
[----:B------:R-:W-:Y:S01]  /*b110*/  FMUL R4, R24, R11 ;  /* 0x0000000b18047220 */ /* 0x000fe20000400000 */
[C---:B---3--:R-:W-:Y:S01]  /*b120*/  FFMA R28, R27.reuse, R20, R0 ;  /* 0x000000141b1c7223 */ /* 0x048fe20000000000 */
        /* <DEDUP_REMOVED lines=9> */
[C---:B------:R-:W-:Y:S01]  /*b1c0*/  FFMA R31, R27.reuse, R21, R2 ;  /* 0x000000151b1f7223 */ /* 0x040fe20000000002 */
[C---:B------:R-:W-:Y:S01]  /*b1d0*/  FMUL R0, R24.reuse, R8 ;  /* 0x0000000818007220 */ /* 0x040fe20000400000 */
[C---:B------:R-:W-:Y:S01]  /*b1e0*/  FMUL R2, R24.reuse, R9 ;  /* 0x0000000918027220 */ /* 0x040fe20000400000 */
[----:B------:R-:W-:Y:S01]  /*b1f0*/  F2FP.TF32.F32.PACK_B R30, R30 ;  /* 0x0000001eff1e723e */ /* 0x000fe200024050ff */
[----:B------:R-:W-:Y:S01]  /*b200*/  FMUL R5, R24, R12 ;  /* 0x0000000c18057220 */ /* 0x000fe20000400000 */
[----:B------:R-:W-:Y:S01]  /*b210*/  F2FP.TF32.F32.PACK_B R31, R31 ;  /* 0x0000001fff1f723e */ /* 0x000fe200024050ff */
[C---:B------:R-:W-:Y:S01]  /*b220*/  FFMA R32, R27.reuse, R20, R0 ;  /* 0x000000141b207223 */ /* 0x040fe20000000000 */
[C---:B------:R-:W-:Y:S01]  /*b230*/  FFMA R33, R27.reuse, R41, R2 ;  /* 0x000000291b217223 */ /* 0x040fe20000000002 */
[----:B------:R-:W-:Y:S01]  /*b240*/  FFMA R34, R27, R26, R3 ;  /* 0x0000001a1b227223 */ /* 0x000fe20000000003 */
[----:B------:R-:W-:Y:S01]  /*b250*/  LOP3.LUT R20, R55, 0xffffe000, RZ, 0xc0, !PT ;  /* 0xffffe00037147812 */ /* 0x000fe200078ec0ff */
[----:B------:R1:W-:Y:S01]  /*b260*/  STS.128 [R73+0x4000], R28 ;  /* 0x0040001c49007388 */ /* 0x0003e20000000c00 */
[----:B------:R-:W-:Y:S01]  /*b270*/  LOP3.LUT R26, R48, 0xffffe000, RZ, 0xc0, !PT ;  /* 0xffffe000301a7812 */ /* 0x000fe200078ec0ff */
[C---:B------:R-:W-:Y:S01]  /*b280*/  FMUL R6, R24.reuse, R13 ;  /* 0x0000000d18067220 */ /* 0x040fe20000400000 */
[----:B------:R-:W-:Y:S01]  /*b290*/  LOP3.LUT R21, R49, 0xffffe000, RZ, 0xc0, !PT ;  /* 0xffffe00031157812 */ /* 0x000fe200078ec0ff */
[----:B------:R-:W-:Y:S01]  /*b2a0*/  FFMA R35, R27, R20, R4 ;  /* 0x000000141b237223 */ /* 0x000fe20000000004 */
        /* <DEDUP_REMOVED lines=22> */
[----:B------:R-:W-:Y:S02]  /*b410*/  F2FP.TF32.F32.PACK_B R38, R38 ;  /* 0x00000026ff26723e */ /* 0x000fe400024050ff */
[----:B------:R-:W-:Y:S01]  /*b420*/  F2FP.TF32.F32.PACK_B R39, R39 ;  /* 0x00000027ff27723e */ /* 0x000fe200024050ff */
[C---:B-1----:R-:W-:Y:S01]  /*b430*/  FFMA R28, R27.reuse, R20, R9 ;  /* 0x000000141b1c7223 */ /* 0x042fe20000000009 */
[C---:B------:R-:W-:Y:S01]  /*b440*/  FFMA R29, R27.reuse, R21, R10 ;  /* 0x000000151b1d7223 */ /* 0x040fe2000000000a */
[C---:B------:R-:W-:Y:S01]  /*b450*/  FFMA R30, R27.reuse, R26, R11 ;  /* 0x0000001a1b1e7223 */ /* 0x040fe2000000000b */
[----:B------:R-:W-:Y:S01]  /*b460*/  FFMA R31, R27, R41, R12 ;  /* 0x000000291b1f7223 */ /* 0x000fe2000000000c */
[----:B------:R3:W-:Y:S01]  /*b470*/  STS.128 [R71+0x4020], R36 ;  /* 0x0040202447007388 */ /* 0x0007e20000000c00 */
[----:B------:R-:W-:Y:S02]  /*b480*/  F2FP.TF32.F32.PACK_B R28, R28 ;  /* 0x0000001cff1c723e */ /* 0x000fe400024050ff */
        /* <DEDUP_REMOVED lines=27> */
.L_x_129:
[----:B------:R-:W-:Y:S05]  /*b640*/  BSYNC.RECONVERGENT B0 ;  /* 0x0000000000007941 */ /* 0x000fea0003800200 */
.L_x_128:
        /* <DEDUP_REMOVED lines=21> */
.L_x_133:
[----:B------:R-:W-:Y:S05]  /*b7a0*/  BSYNC B0 ;  /* 0x0000000000007941 */ /* 0x000fea0003800000 */
.L_x_132:
[----:B------:R-:W-:Y:S11]  /*b7b0*/  ISETP.NE.AND P0, PT, R89, RZ, PT ;  /* 0x000000ff5900720c */ /* 0x000ff60003f05270 */
[----:B------:R-:W-:Y:S02]  /*b7c0*/  @!UPT UIADD3 URZ, UPT, UPT, URZ, URZ, URZ ;  /* 0x000000fffffff290 */ /* 0x000fe4000fffe0ff */
[----:B------:R4:W1:Y:S04]  /*b7d0*/  @P0 LDS.128 R56, [R3] ;  /* 0x0000000003380984 */ /* 0x0008680000000c00 */
[----:B------:R4:W1:Y:S04]  /*b7e0*/  @P0 LDS.128 R52, [R2+0x10] ;  /* 0x0000100002340984 */ /* 0x0008680000000c00 */
[----:B------:R4:W1:Y:S04]  /*b7f0*/  @P0 LDS.128 R48, [R0+0x20] ;  /* 0x0000200000300984 */ /* 0x0008680000000c00 */
[----:B------:R4:W1:Y:S02]  /*b800*/  @P0 LDS.128 R44, [R88+0x30] ;  /* 0x00003000582c0984 */ /* 0x0008640000000c00 */
.L_x_131:
[----:B------:R-:W-:Y:S05]  /*b810*/  BSYNC B1 ;  /* 0x0000000000017941 */ /* 0x000fea0003800000 */
.L_x_130:
        /* <DEDUP_REMOVED lines=21> */
.L_x_135:
[----:B------:R-:W-:Y:S01]  /*b970*/  ISETP.NE.AND P0, PT, R75, RZ, PT ;  /* 0x000000ff4b00720c */ /* 0x000fe20003f05270 */
[----:B------:R-:W-:Y:S05]  /*b980*/  WARPSYNC.ALL ;  /* 0x0000000000007948 */ /* 0x000fea0003800000 */
[----:B------:R-:W-:Y:S01]  /*b990*/  R2UR UR4, R25 ;  /* 0x00000000190472ca */ /* 0x000fe200000e0000 */
[----:B------:R-:W-:Y:S01]  /*b9a0*/  VIADD R86, R86, 0xd0 ;  /* 0x000000d056567836 */ /* 0x000fe20000000000 */
[----:B-1----:R-:W-:Y:S01]  /*b9b0*/  LOP3.LUT R0, R56, 0xffffe000, RZ, 0xc0, !PT ;  /* 0xffffe00038007812 */ /* 0x002fe200078ec0ff */
[----:B------:R-:W-:Y:S01]  /*b9c0*/  BSSY.RECONVERGENT B0, `(.L_x_136) ;  /* 0x000005f000007945 */ /* 0x000fe20003800200 */
[----:B------:R-:W-:Y:S02]  /*b9d0*/  LOP3.LUT R2, R57, 0xffffe000, RZ, 0xc0, !PT ;  /* 0xffffe00039027812 */ /* 0x000fe400078ec0ff */
[----:B------:R-:W-:Y:S02]  /*b9e0*/  LOP3.LUT R3, R58, 0xffffe000, RZ, 0xc0, !PT ;  /* 0xffffe0003a037812 */ /* 0x000fe400078ec0ff */
[----:B------:R-:W-:Y:S02]  /*b9f0*/  LOP3.LUT R20, R59, 0xffffe000, RZ, 0xc0, !PT ;  /* 0xffffe0003b147812 */ /* 0x000fe400078ec0ff */
[----:B------:R-:W-:Y:S02]  /*ba00*/  LOP3.LUT R21, R52, 0xffffe000, RZ, 0xc0, !PT ;  /* 0xffffe00034157812 */ /* 0x000fe400078ec0ff */
[----:B------:R-:W-:Y:S01]  /*ba10*/  LOP3.LUT R26, R53, 0xffffe000, RZ, 0xc0, !PT ;  /* 0xffffe000351a7812 */ /* 0x000fe200078ec0ff */
[----:B------:R-:W1:Y:S01]  /*ba20*/  LDTM.x16 R4, tmem[UR4+0x30] ;  /* 0x00003004000479ee */ /* 0x000e620008240000 */
[----:B---3--:R-:W-:Y:S01]  /*ba30*/  LOP3.LUT R29, R54, 0xffffe000, RZ, 0xc0, !PT ;  /* 0xffffe000361d7812 */ /* 0x008fe200078ec0ff */
[----:B------:R-:W-:Y:S01]  /*ba40*/  NOP ;  /* 0x0000000000007918 */ /* 0x000fe20000000000 */
[----:B------:R-:W-:Y:S02]  /*ba50*/  LOP3.LUT R28, R55, 0xffffe000, RZ, 0xc0, !PT ;  /* 0xffffe000371c7812 */ /* 0x000fe400078ec0ff */
[----:B------:R-:W-:Y:S02]  /*ba60*/  LOP3.LUT R86, R86, 0xfefffff8, RZ, 0xc0, !PT ;  /* 0xfefffff856567812 */ /* 0x000fe400078ec0ff */
[----:B------:R-:W-:Y:S02]  /*ba70*/  LOP3.LUT R31, R48, 0xffffe000, RZ, 0xc0, !PT ;  /* 0xffffe000301f7812 */ /* 0x000fe400078ec0ff */
[----:B------:R-:W-:Y:S01]  /*ba80*/  LOP3.LUT R30, R49, 0xffffe000, RZ, 0xc0, !PT ;  /* 0xffffe000311e7812 */ /* 0x000fe200078ec0ff */
[----:B-1----:R1:W-:Y:S01]  /*ba90*/  SYNCS.ARRIVE.TRANS64.RED.A1T0 RZ, [R86+URZ], RZ ;  /* 0x000000ff56ff79a7 */ /* 0x0023e200081004ff */
[----:B------:R-:W-:Y:S02]  /*baa0*/  LOP3.LUT R33, R50, 0xffffe000, RZ, 0xc0, !PT ;  /* 0xffffe00032217812 */ /* 0x000fe400078ec0ff */
[----:B------:R-:W-:Y:S02]  /*bab0*/  LOP3.LUT R32, R51, 0xffffe000, RZ, 0xc0, !PT ;  /* 0xffffe00033207812 */ /* 0x000fe400078ec0ff */
[----:B------:R-:W-:Y:S02]  /*bac0*/  LOP3.LUT R35, R44, 0xffffe000, RZ, 0xc0, !PT ;  /* 0xffffe0002c237812 */ /* 0x000fe400078ec0ff */
[----:B------:R-:W-:Y:S02]  /*bad0*/  LOP3.LUT R34, R45, 0xffffe000, RZ, 0xc0, !PT ;  /* 0xffffe0002d227812 */ /* 0x000fe400078ec0ff */
[----:B------:R-:W-:Y:S02]  /*bae0*/  LOP3.LUT R37, R46, 0xffffe000, RZ, 0xc0, !PT ;  /* 0xffffe0002e257812 */ /* 0x000fe400078ec0ff */
[----:B------:R-:W-:Y:S01]  /*baf0*/  LOP3.LUT R36, R47, 0xffffe000, RZ, 0xc0, !PT ;  /* 0xffffe0002f247812 */ /* 0x000fe200078ec0ff */
[C---:B------:R-:W-:Y:S01]  /*bb00*/  FMUL R4, R24.reuse, R4 ;  /* 0x0000000418047220 */ /* 0x040fe20000400000 */
[C---:B------:R-:W-:Y:S01]  /*bb10*/  FMUL R5, R24.reuse, R5 ;  /* 0x0000000518057220 */ /* 0x040fe20000400000 */
[C---:B------:R-:W-:Y:S01]  /*bb20*/  FMUL R6, R24.reuse, R6 ;  /* 0x0000000618067220 */ /* 0x040fe20000400000 */
[C---:B------:R-:W-:Y:S01]  /*bb30*/  FMUL R7, R24.reuse, R7 ;  /* 0x0000000718077220 */ /* 0x040fe20000400000 */
[C---:B------:R-:W-:Y:S01]  /*bb40*/  FFMA R4, R27.reuse, R0, R4 ;  /* 0x000000001b047223 */ /* 0x040fe20000000004 */
[C---:B------:R-:W-:Y:S01]  /*bb50*/  FFMA R5, R27.reuse, R2, R5 ;  /* 0x000000021b057223 */ /* 0x040fe20000000005 */
[C---:B------:R-:W-:Y:S01]  /*bb60*/  FFMA R6, R27.reuse, R3, R6 ;  /* 0x000000031b067223 */ /* 0x040fe20000000006 */
[C---:B------:R-:W-:Y:S01]  /*bb70*/  FFMA R7, R27.reuse, R20, R7 ;  /* 0x000000141b077223 */ /* 0x040fe20000000007 */
[C---:B------:R-:W-:Y:S01]  /*bb80*/  FMUL R8, R24.reuse, R8 ;  /* 0x0000000818087220 */ /* 0x040fe20000400000 */
[C---:B------:R-:W-:Y:S01]  /*bb90*/  FMUL R9, R24.reuse, R9 ;  /* 0x0000000918097220 */ /* 0x040fe20000400000 */
[C---:B------:R-:W-:Y:S01]  /*bba0*/  FMUL R10, R24.reuse, R10 ;  /* 0x0000000a180a7220 */ /* 0x040fe20000400000 */
[C---:B------:R-:W-:Y:S01]  /*bbb0*/  FMUL R11, R24.reuse, R11 ;  /* 0x0000000b180b7220 */ /* 0x040fe20000400000 */
[----:B------:R-:W-:Y:S01]  /*bbc0*/  F2FP.TF32.F32.PACK_B R4, R4 ;  /* 0x00000004ff04723e */ /* 0x000fe200024050ff */
[C---:B------:R-:W-:Y:S01]  /*bbd0*/  FFMA R8, R27.reuse, R21, R8 ;  /* 0x000000151b087223 */ /* 0x040fe20000000008 */
[----:B------:R-:W-:Y:S01]  /*bbe0*/  F2FP.TF32.F32.PACK_B R5, R5 ;  /* 0x00000005ff05723e */ /* 0x000fe200024050ff */
[C---:B------:R-:W-:Y:S01]  /*bbf0*/  FFMA R9, R27.reuse, R26, R9 ;  /* 0x0000001a1b097223 */ /* 0x040fe20000000009 */
[----:B------:R-:W-:Y:S01]  /*bc00*/  F2FP.TF32.F32.PACK_B R6, R6 ;  /* 0x00000006ff06723e */ /* 0x000fe200024050ff */
[C---:B------:R-:W-:Y:S01]  /*bc10*/  FFMA R10, R27.reuse, R29, R10 ;  /* 0x0000001d1b0a7223 */ /* 0x040fe2000000000a */
[----:B------:R-:W-:Y:S01]  /*bc20*/  F2FP.TF32.F32.PACK_B R7, R7 ;  /* 0x00000007ff07723e */ /* 0x000fe200024050ff */
[C---:B------:R-:W-:Y:S01]  /*bc30*/  FFMA R11, R27.reuse, R28, R11 ;  /* 0x0000001c1b0b7223 */ /* 0x040fe2000000000b */
[C---:B------:R-:W-:Y:S01]  /*bc40*/  FMUL R12, R24.reuse, R12 ;  /* 0x0000000c180c7220 */ /* 0x040fe20000400000 */
[----:B------:R-:W-:Y:S01]  /*bc50*/  F2FP.TF32.F32.PACK_B R8, R8 ;  /* 0x00000008ff08723e */ /* 0x000fe200024050ff */
[C---:B------:R-:W-:Y:S01]  /*bc60*/  FMUL R13, R24.reuse, R13 ;  /* 0x0000000d180d7220 */ /* 0x040fe20000400000 */
[----:B------:R1:W-:Y:S01]  /*bc70*/  STS.128 [R73+0x6000], R4 ;  /* 0x0060000449007388 */ /* 0x0003e20000000c00 */
        /* <DEDUP_REMOVED lines=8> */
[C---:B------:R-:W-:Y:S01]  /*bd00*/  FFMA R15, R27.reuse, R32, R15 ;  /* 0x000000201b0f7223 */ /* 0x040fe2000000000f */
[C---:B------:R-:W-:Y:S01]  /*bd10*/  FMUL R16, R24.reuse, R16 ;  /* 0x0000001018107220 */ /* 0x040fe20000400000 */
[----:B------:R-:W-:Y:S01]  /*bd20*/  F2FP.TF32.F32.PACK_B R12, R12 ;  /* 0x0000000cff0c723e */ /* 0x000fe200024050ff */
[----:B------:R1:W-:Y:S01]  /*bd30*/  STS.128 [R72+0x6010], R8 ;  /* 0x0060100848007388 */ /* 0x0003e20000000c00 */
[C---:B------:R-:W-:Y:S01]  /*bd40*/  FMUL R17, R24.reuse, R17 ;  /* 0x0000001118117220 */ /* 0x040fe20000400000 */
[C---:B------:R-:W-:Y:S01]  /*bd50*/  FMUL R18, R24.reuse, R18 ;  /* 0x0000001218127220 */ /* 0x040fe20000400000 */
[----:B------:R-:W-:Y:S01]  /*bd60*/  FMUL R19, R24, R19 ;  /* 0x0000001318137220 */ /* 0x000fe20000400000 */
[----:B------:R-:W-:Y:S01]  /*bd70*/  F2FP.TF32.F32.PACK_B R13, R13 ;  /* 0x0000000dff0d723e */ /* 0x000fe200024050ff */
[C---:B------:R-:W-:Y:S01]  /*bd80*/  FFMA R16, R27.reuse, R35, R16 ;  /* 0x000000231b107223 */ /* 0x040fe20000000010 */
[----:B------:R-:W-:Y:S01]  /*bd90*/  F2FP.TF32.F32.PACK_B R14, R14 ;  /* 0x0000000eff0e723e */ /* 0x000fe200024050ff */
[C---:B------:R-:W-:Y:S01]  /*bda0*/  FFMA R17, R27.reuse, R34, R17 ;  /* 0x000000221b117223 */ /* 0x040fe20000000011 */
[----:B------:R-:W-:Y:S01]  /*bdb0*/  F2FP.TF32.F32.PACK_B R15, R15 ;  /* 0x0000000fff0f723e */ /* 0x000fe200024050ff */
[C---:B------:R-:W-:Y:S01]  /*bdc0*/  FFMA R18, R27.reuse, R37, R18 ;  /* 0x000000251b127223 */ /* 0x040fe20000000012 */
[----:B------:R-:W-:Y:S01]  /*bdd0*/  FFMA R19, R27, R36, R19 ;  /* 0x000000241b137223 */ /* 0x000fe20000000013 */
[----:B------:R-:W-:Y:S02]  /*bde0*/  F2FP.TF32.F32.PACK_B R16, R16 ;  /* 0x00000010ff10723e */ /* 0x000fe400024050ff */
        /* <DEDUP_REMOVED lines=23> */
[----:B---3--:R-:W-:Y:S01]  /*bf60*/  UMOV UR8, UR6 ;  /* 0x0000000600087c82 */ /* 0x008fe20008000000 */
[----:B------:R-:W-:Y:S02]  /*bf70*/  UMOV UR9, UR7 ;  /* 0x0000000700097c82 */ /* 0x000fe40008000000 */
[----:B------:R3:W-:Y:S01]  /*bf80*/  UTMASTG.4D.IM2COL [UR8], [UR4] ;  /* 0x00000008040073b5 */ /* 0x0007e20008058000 */
[----:B------:R0:W-:Y:S01]  /*bf90*/  UTMACMDFLUSH ;  /* 0x00000000000079b7 */ /* 0x0001e20000000000 */
[----:B---3--:R-:W-:Y:S04]  /*bfa0*/  DEPBAR.LE SB0, 0x1 ;  /* 0x000080400000791a */ /* 0x008fe80000000000 */
.L_x_137:
[----:B------:R-:W-:Y:S05]  /*bfb0*/  BSYNC.RECONVERGENT B0 ;  /* 0x0000000000007941 */ /* 0x000fea0003800200 */
.L_x_136:
[----:B------:R-:W-:Y:S01]  /*bfc0*/  BAR.SYNC.DEFER_BLOCKING 0x1, 0x80 ;  /* 0x0042000000007b1d */ /* 0x000fe20000010000 */
[----:B------:R-:W-:Y:S01]  /*bfd0*/  UISETP.NE.AND UP0, UPT, UR49, -0x4, UPT ;  /* 0xfffffffc3100788c */ /* 0x000fe2000bf05270 */
[----:B------:R-:W-:Y:S08]  /*bfe0*/  IADD3 R0, PT, PT, R22, 0x1, RZ ;  /* 0x0000000116007810 */ /* 0x000ff00007ffe0ff */
[----:B------:R-:W-:Y:S05]  /*bff0*/  BRA.U !UP0, `(.L_x_138) ;  /* 0x0000000108247547 */ /* 0x000fea000b800000 */
[----:B------:R-:W-:Y:S01]  /*c000*/  ISETP.NE.AND P0, PT, R84, RZ, PT ;  /* 0x000000ff5400720c */ /* 0x000fe20003f05270 */
[----:B------:R-:W-:Y:S01]  /*c010*/  IMAD.U32 R2, RZ, RZ, UR47 ;  /* 0x0000002fff027e24 */ /* 0x000fe2000f8e00ff */
[----:B------:R-:W-:Y:S04]  /*c020*/  UIADD3 UR4, UPT, UPT, UR47, 0x1, URZ ;  /* 0x000000012f047890 */ /* 0x000fe8000fffe0ff */
[----:B------:R-:W-:Y:S04]  /*c030*/  UISETP.NE.AND UP0, UPT, UR4, 0x4, UPT ;  /* 0x000000040400788c */ /* 0x000fe8000bf05270 */
[----:B------:R-:W-:Y:S03]  /*c040*/  USEL UR47, UR4, URZ, UP0 ;  /* 0x000000ff042f7287 */ /* 0x000fe60008000000 */
[----:B------:R-:W-:Y:S05]  /*c050*/  @P0 LEA R2, R2, UR43, 0x3 ;  /* 0x0000002b02020c11 */ /* 0x000fea000f8e18ff */
[----:B------:R-:W-:Y:S05]  /*c060*/  @P0 VIADD R3, R2, 0x80 ;  /* 0x0000008002030836 */ /* 0x000fea0000000000 */
[----:B------:R-:W-:Y:S04]  /*c070*/  @P0 PRMT R3, R90, 0x654, R3 ;  /* 0x000006545a030816 */ /* 0x000fe80000000003 */
[----:B------:R3:W-:Y:S03]  /*c080*/  @P0 SYNCS.ARRIVE.TRANS64.RED.A1T0 RZ, [R3+URZ], RZ ;  /* 0x000000ff03ff09a7 */ /* 0x0007e600081004ff */
.L_x_138:
[----:B------:R-:W-:Y:S01]  /*c090*/  R2UR UR5, R62 ;  /* 0x000000003e0572ca */ /* 0x000fe200000e0000 */
[----:B------:R-:W-:Y:S01]  /*c0a0*/  UISETP.NE.AND UP0, UPT, UR58, URZ, UPT ;  /* 0x000000ff3a00728c */ /* 0x000fe2000bf05270 */
[----:B------:R-:W-:Y:S01]  /*c0b0*/  R2UR UR4, R63 ;  /* 0x000000003f0472ca */ /* 0x000fe200000e0000 */
[----:B------:R-:W-:Y:S01]  /*c0c0*/  UIADD3 UR49, UPT, UPT, UR49, 0x4, URZ ;  /* 0x0000000431317890 */ /* 0x000fe2000fffe0ff */
[----:B------:R-:W-:Y:S01]  /*c0d0*/  ISETP.NE.AND P0, PT, R0, 0x2, PT ;  /* 0x000000020000780c */ /* 0x000fe20003f05270 */
[----:B------:R-:W-:Y:S01]  /*c0e0*/  UMOV UR48, UR59 ;  /* 0x0000003b00307c82 */ /* 0x000fe20008000000 */
[----:B------:R-:W-:Y:S02]  /*c0f0*/  LOP3.LUT R68, R68, 0x1, RZ, 0x3c, !PT ;  /* 0x0000000144447812 */ /* 0x000fe400078e3cff */
[----:B------:R-:W-:Y:S02]  /*c100*/  SEL R2, RZ, 0x1, P0 ;  /* 0x00000001ff027807 */ /* 0x000fe40000000000 */
[----:B------:R-:W-:Y:S02]  /*c110*/  SEL R22, R0, RZ, P0 ;  /* 0x000000ff00167207 */ /* 0x000fe40000000000 */
[----:B------:R-:W-:Y:S01]  /*c120*/  LOP3.LUT R69, R69, R2, RZ, 0x3c, !PT ;  /* 0x0000000245457212 */ /* 0x000fe200078e3cff */
[----:B------:R-:W-:Y:S02]  /*c130*/  UIADD3 UR20, UPT, UPT, UR36, UR5, URZ ;  /* 0x0000000524147290 */ /* 0x000fe4000fffe0ff */
[----:B------:R-:W-:Y:S01]  /*c140*/  UIADD3 UR44, UPT, UPT, UR37, UR4, URZ ;  /* 0x00000004252c7290 */ /* 0x000fe2000fffe0ff */
[----:B------:R-:W-:Y:S11]  /*c150*/  BRA.U UP0, `(.L_x_139) ;  /* 0xffffffc9004c7547 */ /* 0x000ff6000b83ffff */
[----:B------:R-:W-:-:S13]  /*c160*/  R2UR UR4, R66 ;  /* 0x00000000420472ca */ /* 0x000fda00000e0000 */
[----:B------:R-:W-:-:S09]  /*c170*/  UISETP.NE.AND UP0, UPT, UR4, URZ, UPT ;  /* 0x000000ff0400728c */ /* 0x000fd2000bf05270 */
[----:B------:R-:W-:Y:S05]  /*c180*/  BRA.U !UP0, `(.L_x_140) ;  /* 0x0000000108487547 */ /* 0x000fea000b800000 */
[----:B------:R-:W4:Y:S02]  /*c190*/  LDCU.64 UR4, c[0x0][0x890] ;  /* 0x00011200ff0477ac */ /* 0x000f240008000a00 */
[----:B----4-:R-:W-:-:S04]  /*c1a0*/  UISETP.NE.U32.AND UP0, UPT, UR4, URZ, UPT ;  /* 0x000000ff0400728c */ /* 0x010fc8000bf05070 */
[----:B------:R-:W-:-:S09]  /*c1b0*/  UISETP.NE.AND.EX UP0, UPT, UR5, URZ, UPT, UP0 ;  /* 0x000000ff0500728c */ /* 0x000fd2000bf05300 */
[----:B------:R-:W-:Y:S05]  /*c1c0*/  BRA.U UP0, `(.L_x_141) ;  /* 0x00000001000c7547 */ /* 0x000fea000b800000 */
[----:B------:R-:W-:-:S13]  /*c1d0*/  FSETP.NEU.AND P0, PT, R27, RZ, PT ;  /* 0x000000ff1b00720b */ /* 0x000fda0003f0d000 */
[----:B------:R-:W-:Y:S05]  /*c1e0*/  @!P0 EXIT ;  /* 0x000000000000894d */ /* 0x000fea0003800000 */
[----:B------:R-:W-:Y:S05]  /*c1f0*/  BRA `(.L_x_140) ;  /* 0x00000000002c7947 */ /* 0x000fea0003800000 */
.L_x_141:
[----:B------:R-:W-:Y:S01]  /*c200*/  ISETP.NE.AND P0, PT, R83, RZ, PT ;  /* 0x000000ff5300720c */ /* 0x000fe20003f05270 */
[----:B------:R-:W-:-:S12]  /*c210*/  BSSY.RECONVERGENT B0, `(.L_x_140) ;  /* 0x0000009000007945 */ /* 0x000fd80003800200 */
[----:B------:R-:W-:Y:S05]  /*c220*/  @P0 BRA `(.L_x_142) ;  /* 0x0000000000140947 */ /* 0x000fea0003800000 */
[----:B------:R-:W4:Y:S02]  /*c230*/  LDCU.64 UR4, c[0x0][0x888] ;  /* 0x00011100ff0477ac */ /* 0x000f240008000a00 */
[----:B----4-:R-:W-:-:S04]  /*c240*/  ISETP.NE.U32.AND P0, PT, RZ, UR4, PT ;  /* 0x00000004ff007c0c */ /* 0x010fc8000bf05070 */
[----:B------:R-:W-:-:S13]  /*c250*/  ISETP.NE.AND.EX P0, PT, RZ, UR5, PT, P0 ;  /* 0x00000005ff007c0c */ /* 0x000fda000bf05300 */
[----:B------:R-:W-:Y:S05]  /*c260*/  @!P0 EXIT ;  /* 0x000000000000894d */ /* 0x000fea0003800000 */
[----:B------:R-:W-:Y:S05]  /*c270*/  BRA `(.L_x_143) ;  /* 0x0000000000087947 */ /* 0x000fea0003800000 */
.L_x_142:
[----:B------:R-:W-:-:S13]  /*c280*/  FSETP.NEU.AND P0, PT, R27, RZ, PT ;  /* 0x000000ff1b00720b */ /* 0x000fda0003f0d000 */
[----:B------:R-:W-:Y:S05]  /*c290*/  @!P0 EXIT ;  /* 0x000000000000894d */ /* 0x000fea0003800000 */
.L_x_143:
[----:B------:R-:W-:Y:S05]  /*c2a0*/  BSYNC.RECONVERGENT B0 ;  /* 0x0000000000007941 */ /* 0x000fea0003800200 */
.L_x_140:
[----:B------:R-:W4:Y:S01]  /*c2b0*/  S2UR UR5, SR_CgaCtaId ;  /* 0x00000000000579c3 */ /* 0x000f220000008800 */
[----:B------:R-:W-:Y:S01]  /*c2c0*/  ULEA UR4, UR47, UR43, 0x3 ;  /* 0x0000002b2f047291 */ /* 0x000fe2000f8e18ff */
[----:B------:R-:W-:-:S04]  /*c2d0*/  DEPBAR.LE SB0, 0x0 ;  /* 0x000080000000791a */ /* 0x000fc80000000000 */
[----:B------:R-:W-:-:S04]  /*c2e0*/  UIADD3 UR4, UPT, UPT, UR4, 0x80, URZ ;  /* 0x0000008004047890 */ /* 0x000fc8000fffe0ff */
[----:B----4-:R-:W-:-:S09]  /*c2f0*/  UPRMT UR4, UR5, 0x654, UR4 ;  /* 0x0000065405047896 */ /* 0x010fd20008000004 */
[----:B------:R-:W-:Y:S01]  /*c300*/  SYNCS.ARRIVE.TRANS64.RED.A1T0 RZ, [UR4], RZ ;  /* 0x000000ffffff79a7 */ /* 0x000fe20008100404 */
[----:B------:R-:W-:Y:S05]  /*c310*/  EXIT ;  /* 0x000000000000794d */ /* 0x000fea0003800000 */
.L_x_24:
[----:B------:R-:W-:Y:S07]  /*c320*/  MOV R24, UR6 ;  /* 0x0000000600187c02 */ /* 0x000fee0008000f00 */
.L_x_144:
[----:B-1----:R1:W2:Y:S02]  /*c330*/  SYNCS.PHASECHK.TRANS64.TRYWAIT P0, [R24+URZ+0x30], R35 ;  /* 0x00003023180075a7 */ /* 0x0022a400080011ff */
[----:B--2---:R-:W-:Y:S05]  /*c340*/  @!P0 NANOSLEEP.SYNCS 0x989680 ;  /* 0x009896800000895d */ /* 0x004fea0003900000 */
[----:B------:R-:W2:Y:S02]  /*c350*/  @!P0 SYNCS.PHASECHK.TRANS64 P0, [R24+URZ+0x30], R35 ;  /* 0x00003023180085a7 */ /* 0x000ea400080010ff */
[----:B--2---:R-:W-:Y:S05]  /*c360*/  @!P0 BRA `(.L_x_144) ;  /* 0xfffffffc00f08947 */ /* 0x004fea000383ffff */
[----:B------:R-:W-:Y:S05]  /*c370*/  BRA `(.L_x_23) ;  /* 0xffffff60002c7947 */ /* 0x000fea000383ffff */
.L_x_31:
[----:B------:R-:W-:Y:S07]  /*c380*/  MOV R35, UR6 ;  /* 0x0000000600237c02 */ /* 0x000fee0008000f00 */
.L_x_145:
[----:B-1----:R1:W3:Y:S02]  /*c390*/  SYNCS.PHASECHK.TRANS64.TRYWAIT P0, [R35+URZ+0x30], R38 ;  /* 0x00003026230075a7 */ /* 0x0022e400080011ff */
[----:B---3--:R-:W-:Y:S05]  /*c3a0*/  @!P0 NANOSLEEP.SYNCS 0x989680 ;  /* 0x009896800000895d */ /* 0x008fea0003900000 */
[----:B------:R-:W3:Y:S02]  /*c3b0*/  @!P0 SYNCS.PHASECHK.TRANS64 P0, [R35+URZ+0x30], R38 ;  /* 0x00003026230085a7 */ /* 0x000ee400080010ff */
[----:B---3--:R-:W-:Y:S05]  /*c3c0*/  @!P0 BRA `(.L_x_145) ;  /* 0xfffffffc00f08947 */ /* 0x008fea000383ffff */
[----:B------:R-:W-:Y:S05]  /*c3d0*/  BRA `(.L_x_30) ;  /* 0xffffff7800e87947 */ /* 0x000fea000383ffff */
.L_x_36:
[----:B------:R-:W-:-:S07]  /*c3e0*/  MOV R0, UR55 ;  /* 0x0000003700007c02 */ /* 0x000fce0008000f00 */
.L_x_146:
[----:B--2---:R2:W3:Y:S02]  /*c3f0*/  SYNCS.PHASECHK.TRANS64.TRYWAIT P0, [R0+URZ+0xb0], R3 ;  /* 0x0000b003000075a7 */ /* 0x0044e400080011ff */
[----:B---3--:R-:W-:Y:S05]  /*c400*/  @!P0 NANOSLEEP.SYNCS 0x989680 ;  /* 0x009896800000895d */ /* 0x008fea0003900000 */
[----:B------:R-:W3:Y:S02]  /*c410*/  @!P0 SYNCS.PHASECHK.TRANS64 P0, [R0+URZ+0xb0], R3 ;  /* 0x0000b003000085a7 */ /* 0x000ee400080010ff */
[----:B---3--:R-:W-:Y:S05]  /*c420*/  @!P0 BRA `(.L_x_146) ;  /* 0xfffffffc00f08947 */ /* 0x008fea000383ffff */
[----:B------:R-:W-:Y:S05]  /*c430*/  BRA `(.L_x_147) ;  /* 0xffffff8800f87947 */ /* 0x000fea000383ffff */
.L_x_40:
[----:B------:R-:W-:-:S07]  /*c440*/  MOV R0, UR4 ;  /* 0x0000000400007c02 */ /* 0x000fce0008000f00 */
.L_x_148:
[----:B--2---:R2:W3:Y:S02]  /*c450*/  SYNCS.PHASECHK.TRANS64.TRYWAIT P0, [R0+URZ], R3 ;  /* 0x00000003000075a7 */ /* 0x0044e400080011ff */
[----:B---3--:R-:W-:Y:S05]  /*c460*/  @!P0 NANOSLEEP.SYNCS 0x989680 ;  /* 0x009896800000895d */ /* 0x008fea0003900000 */
[----:B------:R-:W3:Y:S02]  /*c470*/  @!P0 SYNCS.PHASECHK.TRANS64 P0, [R0+URZ], R3 ;  /* 0x00000003000085a7 */ /* 0x000ee400080010ff */
[----:B---3--:R-:W-:Y:S05]  /*c480*/  @!P0 BRA `(.L_x_148) ;  /* 0xfffffffc00f08947 */ /* 0x008fea000383ffff */
[----:B------:R-:W-:Y:S05]  /*c490*/  BRA `(.L_x_149) ;  /* 0xffffff9000b47947 */ /* 0x000fea000383ffff */
.L_x_41:
[----:B------:R-:W-:-:S07]  /*c4a0*/  MOV R0, UR5 ;  /* 0x0000000500007c02 */ /* 0x000fce0008000f00 */
.L_x_150:
[----:B--2---:R2:W3:Y:S02]  /*c4b0*/  SYNCS.PHASECHK.TRANS64.TRYWAIT P0, [R0+URZ], R3 ;  /* 0x00000003000075a7 */ /* 0x0044e400080011ff */
[----:B---3--:R-:W-:Y:S05]  /*c4c0*/  @!P0 NANOSLEEP.SYNCS 0x989680 ;  /* 0x009896800000895d */ /* 0x008fea0003900000 */
[----:B------:R-:W3:Y:S02]  /*c4d0*/  @!P0 SYNCS.PHASECHK.TRANS64 P0, [R0+URZ], R3 ;  /* 0x00000003000085a7 */ /* 0x000ee400080010ff */
[----:B---3--:R-:W-:Y:S05]  /*c4e0*/  @!P0 BRA `(.L_x_150) ;  /* 0xfffffffc00f08947 */ /* 0x008fea000383ffff */
[----:B------:R-:W-:Y:S05]  /*c4f0*/  BRA `(.L_x_151) ;  /* 0xffffff9000c47947 */ /* 0x000fea000383ffff */
.L_x_42:
[----:B------:R-:W-:-:S07]  /*c500*/  MOV R0, UR5 ;  /* 0x0000000500007c02 */ /* 0x000fce0008000f00 */
.L_x_152:
[----:B--2---:R2:W3:Y:S02]  /*c510*/  SYNCS.PHASECHK.TRANS64.TRYWAIT P0, [R0+URZ], R3 ;  /* 0x00000003000075a7 */ /* 0x0044e400080011ff */
[----:B---3--:R-:W-:Y:S05]  /*c520*/  @!P0 NANOSLEEP.SYNCS 0x989680 ;  /* 0x009896800000895d */ /* 0x008fea0003900000 */
[----:B------:R-:W3:Y:S02]  /*c530*/  @!P0 SYNCS.PHASECHK.TRANS64 P0, [R0+URZ], R3 ;  /* 0x00000003000085a7 */ /* 0x000ee400080010ff */
[----:B---3--:R-:W-:Y:S05]  /*c540*/  @!P0 BRA `(.L_x_152) ;  /* 0xfffffffc00f08947 */ /* 0x008fea000383ffff */
[----:B------:R-:W-:Y:S05]  /*c550*/  BRA `(.L_x_153) ;  /* 0xffffff9000d47947 */ /* 0x000fea000383ffff */
.L_x_43:
[----:B------:R-:W-:-:S07]  /*c560*/  MOV R0, UR5 ;  /* 0x0000000500007c02 */ /* 0x000fce0008000f00 */
.L_x_154:
[----:B--2---:R2:W3:Y:S02]  /*c570*/  SYNCS.PHASECHK.TRANS64.TRYWAIT P0, [R0+URZ], R3 ;  /* 0x00000003000075a7 */ /* 0x0044e400080011ff */
[----:B---3--:R-:W-:Y:S05]  /*c580*/  @!P0 NANOSLEEP.SYNCS 0x989680 ;  /* 0x009896800000895d */ /* 0x008fea0003900000 */
[----:B------:R-:W3:Y:S02]  /*c590*/  @!P0 SYNCS.PHASECHK.TRANS64 P0, [R0+URZ], R3 ;  /* 0x00000003000085a7 */ /* 0x000ee400080010ff */
[----:B---3--:R-:W-:Y:S05]  /*c5a0*/  @!P0 BRA `(.L_x_154) ;  /* 0xfffffffc00f08947 */ /* 0x008fea000383ffff */
[----:B------:R-:W-:Y:S05]  /*c5b0*/  BRA `(.L_x_155) ;  /* 0xffffff9000e47947 */ /* 0x000fea000383ffff */
.L_x_44:
[----:B------:R-:W-:-:S07]  /*c5c0*/  MOV R0, UR5 ;  /* 0x0000000500007c02 */ /* 0x000fce0008000f00 */
.L_x_156:
[----:B--2---:R2:W3:Y:S02]  /*c5d0*/  SYNCS.PHASECHK.TRANS64.TRYWAIT P0, [R0+URZ], R3 ;  /* 0x00000003000075a7 */ /* 0x0044e400080011ff */
[----:B---3--:R-:W-:Y:S05]  /*c5e0*/  @!P0 NANOSLEEP.SYNCS 0x989680 ;  /* 0x009896800000895d */ /* 0x008fea0003900000 */
[----:B------:R-:W3:Y:S02]  /*c5f0*/  @!P0 SYNCS.PHASECHK.TRANS64 P0, [R0+URZ], R3 ;  /* 0x00000003000085a7 */ /* 0x000ee400080010ff */
[----:B---3--:R-:W-:Y:S05]  /*c600*/  @!P0 BRA `(.L_x_156) ;  /* 0xfffffffc00f08947 */ /* 0x008fea000383ffff */
[----:B------:R-:W-:Y:S05]  /*c610*/  BRA `(.L_x_157) ;  /* 0xffffff9000f47947 */ /* 0x000fea000383ffff */
.L_x_47:
[----:B------:R-:W-:-:S07]  /*c620*/  MOV R4, UR4 ;  /* 0x0000000400047c02 */ /* 0x000fce0008000f00 */
.L_x_158:
[----:B--2---:R2:W3:Y:S02]  /*c630*/  SYNCS.PHASECHK.TRANS64.TRYWAIT P1, [R4+URZ+0xb8], R7 ;  /* 0x0000b807040075a7 */ /* 0x0044e400080211ff */
[----:B---3--:R-:W-:Y:S05]  /*c640*/  @!P1 NANOSLEEP.SYNCS 0x989680 ;  /* 0x009896800000995d */ /* 0x008fea0003900000 */
[----:B------:R-:W3:Y:S02]  /*c650*/  @!P1 SYNCS.PHASECHK.TRANS64 P1, [R4+URZ+0xb8], R7 ;  /* 0x0000b807040095a7 */ /* 0x000ee400080210ff */
[----:B---3--:R-:W-:Y:S05]  /*c660*/  @!P1 BRA `(.L_x_158) ;  /* 0xfffffffc00f09947 */ /* 0x008fea000383ffff */
[----:B------:R-:W-:Y:S05]  /*c670*/  BRA `(.L_x_159) ;  /* 0xffffff9400647947 */ /* 0x000fea000383ffff */
.L_x_48:
[----:B--2---:R-:W-:-:S07]  /*c680*/  MOV R4, UR4 ;  /* 0x0000000400047c02 */ /* 0x004fce0008000f00 */
.L_x_160:
[----:B--2---:R2:W3:Y:S02]  /*c690*/  SYNCS.PHASECHK.TRANS64.TRYWAIT P1, [R4+URZ+0xb0], R5 ;  /* 0x0000b005040075a7 */ /* 0x0044e400080211ff */
[----:B---3--:R-:W-:Y:S05]  /*c6a0*/  @!P1 NANOSLEEP.SYNCS 0x989680 ;  /* 0x009896800000995d */ /* 0x008fea0003900000 */
[----:B------:R-:W3:Y:S02]  /*c6b0*/  @!P1 SYNCS.PHASECHK.TRANS64 P1, [R4+URZ+0xb0], R5 ;  /* 0x0000b005040095a7 */ /* 0x000ee400080210ff */
[----:B---3--:R-:W-:Y:S05]  /*c6c0*/  @!P1 BRA `(.L_x_160) ;  /* 0xfffffffc00f09947 */ /* 0x008fea000383ffff */
[----:B------:R-:W-:Y:S05]  /*c6d0*/  BRA `(.L_x_161) ;  /* 0xffffff94006c7947 */ /* 0x000fea000383ffff */
.L_x_58:
[----:B--2---:R-:W-:-:S04]  /*c6e0*/  MOV R0, UR5 ;  /* 0x0000000500007c02 */ /* 0x004fc80008000f00 */
[----:B------:R2:W3:Y:S03]  /*c6f0*/  SYNCS.PHASECHK.TRANS64.TRYWAIT P0, [R0+URZ+0x8], R7 ;  /* 0x00000807000075a7 */ /* 0x0004e600080011ff */
[----:B---3--:R-:W-:Y:S05]  /*c700*/  @!P0 NANOSLEEP.SYNCS 0x989680 ;  /* 0x009896800000895d */ /* 0x008fea0003900000 */
[----:B------:R-:W3:Y:S02]  /*c710*/  @!P0 SYNCS.PHASECHK.TRANS64 P0, [R0+URZ+0x8], R7 ;  /* 0x00000807000085a7 */ /* 0x000ee400080010ff */
[----:B---3--:R-:W-:Y:S05]  /*c720*/  @!P0 BRA `(.L_x_58) ;  /* 0xfffffffc00ec8947 */ /* 0x008fea000383ffff */
[----:B------:R-:W-:Y:S05]  /*c730*/  BRA `(.L_x_57) ;  /* 0xffffff9800387947 */ /* 0x000fea000383ffff */
.L_x_60:
[----:B------:R-:W-:Y:S01]  /*c740*/  BSSY B0, `(.L_x_162) ;  /* 0x0000006000007945 */ /* 0x000fe20003800000 */
[----:B------:R-:W-:-:S07]  /*c750*/  MOV R15, 0xffffffff ;  /* 0xffffffff000f7802 */ /* 0x000fce0000000f00 */
[----:B-12--5:R-:W-:Y:S05]  /*c760*/  WARPSYNC.COLLECTIVE R15, `(.L_x_163) ;  /* 0x000000000f0c7348 */ /* 0x026fea0003c00000 */
[----:B------:R-:W-:Y:S02]  /*c770*/  ELECT P6, UR79, PT ;  /* 0x00000000004f782f */ /* 0x000fe400038c0000 */
[----:B------:R-:W-:Y:S01]  /*c780*/  MOV R14, UR79 ;  /* 0x0000004f000e7c02 */ /* 0x000fe20008000f00 */
[----:B-12--5:R-:W-:Y:S10]  /*c790*/  ENDCOLLECTIVE ;  /* 0x000000000000791b */ /* 0x026ff40003800000 */
.L_x_163:
[----:B------:R-:W-:Y:S05]  /*c7a0*/  BSYNC B0 ;  /* 0x0000000000007941 */ /* 0x000fea0003800000 */
.L_x_162:
[----:B------:R-:W-:Y:S05]  /*c7b0*/  BRA `(.L_x_164) ;  /* 0xffffff9800687947 */ /* 0x000fea000383ffff */
.L_x_62:
[----:B--2---:R-:W-:-:S04]  /*c7c0*/  MOV R0, UR5 ;  /* 0x0000000500007c02 */ /* 0x004fc80008000f00 */
[----:B------:R2:W3:Y:S03]  /*c7d0*/  SYNCS.PHASECHK.TRANS64.TRYWAIT P0, [R0+URZ+0x8], R5 ;  /* 0x00000805000075a7 */ /* 0x0004e600080011ff */
[----:B---3--:R-:W-:Y:S05]  /*c7e0*/  @!P0 NANOSLEEP.SYNCS 0x989680 ;  /* 0x009896800000895d */ /* 0x008fea0003900000 */
[----:B------:R-:W3:Y:S02]  /*c7f0*/  @!P0 SYNCS.PHASECHK.TRANS64 P0, [R0+URZ+0x8], R5 ;  /* 0x00000805000085a7 */ /* 0x000ee400080010ff */
[----:B---3--:R-:W-:Y:S05]  /*c800*/  @!P0 BRA `(.L_x_62) ;  /* 0xfffffffc00ec8947 */ /* 0x008fea000383ffff */
[----:B------:R-:W-:Y:S05]  /*c810*/  BRA `(.L_x_61) ;  /* 0xffffff98006c7947 */ /* 0x000fea000383ffff */
.L_x_63:
[----:B------:R-:W-:-:S07]  /*c820*/  MOV R4, UR22 ;  /* 0x0000001600047c02 */ /* 0x000fce0008000f00 */
.L_x_165:
[----:B-1----:R1:W2:Y:S02]  /*c830*/  SYNCS.PHASECHK.TRANS64.TRYWAIT P0, [R4+URZ+0xb0], R5 ;  /* 0x0000b005040075a7 */ /* 0x0022a400080011ff */
[----:B--2---:R-:W-:Y:S05]  /*c840*/  @!P0 NANOSLEEP.SYNCS 0x989680 ;  /* 0x009896800000895d */ /* 0x004fea0003900000 */
[----:B------:R-:W2:Y:S02]  /*c850*/  @!P0 SYNCS.PHASECHK.TRANS64 P0, [R4+URZ+0xb0], R5 ;  /* 0x0000b005040085a7 */ /* 0x000ea400080010ff */
[----:B--2---:R-:W-:Y:S05]  /*c860*/  @!P0 BRA `(.L_x_165) ;  /* 0xfffffffc00f08947 */ /* 0x004fea000383ffff */
[----:B------:R-:W-:Y:S05]  /*c870*/  BRA `(.L_x_166) ;  /* 0xffffff9c00847947 */ /* 0x000fea000383ffff */
.L_x_65:
[----:B------:R-:W-:-:S07]  /*c880*/  MOV R4, UR27 ;  /* 0x0000001b00047c02 */ /* 0x000fce0008000f00 */
.L_x_167:
[----:B-1----:R1:W2:Y:S02]  /*c890*/  SYNCS.PHASECHK.TRANS64.TRYWAIT P0, [R4+URZ+0xd0], R5 ;  /* 0x0000d005040075a7 */ /* 0x0022a400080011ff */
[----:B--2---:R-:W-:Y:S05]  /*c8a0*/  @!P0 NANOSLEEP.SYNCS 0x989680 ;  /* 0x009896800000895d */ /* 0x004fea0003900000 */
[----:B------:R-:W2:Y:S02]  /*c8b0*/  @!P0 SYNCS.PHASECHK.TRANS64 P0, [R4+URZ+0xd0], R5 ;  /* 0x0000d005040085a7 */ /* 0x000ea400080010ff */
[----:B--2---:R-:W-:Y:S05]  /*c8c0*/  @!P0 BRA `(.L_x_167) ;  /* 0xfffffffc00f08947 */ /* 0x004fea000383ffff */
[----:B------:R-:W-:Y:S05]  /*c8d0*/  BRA `(.L_x_64) ;  /* 0xffffff9c00a47947 */ /* 0x000fea000383ffff */
.L_x_69:
[----:B-1----:R-:W-:Y:S07]  /*c8e0*/  MOV R4, UR20 ;  /* 0x0000001400047c02 */ /* 0x002fee0008000f00 */
.L_x_168:
[----:B-1----:R1:W2:Y:S02]  /*c8f0*/  SYNCS.PHASECHK.TRANS64.TRYWAIT P0, [R4+URZ], R7 ;  /* 0x00000007040075a7 */ /* 0x0022a400080011ff */
[----:B--2---:R-:W-:Y:S05]  /*c900*/  @!P0 NANOSLEEP.SYNCS 0x989680 ;  /* 0x009896800000895d */ /* 0x004fea0003900000 */
[----:B------:R-:W2:Y:S02]  /*c910*/  @!P0 SYNCS.PHASECHK.TRANS64 P0, [R4+URZ], R7 ;  /* 0x00000007040085a7 */ /* 0x000ea400080010ff */
[----:B--2---:R-:W-:Y:S05]  /*c920*/  @!P0 BRA `(.L_x_168) ;  /* 0xfffffffc00f08947 */ /* 0x004fea000383ffff */
[----:B------:R-:W-:Y:S05]  /*c930*/  BRA `(.L_x_68) ;  /* 0xffffff9c00c87947 */ /* 0x000fea000383ffff */
.L_x_73:
[----:B--2---:R-:W-:-:S07]  /*c940*/  MOV R2, UR4 ;  /* 0x0000000400027c02 */ /* 0x004fce0008000f00 */
.L_x_169:
[----:B--2---:R2:W3:Y:S02]  /*c950*/  SYNCS.PHASECHK.TRANS64.TRYWAIT P0, [R2+URZ], R3 ;  /* 0x00000003020075a7 */ /* 0x0044e400080011ff */
[----:B---3--:R-:W-:Y:S05]  /*c960*/  @!P0 NANOSLEEP.SYNCS 0x989680 ;  /* 0x009896800000895d */ /* 0x008fea0003900000 */
[----:B------:R-:W3:Y:S02]  /*c970*/  @!P0 SYNCS.PHASECHK.TRANS64 P0, [R2+URZ], R3 ;  /* 0x00000003020085a7 */ /* 0x000ee400080010ff */
[----:B---3--:R-:W-:Y:S05]  /*c980*/  @!P0 BRA `(.L_x_169) ;  /* 0xfffffffc00f08947 */ /* 0x008fea000383ffff */
[----:B------:R-:W-:Y:S05]  /*c990*/  BRA `(.L_x_170) ;  /* 0xffffffa400307947 */ /* 0x000fea000383ffff */
.L_x_76:
[----:B------:R-:W-:-:S07]  /*c9a0*/  MOV R2, UR22 ;  /* 0x0000001600027c02 */ /* 0x000fce0008000f00 */
.L_x_171:
[----:B--2---:R2:W3:Y:S02]  /*c9b0*/  SYNCS.PHASECHK.TRANS64.TRYWAIT P1, [R2+URZ+0xe0], R3 ;  /* 0x0000e003020075a7 */ /* 0x0044e400080211ff */
[----:B---3--:R-:W-:Y:S05]  /*c9c0*/  @!P1 NANOSLEEP.SYNCS 0x989680 ;  /* 0x009896800000995d */ /* 0x008fea0003900000 */
[----:B------:R-:W3:Y:S02]  /*c9d0*/  @!P1 SYNCS.PHASECHK.TRANS64 P1, [R2+URZ+0xe0], R3 ;  /* 0x0000e003020095a7 */ /* 0x000ee400080210ff */
[----:B---3--:R-:W-:Y:S05]  /*c9e0*/  @!P1 BRA `(.L_x_171) ;  /* 0xfffffffc00f09947 */ /* 0x008fea000383ffff */
[----:B------:R-:W-:Y:S05]  /*c9f0*/  BRA `(.L_x_172) ;  /* 0xffffffa4007c7947 */ /* 0x000fea000383ffff */
.L_x_81:
[----:B------:R-:W-:Y:S07]  /*ca00*/  MOV R2, UR31 ;  /* 0x0000001f00027c02 */ /* 0x000fee0008000f00 */
.L_x_173:
[----:B-1----:R1:W2:Y:S02]  /*ca10*/  SYNCS.PHASECHK.TRANS64.TRYWAIT P0, [R2+URZ+0xb0], R3 ;  /* 0x0000b003020075a7 */ /* 0x0022a400080011ff */
[----:B--2---:R-:W-:Y:S05]  /*ca20*/  @!P0 NANOSLEEP.SYNCS 0x989680 ;  /* 0x009896800000895d */ /* 0x004fea0003900000 */
[----:B------:R-:W2:Y:S02]  /*ca30*/  @!P0 SYNCS.PHASECHK.TRANS64 P0, [R2+URZ+0xb0], R3 ;  /* 0x0000b003020085a7 */ /* 0x000ea400080010ff */
[----:B--2---:R-:W-:Y:S05]  /*ca40*/  @!P0 BRA `(.L_x_173) ;  /* 0xfffffffc00f08947 */ /* 0x004fea000383ffff */
[----:B------:R-:W-:Y:S05]  /*ca50*/  BRA `(.L_x_174) ;  /* 0xffffffa800d07947 */ /* 0x000fea000383ffff */
.L_x_84:
[----:B------:R-:W-:Y:S07]  /*ca60*/  MOV R2, UR31 ;  /* 0x0000001f00027c02 */ /* 0x000fee0008000f00 */
.L_x_175:
[----:B-1----:R1:W2:Y:S02]  /*ca70*/  SYNCS.PHASECHK.TRANS64.TRYWAIT P2, [R2+URZ+0xa8], R3 ;  /* 0x0000a803020075a7 */ /* 0x0022a400080411ff */
[----:B--2---:R-:W-:Y:S05]  /*ca80*/  @!P2 NANOSLEEP.SYNCS 0x989680 ;  /* 0x009896800000a95d */ /* 0x004fea0003900000 */
[----:B------:R-:W2:Y:S02]  /*ca90*/  @!P2 SYNCS.PHASECHK.TRANS64 P2, [R2+URZ+0xa8], R3 ;  /* 0x0000a8030200a5a7 */ /* 0x000ea400080410ff */
[----:B--2---:R-:W-:Y:S05]  /*caa0*/  @!P2 BRA `(.L_x_175) ;  /* 0xfffffffc00f0a947 */ /* 0x004fea000383ffff */
[----:B------:R-:W-:Y:S05]  /*cab0*/  BRA `(.L_x_83) ;  /* 0xffffffb000347947 */ /* 0x000fea000383ffff */
.L_x_87:
[----:B-1----:R-:W-:Y:S07]  /*cac0*/  MOV R3, UR31 ;  /* 0x0000001f00037c02 */ /* 0x002fee0008000f00 */
.L_x_176:
[----:B-1----:R1:W2:Y:S02]  /*cad0*/  SYNCS.PHASECHK.TRANS64.TRYWAIT P1, [R3+URZ+0x80], R8 ;  /* 0x00008008030075a7 */ /* 0x0022a400080211ff */
[----:B--2---:R-:W-:Y:S05]  /*cae0*/  @!P1 NANOSLEEP.SYNCS 0x989680 ;  /* 0x009896800000995d */ /* 0x004fea0003900000 */
[----:B------:R-:W2:Y:S02]  /*caf0*/  @!P1 SYNCS.PHASECHK.TRANS64 P1, [R3+URZ+0x80], R8 ;  /* 0x00008008030095a7 */ /* 0x000ea400080210ff */
[----:B--2---:R-:W-:Y:S05]  /*cb00*/  @!P1 BRA `(.L_x_176) ;  /* 0xfffffffc00f09947 */ /* 0x004fea000383ffff */
[----:B------:R-:W-:Y:S05]  /*cb10*/  BRA `(.L_x_177) ;  /* 0xffffffb000c47947 */ /* 0x000fea000383ffff */
.L_x_88:
[----:B------:R-:W-:Y:S07]  /*cb20*/  MOV R3, UR31 ;  /* 0x0000001f00037c02 */ /* 0x000fee0008000f00 */
.L_x_178:
[----:B-1----:R1:W2:Y:S02]  /*cb30*/  SYNCS.PHASECHK.TRANS64.TRYWAIT P1, [R3+URZ+0x88], R8 ;  /* 0x00008808030075a7 */ /* 0x0022a400080211ff */
[----:B--2---:R-:W-:Y:S05]  /*cb40*/  @!P1 NANOSLEEP.SYNCS 0x989680 ;  /* 0x009896800000995d */ /* 0x004fea0003900000 */
[----:B------:R-:W2:Y:S02]  /*cb50*/  @!P1 SYNCS.PHASECHK.TRANS64 P1, [R3+URZ+0x88], R8 ;  /* 0x00008808030095a7 */ /* 0x000ea400080210ff */
[----:B--2---:R-:W-:Y:S05]  /*cb60*/  @!P1 BRA `(.L_x_178) ;  /* 0xfffffffc00f09947 */ /* 0x004fea000383ffff */
[----:B------:R-:W-:Y:S05]  /*cb70*/  BRA `(.L_x_179) ;  /* 0xffffffb4001c7947 */ /* 0x000fea000383ffff */
.L_x_89:
[----:B------:R-:W-:Y:S07]  /*cb80*/  MOV R3, UR31 ;  /* 0x0000001f00037c02 */ /* 0x000fee0008000f00 */
.L_x_180:
[----:B-1----:R1:W2:Y:S02]  /*cb90*/  SYNCS.PHASECHK.TRANS64.TRYWAIT P1, [R3+URZ+0x90], R8 ;  /* 0x00009008030075a7 */ /* 0x0022a400080211ff */
[----:B--2---:R-:W-:Y:S05]  /*cba0*/  @!P1 NANOSLEEP.SYNCS 0x989680 ;  /* 0x009896800000995d */ /* 0x004fea0003900000 */
[----:B------:R-:W2:Y:S02]  /*cbb0*/  @!P1 SYNCS.PHASECHK.TRANS64 P1, [R3+URZ+0x90], R8 ;  /* 0x00009008030095a7 */ /* 0x000ea400080210ff */
[----:B--2---:R-:W-:Y:S05]  /*cbc0*/  @!P1 BRA `(.L_x_180) ;  /* 0xfffffffc00f09947 */ /* 0x004fea000383ffff */
[----:B------:R-:W-:Y:S05]  /*cbd0*/  BRA `(.L_x_181) ;  /* 0xffffffb400847947 */ /* 0x000fea000383ffff */
.L_x_90:
[----:B------:R-:W-:Y:S07]  /*cbe0*/  MOV R3, UR31 ;  /* 0x0000001f00037c02 */ /* 0x000fee0008000f00 */
.L_x_182:
[----:B-1----:R1:W2:Y:S02]  /*cbf0*/  SYNCS.PHASECHK.TRANS64.TRYWAIT P0, [R3+URZ+0x98], R8 ;  /* 0x00009808030075a7 */ /* 0x0022a400080011ff */
[----:B--2---:R-:W-:Y:S05]  /*cc00*/  @!P0 NANOSLEEP.SYNCS 0x989680 ;  /* 0x009896800000895d */ /* 0x004fea0003900000 */
[----:B------:R-:W2:Y:S02]  /*cc10*/  @!P0 SYNCS.PHASECHK.TRANS64 P0, [R3+URZ+0x98], R8 ;  /* 0x00009808030085a7 */ /* 0x000ea400080010ff */
[----:B--2---:R-:W-:Y:S05]  /*cc20*/  @!P0 BRA `(.L_x_182) ;  /* 0xfffffffc00f08947 */ /* 0x004fea000383ffff */
[----:B------:R-:W-:Y:S05]  /*cc30*/  BRA `(.L_x_183) ;  /* 0xffffffb400f47947 */ /* 0x000fea000383ffff */
.L_x_92:
[----:B--2---:R-:W-:-:S07]  /*cc40*/  MOV R0, UR31 ;  /* 0x0000001f00007c02 */ /* 0x004fce0008000f00 */
.L_x_184:
[----:B-1----:R1:W2:Y:S02]  /*cc50*/  SYNCS.PHASECHK.TRANS64.TRYWAIT P0, [R0+URZ+0x80], R3 ;  /* 0x00008003000075a7 */ /* 0x0022a400080011ff */
[----:B--2---:R-:W-:Y:S05]  /*cc60*/  @!P0 NANOSLEEP.SYNCS 0x989680 ;  /* 0x009896800000895d */ /* 0x004fea0003900000 */
[----:B------:R-:W2:Y:S02]  /*cc70*/  @!P0 SYNCS.PHASECHK.TRANS64 P0, [R0+URZ+0x80], R3 ;  /* 0x00008003000085a7 */ /* 0x000ea400080010ff */
[----:B--2---:R-:W-:Y:S05]  /*cc80*/  @!P0 BRA `(.L_x_184) ;  /* 0xfffffffc00f08947 */ /* 0x004fea000383ffff */
[----:B------:R-:W-:Y:S05]  /*cc90*/  BRA `(.L_x_185) ;  /* 0xffffffb8007c7947 */ /* 0x000fea000383ffff */
.L_x_93:
[----:B-12---:R-:W-:-:S07]  /*cca0*/  MOV R0, UR31 ;  /* 0x0000001f00007c02 */ /* 0x006fce0008000f00 */
.L_x_186:
[----:B-1----:R1:W2:Y:S02]  /*ccb0*/  SYNCS.PHASECHK.TRANS64.TRYWAIT P0, [R0+URZ+0x88], R3 ;  /* 0x00008803000075a7 */ /* 0x0022a400080011ff */
[----:B--2---:R-:W-:Y:S05]  /*ccc0*/  @!P0 NANOSLEEP.SYNCS 0x989680 ;  /* 0x009896800000895d */ /* 0x004fea0003900000 */
[----:B------:R-:W2:Y:S02]  /*ccd0*/  @!P0 SYNCS.PHASECHK.TRANS64 P0, [R0+URZ+0x88], R3 ;  /* 0x00008803000085a7 */ /* 0x000ea400080010ff */
[----:B--2---:R-:W-:Y:S05]  /*cce0*/  @!P0 BRA `(.L_x_186) ;  /* 0xfffffffc00f08947 */ /* 0x004fea000383ffff */
[----:B------:R-:W-:Y:S05]  /*ccf0*/  BRA `(.L_x_187) ;  /* 0xffffffb8006c7947 */ /* 0x000fea000383ffff */
.L_x_94:
[----:B-12---:R-:W-:-:S07]  /*cd00*/  MOV R0, UR31 ;  /* 0x0000001f00007c02 */ /* 0x006fce0008000f00 */
.L_x_188:
[----:B-1----:R1:W2:Y:S02]  /*cd10*/  SYNCS.PHASECHK.TRANS64.TRYWAIT P0, [R0+URZ+0x90], R3 ;  /* 0x00009003000075a7 */ /* 0x0022a400080011ff */
[----:B--2---:R-:W-:Y:S05]  /*cd20*/  @!P0 NANOSLEEP.SYNCS 0x989680 ;  /* 0x009896800000895d */ /* 0x004fea0003900000 */
[----:B------:R-:W2:Y:S02]  /*cd30*/  @!P0 SYNCS.PHASECHK.TRANS64 P0, [R0+URZ+0x90], R3 ;  /* 0x00009003000085a7 */ /* 0x000ea400080010ff */
[----:B--2---:R-:W-:Y:S05]  /*cd40*/  @!P0 BRA `(.L_x_188) ;  /* 0xfffffffc00f08947 */ /* 0x004fea000383ffff */
[----:B------:R-:W-:Y:S05]  /*cd50*/  BRA `(.L_x_189) ;  /* 0xffffffb8005c7947 */ /* 0x000fea000383ffff */
.L_x_96:
[----:B------:R-:W-:Y:S07]  /*cd60*/  MOV R0, UR43 ;  /* 0x0000002b00007c02 */ /* 0x000fee0008000f00 */
.L_x_190:
[----:B-1----:R1:W2:Y:S02]  /*cd70*/  SYNCS.PHASECHK.TRANS64.TRYWAIT P0, [R0+URZ+0xb0], R3 ;  /* 0x0000b003000075a7 */ /* 0x0022a400080011ff */
[----:B--2---:R-:W-:Y:S05]  /*cd80*/  @!P0 NANOSLEEP.SYNCS 0x989680 ;  /* 0x009896800000895d */ /* 0x004fea0003900000 */
[----:B------:R-:W2:Y:S02]  /*cd90*/  @!P0 SYNCS.PHASECHK.TRANS64 P0, [R0+URZ+0xb0], R3 ;  /* 0x0000b003000085a7 */ /* 0x000ea400080010ff */
[----:B--2---:R-:W-:Y:S05]  /*cda0*/  @!P0 BRA `(.L_x_190) ;  /* 0xfffffffc00f08947 */ /* 0x004fea000383ffff */
[----:B------:R-:W-:Y:S05]  /*cdb0*/  BRA `(.L_x_191) ;  /* 0xffffffbc00407947 */ /* 0x000fea000383ffff */
.L_x_107:
[----:B-1----:R-:W-:Y:S04]  /*cdc0*/  MOV R0, UR43 ;  /* 0x0000002b00007c02 */ /* 0x002fe80008000f00 */
[----:B------:R1:W2:Y:S03]  /*cdd0*/  SYNCS.PHASECHK.TRANS64.TRYWAIT P1, [R0+URZ+0x60], R5 ;  /* 0x00006005000075a7 */ /* 0x0002a600080211ff */
[----:B--2---:R-:W-:Y:S05]  /*cde0*/  @!P1 NANOSLEEP.SYNCS 0x989680 ;  /* 0x009896800000995d */ /* 0x004fea0003900000 */
[----:B------:R-:W2:Y:S02]  /*cdf0*/  @!P1 SYNCS.PHASECHK.TRANS64 P1, [R0+URZ+0x60], R5 ;  /* 0x00006005000095a7 */ /* 0x000ea400080210ff */
[----:B--2---:R-:W-:Y:S05]  /*ce00*/  @!P1 BRA `(.L_x_107) ;  /* 0xfffffffc00ec9947 */ /* 0x004fea000383ffff */
[----:B------:R-:W-:Y:S05]  /*ce10*/  BRA `(.L_x_106) ;  /* 0xffffffcc00007947 */ /* 0x000fea000383ffff */
.L_x_109:
[----:B------:R1:W1:Y:S02]  /*ce20*/  SYNCS.PHASECHK.TRANS64.TRYWAIT P0, [R86+URZ+0xc0], R3 ;  /* 0x0000c003560075a7 */ /* 0x00026400080011ff */
[----:B-1----:R-:W-:Y:S05]  /*ce30*/  @!P0 NANOSLEEP.SYNCS 0x989680 ;  /* 0x009896800000895d */ /* 0x002fea0003900000 */
[----:B------:R-:W1:Y:S02]  /*ce40*/  @!P0 SYNCS.PHASECHK.TRANS64 P0, [R86+URZ+0xc0], R3 ;  /* 0x0000c003560085a7 */ /* 0x000e6400080010ff */
[----:B-1----:R-:W-:Y:S05]  /*ce50*/  @!P0 BRA `(.L_x_109) ;  /* 0xfffffffc00f08947 */ /* 0x002fea000383ffff */
[----:B------:R-:W-:Y:S05]  /*ce60*/  BRA `(.L_x_108) ;  /* 0xffffffcc00287947 */ /* 0x000fea000383ffff */
.L_x_118:
[----:B-1----:R1:W3:Y:S02]  /*ce70*/  SYNCS.PHASECHK.TRANS64.TRYWAIT P0, [R3+URZ+0x60], R0 ;  /* 0x00006000030075a7 */ /* 0x0022e400080011ff */
[----:B---3--:R-:W-:Y:S05]  /*ce80*/  @!P0 NANOSLEEP.SYNCS 0x989680 ;  /* 0x009896800000895d */ /* 0x008fea0003900000 */
[----:B------:R-:W3:Y:S02]  /*ce90*/  @!P0 SYNCS.PHASECHK.TRANS64 P0, [R3+URZ+0x60], R0 ;  /* 0x00006000030085a7 */ /* 0x000ee400080010ff */
[----:B---3--:R-:W-:Y:S05]  /*cea0*/  @!P0 BRA `(.L_x_118) ;  /* 0xfffffffc00f08947 */ /* 0x008fea000383ffff */
[----:B------:R-:W-:Y:S05]  /*ceb0*/  BRA `(.L_x_117) ;  /* 0xffffffd400647947 */ /* 0x000fea000383ffff */
.L_x_126:
[----:B-1----:R1:W4:Y:S02]  /*cec0*/  SYNCS.PHASECHK.TRANS64.TRYWAIT P0, [R40+URZ+0x60], R5 ;  /* 0x00006005280075a7 */ /* 0x00232400080011ff */
[----:B----4-:R-:W-:Y:S05]  /*ced0*/  @!P0 NANOSLEEP.SYNCS 0x989680 ;  /* 0x009896800000895d */ /* 0x010fea0003900000 */
[----:B------:R-:W4:Y:S02]  /*cee0*/  @!P0 SYNCS.PHASECHK.TRANS64 P0, [R40+URZ+0x60], R5 ;  /* 0x00006005280085a7 */ /* 0x000f2400080010ff */
[----:B----4-:R-:W-:Y:S05]  /*cef0*/  @!P0 BRA `(.L_x_126) ;  /* 0xfffffffc00f08947 */ /* 0x010fea000383ffff */
[----:B------:R-:W-:Y:S05]  /*cf00*/  BRA `(.L_x_125) ;  /* 0xffffffdc00bc7947 */ /* 0x000fea000383ffff */
.L_x_134:
[----:B-1----:R1:W4:Y:S02]  /*cf10*/  SYNCS.PHASECHK.TRANS64.TRYWAIT P0, [R92+URZ+0x60], R5 ;  /* 0x000060055c0075a7 */ /* 0x00232400080011ff */
[----:B----4-:R-:W-:Y:S05]  /*cf20*/  @!P0 NANOSLEEP.SYNCS 0x989680 ;  /* 0x009896800000895d */ /* 0x010fea0003900000 */
[----:B------:R-:W4:Y:S02]  /*cf30*/  @!P0 SYNCS.PHASECHK.TRANS64 P0, [R92+URZ+0x60], R5 ;  /* 0x000060055c0085a7 */ /* 0x000f2400080010ff */
[----:B----4-:R-:W-:Y:S05]  /*cf40*/  @!P0 BRA `(.L_x_134) ;  /* 0xfffffffc00f08947 */ /* 0x010fea000383ffff */
[----:B------:R-:W-:Y:S05]  /*cf50*/  BRA `(.L_x_133) ;  /* 0xffffffe800107947 */ /* 0x000fea000383ffff */
        .weak           $__internal_0_$__cuda_sm10x_tcgen05_guardrail_trap_col_being_dealloced_not_returned_by_alloc
        .type           $__internal_0_$__cuda_sm10x_tcgen05_guardrail_trap_col_being_dealloced_not_returned_by_alloc,@function
        .size           $__internal_0_$__cuda_sm10x_tcgen05_guardrail_trap_col_being_dealloced_not_returned_by_alloc,($__internal_1_$__cuda_sm10x_tcgen05_guardrail_trap_phase_invalid_during_alloc - $__internal_0_$__cuda_sm10x_tcgen05_guardrail_trap_col_being_dealloced_not_returned_by_alloc)
$__internal_0_$__cuda_sm10x_tcgen05_guardrail_trap_col_being_dealloced_not_returned_by_alloc:
[----:B------:R-:W-:Y:S05]  /*cf60*/  BPT.TRAP 0x1 ;  /* 0x000000040000795c */ /* 0x000fea0000300000 */
[----:B------:R-:W-:-:S04]  /*cf70*/  HFMA2 R3, -RZ, RZ, 0, 0 ;  /* 0x00000000ff037431 */ /* 0x000fc800000001ff */
[----:B------:R-:W-:Y:S05]  /*cf80*/  RET.REL.NODEC R2 `(_ZN7cutlass13device_kernelINS_4conv6kernel13ConvUniversalINS1_16ConvProblemShapeILNS1_8OperatorE0ELi2EEENS1_10collective14CollectiveConvINS1_47MainloopSm100TmaUmmaWarpSpecializedImplicitGemmILS5_0ELi6ELi2ELi1ELi2EN4cute5tupleIJNSA_1CILi2EEENSC_ILi1EEESE_EEEEENSB_IJNSC_ILi128EEESH_NSB_IJNSC_ILi64EEEEEEEEENS_10tfloat32_tESL_NSA_8TiledMMAINSA_8MMA_AtomIJNSA_23SM100_MMA_TF32_2x1SM_SSISL_SL_fLi128ELi128ELNSA_4UMMA5MajorE0ELSQ_0ELNSP_7ScaleInE0ELSR_0EEEEEENSA_6LayoutINSB_IJSE_SE_SE_EEENSB_IJNSC_ILi0EEESW_SW_EEEEENSB_IJNSA_10UnderscoreESZ_SZ_EEEEENS7_6detail27Sm100ImplicitGemmTileTraitsINSA_25SM100_TMA_2SM_LOAD_IM2COLENSA_14ComposedLayoutINSA_7SwizzleILi3ELi4ELi3EEENSA_18smem_ptr_flag_bitsILi32EEENSU_INSB_IJNSC_ILi8EEENSC_ILi32EEEEEENSB_IJS1B_SE_EEEEEEEvEENS13_INSA_18SM100_TMA_2SM_LOADES1F_vEEEENS_8epilogue10collective18CollectiveEpilogueINS1K_23Sm100TmaWarpSpecializedILi4ELi2ELi16ELb1ELb0EEEJNSB_IJSI_SH_SJ_EEENSB_IJNSU_ISI_SE_EENSU_INSB_IJNSC_ILi16EEESD_EEENSB_IJSE_SI_EEEEEEEESL_NSB_IJNSB_IJlllEEESE_SW_EEESL_S1X_NS1K_6fusion15FusionCallbacksIS1O_NS1Y_17LinearCombinationISL_fSL_fLNS_15FloatRoundStyleE2EEES1P_S1V_JEEENSA_5SM1004TMEM4LOAD26SM100_TMEM_LOAD_32dp32b16xENSA_20SM90_TMA_LOAD_IM2COLENS15_INS16_ILi2ELi4ELi3EEES19_NSU_INSB_IJS1A_S1R_EEENSB_IJS1R_SE_EEEEEEENSA_39AutoVectorizingCopyWithAssumedAlignmentILi128EEENSA_21SM90_TMA_STORE_IM2COLES2D_S2F_S2F_EEEvvEEEEvNT_6ParamsE) ;  /* 0xffffff30021c7950 */ /* 0x000fea0003c3ffff */
        .weak           $__internal_1_$__cuda_sm10x_tcgen05_guardrail_trap_phase_invalid_during_alloc
        .type           $__internal_1_$__cuda_sm10x_tcgen05_guardrail_trap_phase_invalid_during_alloc,@function
        .size           $__internal_1_$__cuda_sm10x_tcgen05_guardrail_trap_phase_invalid_during_alloc,($__internal_2_$__cuda_sm10x_tcgen05_guardrail_trap_unallocated_columns_being_dealloced - $__internal_1_$__cuda_sm10x_tcgen05_guardrail_trap_phase_invalid_during_alloc)
$__internal_1_$__cuda_sm10x_tcgen05_guardrail_trap_phase_invalid_during_alloc:
[----:B------:R-:W-:Y:S05]  /*cf90*/  BPT.TRAP 0x1 ;  /* 0x000000040000795c */ /* 0x000fea0000300000 */
[----:B------:R-:W-:-:S04]  /*cfa0*/  MOV R5, 0x0 ;  /* 0x0000000000057802 */ /* 0x000fc80000000f00 */
[----:B------:R-:W-:Y:S05]  /*cfb0*/  RET.REL.NODEC R4 `(_ZN7cutlass13device_kernelINS_4conv6kernel13ConvUniversalINS1_16ConvProblemShapeILNS1_8OperatorE0ELi2EEENS1_10collective14CollectiveConvINS1_47MainloopSm100TmaUmmaWarpSpecializedImplicitGemmILS5_0ELi6ELi2ELi1ELi2EN4cute5tupleIJNSA_1CILi2EEENSC_ILi1EEESE_EEEEENSB_IJNSC_ILi128EEESH_NSB_IJNSC_ILi64EEEEEEEEENS_10tfloat32_tESL_NSA_8TiledMMAINSA_8MMA_AtomIJNSA_23SM100_MMA_TF32_2x1SM_SSISL_SL_fLi128ELi128ELNSA_4UMMA5MajorE0ELSQ_0ELNSP_7ScaleInE0ELSR_0EEEEEENSA_6LayoutINSB_IJSE_SE_SE_EEENSB_IJNSC_ILi0EEESW_SW_EEEEENSB_IJNSA_10UnderscoreESZ_SZ_EEEEENS7_6detail27Sm100ImplicitGemmTileTraitsINSA_25SM100_TMA_2SM_LOAD_IM2COLENSA_14ComposedLayoutINSA_7SwizzleILi3ELi4ELi3EEENSA_18smem_ptr_flag_bitsILi32EEENSU_INSB_IJNSC_ILi8EEENSC_ILi32EEEEEENSB_IJS1B_SE_EEEEEEEvEENS13_INSA_18SM100_TMA_2SM_LOADES1F_vEEEENS_8epilogue10collective18CollectiveEpilogueINS1K_23Sm100TmaWarpSpecializedILi4ELi2ELi16ELb1ELb0EEEJNSB_IJSI_SH_SJ_EEENSB_IJNSU_ISI_SE_EENSU_INSB_IJNSC_ILi16EEESD_EEENSB_IJSE_SI_EEEEEEEESL_NSB_IJNSB_IJlllEEESE_SW_EEESL_S1X_NS1K_6fusion15FusionCallbacksIS1O_NS1Y_17LinearCombinationISL_fSL_fLNS_15FloatRoundStyleE2EEES1P_S1V_JEEENSA_5SM1004TMEM4LOAD26SM100_TMEM_LOAD_32dp32b16xENSA_20SM90_TMA_LOAD_IM2COLENS15_INS16_ILi2ELi4ELi3EEES19_NSU_INSB_IJS1A_S1R_EEENSB_IJS1R_SE_EEEEEEENSA_39AutoVectorizingCopyWithAssumedAlignmentILi128EEENSA_21SM90_TMA_STORE_IM2COLES2D_S2F_S2F_EEEvvEEEEvNT_6ParamsE) ;  /* 0xffffff3004107950 */ /* 0x000fea0003c3ffff */
        .weak           $__internal_2_$__cuda_sm10x_tcgen05_guardrail_trap_unallocated_columns_being_dealloced
        .type           $__internal_2_$__cuda_sm10x_tcgen05_guardrail_trap_unallocated_columns_being_dealloced,@function
        .size           $__internal_2_$__cuda_sm10x_tcgen05_guardrail_trap_unallocated_columns_being_dealloced,(.L_x_193 - $__internal_2_$__cuda_sm10x_tcgen05_guardrail_trap_unallocated_columns_being_dealloced)
$__internal_2_$__cuda_sm10x_tcgen05_guardrail_trap_unallocated_columns_being_dealloced:
[----:B------:R-:W-:Y:S05]  /*cfc0*/  BPT.TRAP 0x1 ;  /* 0x000000040000795c */ /* 0x000fea0000300000 */
[----:B------:R-:W-:-:S04]  /*cfd0*/  HFMA2 R3, -RZ, RZ, 0, 0 ;  /* 0x00000000ff037431 */ /* 0x000fc800000001ff */
[----:B------:R-:W-:Y:S05]  /*cfe0*/  RET.REL.NODEC R2 `(_ZN7cutlass13device_kernelINS_4conv6kernel13ConvUniversalINS1_16ConvProblemShapeILNS1_8OperatorE0ELi2EEENS1_10collective14CollectiveConvINS1_47MainloopSm100TmaUmmaWarpSpecializedImplicitGemmILS5_0ELi6ELi2ELi1ELi2EN4cute5tupleIJNSA_1CILi2EEENSC_ILi1EEESE_EEEEENSB_IJNSC_ILi128EEESH_NSB_IJNSC_ILi64EEEEEEEEENS_10tfloat32_tESL_NSA_8TiledMMAINSA_8MMA_AtomIJNSA_23SM100_MMA_TF32_2x1SM_SSISL_SL_fLi128ELi128ELNSA_4UMMA5MajorE0ELSQ_0ELNSP_7ScaleInE0ELSR_0EEEEEENSA_6LayoutINSB_IJSE_SE_SE_EEENSB_IJNSC_ILi0EEESW_SW_EEEEENSB_IJNSA_10UnderscoreESZ_SZ_EEEEENS7_6detail27Sm100ImplicitGemmTileTraitsINSA_25SM100_TMA_2SM_LOAD_IM2COLENSA_14ComposedLayoutINSA_7SwizzleILi3ELi4ELi3EEENSA_18smem_ptr_flag_bitsILi32EEENSU_INSB_IJNSC_ILi8EEENSC_ILi32EEEEEENSB_IJS1B_SE_EEEEEEEvEENS13_INSA_18SM100_TMA_2SM_LOADES1F_vEEEENS_8epilogue10collective18CollectiveEpilogueINS1K_23Sm100TmaWarpSpecializedILi4ELi2ELi16ELb1ELb0EEEJNSB_IJSI_SH_SJ_EEENSB_IJNSU_ISI_SE_EENSU_INSB_IJNSC_ILi16EEESD_EEENSB_IJSE_SI_EEEEEEEESL_NSB_IJNSB_IJlllEEESE_SW_EEESL_S1X_NS1K_6fusion15FusionCallbacksIS1O_NS1Y_17LinearCombinationISL_fSL_fLNS_15FloatRoundStyleE2EEES1P_S1V_JEEENSA_5SM1004TMEM4LOAD26SM100_TMEM_LOAD_32dp32b16xENSA_20SM90_TMA_LOAD_IM2COLENS15_INS16_ILi2ELi4ELi3EEES19_NSU_INSB_IJS1A_S1R_EEENSB_IJS1R_SE_EEEEEEENSA_39AutoVectorizingCopyWithAssumedAlignmentILi128EEENSA_21SM90_TMA_STORE_IM2COLES2D_S2F_S2F_EEEvvEEEEvNT_6ParamsE) ;  /* 0xffffff3002047950 */ /* 0x000fea0003c3ffff */
.L_x_192:
[----:B------:R-:W-:-:S00]  /*cff0*/  BRA `(.L_x_192) ;  /* 0xfffffffc00fc7947 */ /* 0x000fc0000383ffff */
[----:B------:R-:W-:-:S00]  /*d000*/  NOP ;  /* 0x0000000000007918 */ /* 0x000fc00000000000 */
[----:B------:R-:W-:-:S00]  /*d010*/  NOP ;  /* 0x0000000000007918 */ /* 0x000fc00000000000 */
[----:B------:R-:W-:-:S00]  /*d020*/  NOP ;  /* 0x0000000000007918 */ /* 0x000fc00000000000 */
[----:B------:R-:W-:-:S00]  /*d030*/  NOP ;  /* 0x0000000000007918 */ /* 0x000fc00000000000 */
[----:B------:R-:W-:-:S00]  /*d040*/  NOP ;  /* 0x0000000000007918 */ /* 0x000fc00000000000 */
[----:B------:R-:W-:-:S00]  /*d050*/  NOP ;  /* 0x0000000000007918 */ /* 0x000fc00000000000 */
[----:B------:R-:W-:-:S00]  /*d060*/  NOP ;  /* 0x0000000000007918 */ /* 0x000fc00000000000 */
[----:B------:R-:W-:-:S00]  /*d070*/  NOP ;  /* 0x0000000000007918 */ /* 0x000fc00000000000 */
.L_x_193:


//--------------------- .nv.global.init           --------------------------
	.section	.nv.global.init,"aw",@progbits
.nv.global.init:
	.type		$str$29,@object
	.size		$str$29,($str$30 - $str$29)
$str$29:
        /*0000*/ 	.byte	0x28, 0x61, 0x64, 0x64, 0x72, 0x65, 0x73, 0x73, 0x20, 0x26, 0x20, 0x6d, 0x61, 0x73, 0x6b, 0x29
        /*0010*/ 	.byte	0x20, 0x3d, 0x3d, 0x20, 0x30, 0x00
	.type		$str$30,@object
	.size		$str$30,($str$28 - $str$30)
$str$30:
        /*0016*/ 	.byte	0x2f, 0x74, 0x6d, 0x70, 0x2f, 0x63, 0x75, 0x74, 0x6c, 0x61, 0x73, 0x73, 0x5f, 0x73, 0x77, 0x65
        /*0026*/ 	.byte	0x65, 0x70, 0x5f, 0x73, 0x72, 0x63, 0x2f, 0x69, 0x6e, 0x63, 0x6c, 0x75, 0x64, 0x65, 0x2f, 0x63
        /*0036*/ 	.byte	0x75, 0x74, 0x65, 0x2f, 0x70, 0x6f, 0x69, 0x6e, 0x74, 0x65, 0x72, 0x5f, 0x66, 0x6c, 0x61, 0x67
        /*0046*/ 	.byte	0x67, 0x65, 0x64, 0x2e, 0x68, 0x70, 0x70, 0x00
	.type		$str$28,@object
	.size		$str$28,($str$27 - $str$28)
$str$28:
        /*004e*/ 	.byte	0x2f, 0x74, 0x6d, 0x70, 0x2f, 0x63, 0x75, 0x74, 0x6c, 0x61, 0x73, 0x73, 0x5f, 0x73, 0x77, 0x65
        /*005e*/ 	.byte	0x65, 0x70, 0x5f, 0x73, 0x72, 0x63, 0x2f, 0x69, 0x6e, 0x63, 0x6c, 0x75, 0x64, 0x65, 0x2f, 0x63
        /*006e*/ 	.byte	0x75, 0x74, 0x65, 0x2f, 0x61, 0x74, 0x6f, 0x6d, 0x2f, 0x63, 0x6f, 0x70, 0x79, 0x5f, 0x74, 0x72
        /*007e*/ 	.byte	0x61, 0x69, 0x74, 0x73, 0x5f, 0x73, 0x6d, 0x31, 0x30, 0x30, 0x2e, 0x68, 0x70, 0x70, 0x00
	.type		$str$27,@object
	.size		$str$27,(__unnamed_1 - $str$27)
$str$27:
        /*008d*/ 	.byte	0x28, 0x28, 0x75, 0x69, 0x6e, 0x74, 0x33, 0x32, 0x5f, 0x74, 0x28, 0x74, 0x68, 0x72, 0x65, 0x61
        /*009d*/ 	.byte	0x64, 0x49, 0x64, 0x78, 0x2e, 0x78, 0x29, 0x20, 0x2f, 0x20, 0x33, 0x32, 0x29, 0x20, 0x25, 0x20
        /*00ad*/ 	.byte	0x34, 0x29, 0x20, 0x3d, 0x3d, 0x20, 0x28, 0x28, 0x28, 0x74, 0x6d, 0x65, 0x6d, 0x5f, 0x61, 0x64
        /*00bd*/ 	.byte	0x64, 0x72, 0x20, 0x3e, 0x3e, 0x20, 0x31, 0x36, 0x29, 0x20, 0x2f, 0x20, 0x33, 0x32, 0x29, 0x20
        /*00cd*/ 	.byte	0x25, 0x20, 0x34, 0x29, 0x00
	.type		__unnamed_1,@object
	.size		__unnamed_1,(__unnamed_2 - __unnamed_1)
__unnamed_1:
        /*00d2*/ 	.byte	0x61, 0x75, 0x74, 0x6f, 0x20, 0x63, 0x75, 0x74, 0x65, 0x3a, 0x3a, 0x61, 0x73, 0x5f, 0x70, 0x6f
        /* <DEDUP_REMOVED lines=24> */
        /*0262*/ 	.byte	0x43, 0x3c, 0x32, 0x30, 0x34, 0x38, 0x3e, 0x3e, 0x3e, 0x3e, 0x5d, 0x00
	.type		__unnamed_2,@object
	.size		__unnamed_2,(.L_2 - __unnamed_2)
__unnamed_2:
        /* <DEDUP_REMOVED lines=42> */
        /*050e*/ 	.byte	0x3e, 0x5d, 0x00
.L_2:


//--------------------- .nv.shared._ZN7cutlass13device_kernelINS_4conv6kernel13ConvUniversalINS1_16ConvProblemShapeILNS1_8OperatorE0ELi2EEENS1_10collective14CollectiveConvINS1_47MainloopSm100TmaUmmaWarpSpecializedImplicitGemmILS5_0ELi6ELi2ELi1ELi2EN4cute5tupleIJNSA_1CILi2EEENSC_ILi1EEESE_EEEEENSB_IJNSC_ILi128EEESH_NSB_IJNSC_ILi64EEEEEEEEENS_10tfloat32_tESL_NSA_8TiledMMAINSA_8MMA_AtomIJNSA_23SM100_MMA_TF32_2x1SM_SSISL_SL_fLi128ELi128ELNSA_4UMMA5MajorE0ELSQ_0ELNSP_7ScaleInE0ELSR_0EEEEEENSA_6LayoutINSB_IJSE_SE_SE_EEENSB_IJNSC_ILi0EEESW_SW_EEEEENSB_IJNSA_10UnderscoreESZ_SZ_EEEEENS7_6detail27Sm100ImplicitGemmTileTraitsINSA_25SM100_TMA_2SM_LOAD_IM2COLENSA_14ComposedLayoutINSA_7SwizzleILi3ELi4ELi3EEENSA_18smem_ptr_flag_bitsILi32EEENSU_INSB_IJNSC_ILi8EEENSC_ILi32EEEEEENSB_IJS1B_SE_EEEEEEEvEENS13_INSA_18SM100_TMA_2SM_LOADES1F_vEEEENS_8epilogue10collective18CollectiveEpilogueINS1K_23Sm100TmaWarpSpecializedILi4ELi2ELi16ELb1ELb0EEEJNSB_IJSI_SH_SJ_EEENSB_IJNSU_ISI_SE_EENSU_INSB_IJNSC_ILi16EEESD_EEENSB_IJSE_SI_EEEEEEEESL_NSB_IJNSB_IJlllEEESE_SW_EEESL_S1X_NS1K_6fusion15FusionCallbacksIS1O_NS1Y_17LinearCombinationISL_fSL_fLNS_15FloatRoundStyleE2EEES1P_S1V_JEEENSA_5SM1004TMEM4LOAD26SM100_TMEM_LOAD_32dp32b16xENSA_20SM90_TMA_LOAD_IM2COLENS15_INS16_ILi2ELi4ELi3EEES19_NSU_INSB_IJS1A_S1R_EEENSB_IJS1R_SE_EEEEEEENSA_39AutoVectorizingCopyWithAssumedAlignmentILi128EEENSA_21SM90_TMA_STORE_IM2COLES2D_S2F_S2F_EEEvvEEEEvNT_6ParamsE --------------------------
	.section	.nv.shared._ZN7cutlass13device_kernelINS_4conv6kernel13ConvUniversalINS1_16ConvProblemShapeILNS1_8OperatorE0ELi2EEENS1_10collective14CollectiveConvINS1_47MainloopSm100TmaUmmaWarpSpecializedImplicitGemmILS5_0ELi6ELi2ELi1ELi2EN4cute5tupleIJNSA_1CILi2EEENSC_ILi1EEESE_EEEEENSB_IJNSC_ILi128EEESH_NSB_IJNSC_ILi64EEEEEEEEENS_10tfloat32_tESL_NSA_8TiledMMAINSA_8MMA_AtomIJNSA_23SM100_MMA_TF32_2x1SM_SSISL_SL_fLi128ELi128ELNSA_4UMMA5MajorE0ELSQ_0ELNSP_7ScaleInE0ELSR_0EEEEEENSA_6LayoutINSB_IJSE_SE_SE_EEENSB_IJNSC_ILi0EEESW_SW_EEEEENSB_IJNSA_10UnderscoreESZ_SZ_EEEEENS7_6detail27Sm100ImplicitGemmTileTraitsINSA_25SM100_TMA_2SM_LOAD_IM2COLENSA_14ComposedLayoutINSA_7SwizzleILi3ELi4ELi3EEENSA_18smem_ptr_flag_bitsILi32EEENSU_INSB_IJNSC_ILi8EEENSC_ILi32EEEEEENSB_IJS1B_SE_EEEEEEEvEENS13_INSA_18SM100_TMA_2SM_LOADES1F_vEEEENS_8epilogue10collective18CollectiveEpilogueINS1K_23Sm100TmaWarpSpecializedILi4ELi2ELi16ELb1ELb0EEEJNSB_IJSI_SH_SJ_EEENSB_IJNSU_ISI_SE_EENSU_INSB_IJNSC_ILi16EEESD_EEENSB_IJSE_SI_EEEEEEEESL_NSB_IJNSB_IJlllEEESE_SW_EEESL_S1X_NS1K_6fusion15FusionCallbacksIS1O_NS1Y_17LinearCombinationISL_fSL_fLNS_15FloatRoundStyleE2EEES1P_S1V_JEEENSA_5SM1004TMEM4LOAD26SM100_TMEM_LOAD_32dp32b16xENSA_20SM90_TMA_LOAD_IM2COLENS15_INS16_ILi2ELi4ELi3EEES19_NSU_INSB_IJS1A_S1R_EEENSB_IJS1R_SE_EEEEEEENSA_39AutoVectorizingCopyWithAssumedAlignmentILi128EEENSA_21SM90_TMA_STORE_IM2COLES2D_S2F_S2F_EEEvvEEEEvNT_6ParamsE,"aw",@nobits
	.sectionflags	@""
	.align	16
	.zero		1024


//--------------------- .nv.shared.reserved.0     --------------------------
	.section	.nv.shared.reserved.0,"aw",@nobits
	.weak		__nv_reservedSMEM_offset_0_alias
	.size		__nv_reservedSMEM_offset_0_alias, 0, 64
	.other		__nv_reservedSMEM_offset_0_alias,@"STO_CUDA_RESERVED_SHARED STV_DEFAULT"
__nv_reservedSMEM_offset_0_alias:
	.zero		0
.nv.shared.reserved.0:
	.zero		64
	.weak		__nv_reservedSMEM_tcgen05_partition
	.type		__nv_reservedSMEM_tcgen05_partition,@object
	.size		__nv_reservedSMEM_tcgen05_partition,(.L_0 - __nv_reservedSMEM_tcgen05_partition)
__nv_reservedSMEM_tcgen05_partition:
	.zero		32
.L_0:


//--------------------- .nv.global                --------------------------
	.section	.nv.global,"aw",@nobits
.nv.global:
	.type		_ZN39_INTERNAL_6e985a0a_4_k_cu_eec2f45a_40564cute1_E,@object
	.size		_ZN39_INTERNAL_6e985a0a_4_k_cu_eec2f45a_40564cute1_E,(_ZN39_INTERNAL_6e985a0a_4_k_cu_eec2f45a_40564cuda3std3__45__cpo6cbeginE - _ZN39_INTERNAL_6e985a0a_4_k_cu_eec2f45a_40564cute1_E)
_ZN39_INTERNAL_6e985a0a_4_k_cu_eec2f45a_40564cute1_E:
	.zero		1
	.type		_ZN39_INTERNAL_6e985a0a_4_k_cu_eec2f45a_40564cuda3std3__45__cpo6cbeginE,@object
	.size		_ZN39_INTERNAL_6e985a0a_4_k_cu_eec2f45a_40564cuda3std3__45__cpo6cbeginE,(_ZN39_INTERNAL_6e985a0a_4_k_cu_eec2f45a_40564cuda3std3__48in_placeE - _ZN39_INTERNAL_6e985a0a_4_k_cu_eec2f45a_40564cuda3std3__45__cpo6cbeginE)
_ZN39_INTERNAL_6e985a0a_4_k_cu_eec2f45a_40564cuda3std3__45__cpo6cbeginE:
	.zero		1
	.type		_ZN39_INTERNAL_6e985a0a_4_k_cu_eec2f45a_40564cuda3std3__48in_placeE,@object
	.size		_ZN39_INTERNAL_6e985a0a_4_k_cu_eec2f45a_40564cuda3std3__48in_placeE,(_ZN39_INTERNAL_6e985a0a_4_k_cu_eec2f45a_40564cuda3std6ranges3__45__cpo9iter_moveE - _ZN39_INTERNAL_6e985a0a_4_k_cu_eec2f45a_40564cuda3std3__48in_placeE)
_ZN39_INTERNAL_6e985a0a_4_k_cu_eec2f45a_40564cuda3std3__48in_placeE:
	.zero		1
	.type		_ZN39_INTERNAL_6e985a0a_4_k_cu_eec2f45a_40564cuda3std6ranges3__45__cpo9iter_moveE,@object
	.size		_ZN39_INTERNAL_6e985a0a_4_k_cu_eec2f45a_40564cuda3std6ranges3__45__cpo9iter_moveE,(_ZN39_INTERNAL_6e985a0a_4_k_cu_eec2f45a_40564cuda3std3__45__cpo5beginE - _ZN39_INTERNAL_6e985a0a_4_k_cu_eec2f45a_40564cuda3std6ranges3__45__cpo9iter_moveE)
_ZN39_INTERNAL_6e985a0a_4_k_cu_eec2f45a_40564cuda3std6ranges3__45__cpo9iter_moveE:
	.zero		1
	.type		_ZN39_INTERNAL_6e985a0a_4_k_cu_eec2f45a_40564cuda3std3__45__cpo5beginE,@object
	.size		_ZN39_INTERNAL_6e985a0a_4_k_cu_eec2f45a_40564cuda3std3__45__cpo5beginE,(_ZN39_INTERNAL_6e985a0a_4_k_cu_eec2f45a_40564cuda3std3__441_GLOBAL__N__6e985a0a_4_k_cu_eec2f45a_40566ignoreE - _ZN39_INTERNAL_6e985a0a_4_k_cu_eec2f45a_40564cuda3std3__45__cpo5beginE)
_ZN39_INTERNAL_6e985a0a_4_k_cu_eec2f45a_40564cuda3std3__45__cpo5beginE:
	.zero		1
	.type		_ZN39_INTERNAL_6e985a0a_4_k_cu_eec2f45a_40564cuda3std3__441_GLOBAL__N__6e985a0a_4_k_cu_eec2f45a_40566ignoreE,@object
	.size		_ZN39_INTERNAL_6e985a0a_4_k_cu_eec2f45a_40564cuda3std3__441_GLOBAL__N__6e985a0a_4_k_cu_eec2f45a_40566ignoreE,(_ZN39_INTERNAL_6e985a0a_4_k_cu_eec2f45a_40564cute7productE - _ZN39_INTERNAL_6e985a0a_4_k_cu_eec2f45a_40564cuda3std3__441_GLOBAL__N__6e985a0a_4_k_cu_eec2f45a_40566ignoreE)
_ZN39_INTERNAL_6e985a0a_4_k_cu_eec2f45a_40564cuda3std3__441_GLOBAL__N__6e985a0a_4_k_cu_eec2f45a_40566ignoreE:
	.zero		1
	.type		_ZN39_INTERNAL_6e985a0a_4_k_cu_eec2f45a_40564cute7productE,@object
	.size		_ZN39_INTERNAL_6e985a0a_4_k_cu_eec2f45a_40564cute7productE,(_ZN39_INTERNAL_6e985a0a_4_k_cu_eec2f45a_40564cuda3std3__45__cpo3endE - _ZN39_INTERNAL_6e985a0a_4_k_cu_eec2f45a_40564cute7productE)
_ZN39_INTERNAL_6e985a0a_4_k_cu_eec2f45a_40564cute7productE:
	.zero		1
	.type		_ZN39_INTERNAL_6e985a0a_4_k_cu_eec2f45a_40564cuda3std3__45__cpo3endE,@object
	.size		_ZN39_INTERNAL_6e985a0a_4_k_cu_eec2f45a_40564cuda3std3__45__cpo3endE,(_ZN39_INTERNAL_6e985a0a_4_k_cu_eec2f45a_40564cuda3std3__419piecewise_constructE - _ZN39_INTERNAL_6e985a0a_4_k_cu_eec2f45a_40564cuda3std3__45__cpo3endE)
_ZN39_INTERNAL_6e985a0a_4_k_cu_eec2f45a_40564cuda3std3__45__cpo3endE:
	.zero		1
	.type		_ZN39_INTERNAL_6e985a0a_4_k_cu_eec2f45a_40564cuda3std3__419piecewise_constructE,@object
	.size		_ZN39_INTERNAL_6e985a0a_4_k_cu_eec2f45a_40564cuda3std3__419piecewise_constructE,(_ZN39_INTERNAL_6e985a0a_4_k_cu_eec2f45a_40564cuda3std3__45__cpo4cendE - _ZN39_INTERNAL_6e985a0a_4_k_cu_eec2f45a_40564cuda3std3__419piecewise_constructE)
_ZN39_INTERNAL_6e985a0a_4_k_cu_eec2f45a_40564cuda3std3__419piecewise_constructE:
	.zero		1
	.type		_ZN39_INTERNAL_6e985a0a_4_k_cu_eec2f45a_40564cuda3std3__45__cpo4cendE,@object
	.size		_ZN39_INTERNAL_6e985a0a_4_k_cu_eec2f45a_40564cuda3std3__45__cpo4cendE,(_ZN39_INTERNAL_6e985a0a_4_k_cu_eec2f45a_40564cuda3std6ranges3__45__cpo4swapE - _ZN39_INTERNAL_6e985a0a_4_k_cu_eec2f45a_40564cuda3std3__45__cpo4cendE)
_ZN39_INTERNAL_6e985a0a_4_k_cu_eec2f45a_40564cuda3std3__45__cpo4cendE:
	.zero		1
	.type		_ZN39_INTERNAL_6e985a0a_4_k_cu_eec2f45a_40564cuda3std6ranges3__45__cpo4swapE,@object
	.size		_ZN39_INTERNAL_6e985a0a_4_k_cu_eec2f45a_40564cuda3std6ranges3__45__cpo4swapE,(.L_10 - _ZN39_INTERNAL_6e985a0a_4_k_cu_eec2f45a_40564cuda3std6ranges3__45__cpo4swapE)
_ZN39_INTERNAL_6e985a0a_4_k_cu_eec2f45a_40564cuda3std6ranges3__45__cpo4swapE:
	.zero		1
.L_10:


//--------------------- .nv.constant0._ZN7cutlass13device_kernelINS_4conv6kernel13ConvUniversalINS1_16ConvProblemShapeILNS1_8OperatorE0ELi2EEENS1_10collective14CollectiveConvINS1_47MainloopSm100TmaUmmaWarpSpecializedImplicitGemmILS5_0ELi6ELi2ELi1ELi2EN4cute5tupleIJNSA_1CILi2EEENSC_ILi1EEESE_EEEEENSB_IJNSC_ILi128EEESH_NSB_IJNSC_ILi64EEEEEEEEENS_10tfloat32_tESL_NSA_8TiledMMAINSA_8MMA_AtomIJNSA_23SM100_MMA_TF32_2x1SM_SSISL_SL_fLi128ELi128ELNSA_4UMMA5MajorE0ELSQ_0ELNSP_7ScaleInE0ELSR_0EEEEEENSA_6LayoutINSB_IJSE_SE_SE_EEENSB_IJNSC_ILi0EEESW_SW_EEEEENSB_IJNSA_10UnderscoreESZ_SZ_EEEEENS7_6detail27Sm100ImplicitGemmTileTraitsINSA_25SM100_TMA_2SM_LOAD_IM2COLENSA_14ComposedLayoutINSA_7SwizzleILi3ELi4ELi3EEENSA_18smem_ptr_flag_bitsILi32EEENSU_INSB_IJNSC_ILi8EEENSC_ILi32EEEEEENSB_IJS1B_SE_EEEEEEEvEENS13_INSA_18SM100_TMA_2SM_LOADES1F_vEEEENS_8epilogue10collective18CollectiveEpilogueINS1K_23Sm100TmaWarpSpecializedILi4ELi2ELi16ELb1ELb0EEEJNSB_IJSI_SH_SJ_EEENSB_IJNSU_ISI_SE_EENSU_INSB_IJNSC_ILi16EEESD_EEENSB_IJSE_SI_EEEEEEEESL_NSB_IJNSB_IJlllEEESE_SW_EEESL_S1X_NS1K_6fusion15FusionCallbacksIS1O_NS1Y_17LinearCombinationISL_fSL_fLNS_15FloatRoundStyleE2EEES1P_S1V_JEEENSA_5SM1004TMEM4LOAD26SM100_TMEM_LOAD_32dp32b16xENSA_20SM90_TMA_LOAD_IM2COLENS15_INS16_ILi2ELi4ELi3EEES19_NSU_INSB_IJS1A_S1R_EEENSB_IJS1R_SE_EEEEEEENSA_39AutoVectorizingCopyWithAssumedAlignmentILi128EEENSA_21SM90_TMA_STORE_IM2COLES2D_S2F_S2F_EEEvvEEEEvNT_6ParamsE --------------------------
	.section	.nv.constant0._ZN7cutlass13device_kernelINS_4conv6kernel13ConvUniversalINS1_16ConvProblemShapeILNS1_8OperatorE0ELi2EEENS1_10collective14CollectiveConvINS1_47MainloopSm100TmaUmmaWarpSpecializedImplicitGemmILS5_0ELi6ELi2ELi1ELi2EN4cute5tupleIJNSA_1CILi2EEENSC_ILi1EEESE_EEEEENSB_IJNSC_ILi128EEESH_NSB_IJNSC_ILi64EEEEEEEEENS_10tfloat32_tESL_NSA_8TiledMMAINSA_8MMA_AtomIJNSA_23SM100_MMA_TF32_2x1SM_SSISL_SL_fLi128ELi128ELNSA_4UMMA5MajorE0ELSQ_0ELNSP_7ScaleInE0ELSR_0EEEEEENSA_6LayoutINSB_IJSE_SE_SE_EEENSB_IJNSC_ILi0EEESW_SW_EEEEENSB_IJNSA_10UnderscoreESZ_SZ_EEEEENS7_6detail27Sm100ImplicitGemmTileTraitsINSA_25SM100_TMA_2SM_LOAD_IM2COLENSA_14ComposedLayoutINSA_7SwizzleILi3ELi4ELi3EEENSA_18smem_ptr_flag_bitsILi32EEENSU_INSB_IJNSC_ILi8EEENSC_ILi32EEEEEENSB_IJS1B_SE_EEEEEEEvEENS13_INSA_18SM100_TMA_2SM_LOADES1F_vEEEENS_8epilogue10collective18CollectiveEpilogueINS1K_23Sm100TmaWarpSpecializedILi4ELi2ELi16ELb1ELb0EEEJNSB_IJSI_SH_SJ_EEENSB_IJNSU_ISI_SE_EENSU_INSB_IJNSC_ILi16EEESD_EEENSB_IJSE_SI_EEEEEEEESL_NSB_IJNSB_IJlllEEESE_SW_EEESL_S1X_NS1K_6fusion15FusionCallbacksIS1O_NS1Y_17LinearCombinationISL_fSL_fLNS_15FloatRoundStyleE2EEES1P_S1V_JEEENSA_5SM1004TMEM4LOAD26SM100_TMEM_LOAD_32dp32b16xENSA_20SM90_TMA_LOAD_IM2COLENS15_INS16_ILi2ELi4ELi3EEES19_NSU_INSB_IJS1A_S1R_EEENSB_IJS1R_SE_EEEEEEENSA_39AutoVectorizingCopyWithAssumedAlignmentILi128EEENSA_21SM90_TMA_STORE_IM2COLES2D_S2F_S2F_EEEvvEEEEvNT_6ParamsE,"a",@progbits
	.sectionflags	@""
	.align	4
.nv.constant0._ZN7cutlass13device_kernelINS_4conv6kernel13ConvUniversalINS1_16ConvProblemShapeILNS1_8OperatorE0ELi2EEENS1_10collective14CollectiveConvINS1_47MainloopSm100TmaUmmaWarpSpecializedImplicitGemmILS5_0ELi6ELi2ELi1ELi2EN4cute5tupleIJNSA_1CILi2EEENSC_ILi1EEESE_EEEEENSB_IJNSC_ILi128EEESH_NSB_IJNSC_ILi64EEEEEEEEENS_10tfloat32_tESL_NSA_8TiledMMAINSA_8MMA_AtomIJNSA_23SM100_MMA_TF32_2x1SM_SSISL_SL_fLi128ELi128ELNSA_4UMMA5MajorE0ELSQ_0ELNSP_7ScaleInE0ELSR_0EEEEEENSA_6LayoutINSB_IJSE_SE_SE_EEENSB_IJNSC_ILi0EEESW_SW_EEEEENSB_IJNSA_10UnderscoreESZ_SZ_EEEEENS7_6detail27Sm100ImplicitGemmTileTraitsINSA_25SM100_TMA_2SM_LOAD_IM2COLENSA_14ComposedLayoutINSA_7SwizzleILi3ELi4ELi3EEENSA_18smem_ptr_flag_bitsILi32EEENSU_INSB_IJNSC_ILi8EEENSC_ILi32EEEEEENSB_IJS1B_SE_EEEEEEEvEENS13_INSA_18SM100_TMA_2SM_LOADES1F_vEEEENS_8epilogue10collective18CollectiveEpilogueINS1K_23Sm100TmaWarpSpecializedILi4ELi2ELi16ELb1ELb0EEEJNSB_IJSI_SH_SJ_EEENSB_IJNSU_ISI_SE_EENSU_INSB_IJNSC_ILi16EEESD_EEENSB_IJSE_SI_EEEEEEEESL_NSB_IJNSB_IJlllEEESE_SW_EEESL_S1X_NS1K_6fusion15FusionCallbacksIS1O_NS1Y_17LinearCombinationISL_fSL_fLNS_15FloatRoundStyleE2EEES1P_S1V_JEEENSA_5SM1004TMEM4LOAD26SM100_TMEM_LOAD_32dp32b16xENSA_20SM90_TMA_LOAD_IM2COLENS15_INS16_ILi2ELi4ELi3EEES19_NSU_INSB_IJS1A_S1R_EEENSB_IJS1R_SE_EEEEEEENSA_39AutoVectorizingCopyWithAssumedAlignmentILi128EEENSA_21SM90_TMA_STORE_IM2COLES2D_S2F_S2F_EEEvvEEEEvNT_6ParamsE:
	.zero		2944


//--------------------- SYMBOLS --------------------------

	.type		.nv.reservedSmem.offset0,@object
	.size		.nv.reservedSmem.offset0,0x4
	.type		.nv.reservedSmem.cap,@object
	.size		.nv.reservedSmem.cap,0x4
	.type		__assertfail,@function
